def matmul_kernel(
    a_ptr,
    b_ptr,
    c_ptr,
    M,
    N,
    K,
    stride_am,
    stride_ak,
    stride_bk,
    stride_bn,
    stride_cm,
    stride_cn,
    BLOCK_M: tl.constexpr,
    BLOCK_N: tl.constexpr,
    BLOCK_K: tl.constexpr,
    GROUP_M: tl.constexpr,
):
    pid = tl.program_id(axis=0)
    num_pid_m = tl.cdiv(M, BLOCK_M)
    num_pid_n = tl.cdiv(N, BLOCK_N)
    num_pid_in_group = GROUP_M * num_pid_n
    group_id = pid // num_pid_in_group
    first_pid_m = group_id * GROUP_M
    group_size_m = min(num_pid_m - first_pid_m, GROUP_M)
    pid_m = first_pid_m + ((pid % num_pid_in_group) % group_size_m)
    pid_n = (pid % num_pid_in_group) // group_size_m

    offs_am = (pid_m * BLOCK_M + tl.arange(0, BLOCK_M)) % M
    offs_bn = (pid_n * BLOCK_N + tl.arange(0, BLOCK_N)) % N
    offs_k = tl.arange(0, BLOCK_K)
    a_ptrs = a_ptr + offs_am[:, None] * stride_am + offs_k[None, :] * stride_ak
    b_ptrs = b_ptr + offs_k[:, None] * stride_bk + offs_bn[None, :] * stride_bn

    acc = tl.zeros((BLOCK_M, BLOCK_N), dtype=tl.float32)
    for kk in range(0, tl.cdiv(K, BLOCK_K)):
        a = tl.load(a_ptrs, mask=offs_k[None, :] < K - kk * BLOCK_K, other=0.0)
        b = tl.load(b_ptrs, mask=offs_k[:, None] < K - kk * BLOCK_K, other=0.0)
        acc = tl.dot(a, b, acc)
        a_ptrs += BLOCK_K * stride_ak
        b_ptrs += BLOCK_K * stride_bk

    c = acc.to(c_ptr.dtype.element_ty)
    offs_cm = pid_m * BLOCK_M + tl.arange(0, BLOCK_M)
    offs_cn = pid_n * BLOCK_N + tl.arange(0, BLOCK_N)
    c_ptrs = c_ptr + offs_cm[:, None] * stride_cm + offs_cn[None, :] * stride_cn
    mask = (offs_cm[:, None] < M) & (offs_cn[None, :] < N)
    tl.store(c_ptrs, c, mask=mask)

# config = {"BLOCK_K": 256, "BLOCK_M": 64, "BLOCK_N": 256, "GROUP_M": 8, "arch": "sm_90", "dtype": "fp8e4m3", "num_ctas": 1, "num_stages": 3, "num_warps": 4}
# arch = sm_90


// ===== COMPILED SASS (sm_90a) =====

	.target	sm_90a

	.elftype	@"ET_EXEC"


//--------------------- .note.nv.tkinfo           --------------------------
	.section	.note.nv.tkinfo,"",@"SHT_NOTE"
	.sectionflags	@"SHF_NOTE_NV_TKINFO"
	.tkinfo
        /*0018*/ 	.word	0x00000002
        /*0030*/ 	.string	""
        /*0030*/ 	.string	"ptxas"
        /*0030*/ 	.string	"Cuda compilation tools, release 13.0, V13.0.88"
        /*0030*/ 	.string	"Build cuda_13.0.r13.0/compiler.36424714_0"
        /*0030*/ 	.string	"-v  -suppress-debug-info  -lineinfo  -arch sm_90a "



//--------------------- .note.nv.cuinfo           --------------------------
	.section	.note.nv.cuinfo,"",@"SHT_NOTE"
	.sectionflags	@"SHF_NOTE_NV_CUINFO"
        /*0018*/ 	.short	0x0002
        /*001a*/ 	.short	0x005a
        /*001c*/ 	.short	0x0082
	.zero		2


//--------------------- .nv.info                  --------------------------
	.section	.nv.info,"",@"SHT_CUDA_INFO"
	.align	4


	//----- nvinfo : EIATTR_REGCOUNT
	.align		4
        /*0000*/ 	.byte	0x04, 0x2f
        /*0002*/ 	.short	(.L_1 - .L_0)
	.align		4
.L_0:
        /*0004*/ 	.word	index@(matmul_kernel)
        /*0008*/ 	.word	0x000000ff


	//----- nvinfo : EIATTR_FRAME_SIZE
	.align		4
.L_1:
        /*000c*/ 	.byte	0x04, 0x11
        /*000e*/ 	.short	(.L_3 - .L_2)
	.align		4
.L_2:
        /*0010*/ 	.word	index@(matmul_kernel)
        /*0014*/ 	.word	0x00002168


	//----- nvinfo : EIATTR_MIN_STACK_SIZE
	.align		4
.L_3:
        /*0018*/ 	.byte	0x04, 0x12
        /*001a*/ 	.short	(.L_5 - .L_4)
	.align		4
.L_4:
        /*001c*/ 	.word	index@(matmul_kernel)
        /*0020*/ 	.word	0x00002168
.L_5:


//--------------------- .nv.compat                --------------------------
	.section	.nv.compat,"",@"SHT_CUDA_COMPAT_INFO"
	.align	4
        /*0000*/ 	.byte	0x02, 0x09, 0x01, 0x00, 0x02, 0x02, 0x04, 0x00, 0x02, 0x05, 0x05, 0x00, 0x03, 0x07, 0x01, 0x01
        /*0010*/ 	.byte	0x02, 0x03, 0x00, 0x00, 0x02, 0x06, 0x01, 0x00, 0x04, 0x0b, 0x08, 0x00, 0x00, 0x00, 0x00, 0x00
        /*0020*/ 	.byte	0x00, 0x00, 0x00, 0x00


//--------------------- .nv.info.matmul_kernel    --------------------------
	.section	.nv.info.matmul_kernel,"",@"SHT_CUDA_INFO"
	.sectionflags	@""
	.align	4


	//----- nvinfo : EIATTR_CUDA_API_VERSION
	.align		4
        /*0000*/ 	.byte	0x04, 0x37
        /*0002*/ 	.short	(.L_7 - .L_6)
.L_6:
        /*0004*/ 	.word	0x00000082


	//----- nvinfo : EIATTR_KPARAM_INFO
	.align		4
.L_7:
        /*0008*/ 	.byte	0x04, 0x17
        /*000a*/ 	.short	(.L_9 - .L_8)
.L_8:
        /*000c*/ 	.word	0x00000000
        /*0010*/ 	.short	0x000d
        /*0012*/ 	.short	0x0048
        /*0014*/ 	.byte	0x00, 0xf4, 0x21, 0x00


	//----- nvinfo : EIATTR_KPARAM_INFO
	.align		4
.L_9:
        /*0018*/ 	.byte	0x04, 0x17
        /*001a*/ 	.short	(.L_11 - .L_10)
.L_10:
        /*001c*/ 	.word	0x00000000
        /*0020*/ 	.short	0x000c
        /*0022*/ 	.short	0x0040
        /*0024*/ 	.byte	0x00, 0xf4, 0x21, 0x00


	//----- nvinfo : EIATTR_KPARAM_INFO
	.align		4
.L_11:
        /*0028*/ 	.byte	0x04, 0x17
        /*002a*/ 	.short	(.L_13 - .L_12)
.L_12:
        /*002c*/ 	.word	0x00000000
        /*0030*/ 	.short	0x000b
        /*0032*/ 	.short	0x0038
        /*0034*/ 	.byte	0x00, 0xf0, 0x11, 0x00


	//----- nvinfo : EIATTR_KPARAM_INFO
	.align		4
.L_13:
        /*0038*/ 	.byte	0x04, 0x17
        /*003a*/ 	.short	(.L_15 - .L_14)
.L_14:
        /*003c*/ 	.word	0x00000000
        /*0040*/ 	.short	0x000a
        /*0042*/ 	.short	0x0034
        /*0044*/ 	.byte	0x00, 0xf0, 0x11, 0x00


	//----- nvinfo : EIATTR_KPARAM_INFO
	.align		4
.L_15:
        /*0048*/ 	.byte	0x04, 0x17
        /*004a*/ 	.short	(.L_17 - .L_16)
.L_16:
        /*004c*/ 	.word	0x00000000
        /*0050*/ 	.short	0x0009
        /*0052*/ 	.short	0x0030
        /*0054*/ 	.byte	0x00, 0xf0, 0x11, 0x00


	//----- nvinfo : EIATTR_KPARAM_INFO
	.align		4
.L_17:
        /*0058*/ 	.byte	0x04, 0x17
        /*005a*/ 	.short	(.L_19 - .L_18)
.L_18:
        /*005c*/ 	.word	0x00000000
        /*0060*/ 	.short	0x0008
        /*0062*/ 	.short	0x002c
        /*0064*/ 	.byte	0x00, 0xf0, 0x11, 0x00


	//----- nvinfo : EIATTR_KPARAM_INFO
	.align		4
.L_19:
        /*0068*/ 	.byte	0x04, 0x17
        /*006a*/ 	.short	(.L_21 - .L_20)
.L_20:
        /*006c*/ 	.word	0x00000000
        /*0070*/ 	.short	0x0007
        /*0072*/ 	.short	0x0028
        /*0074*/ 	.byte	0x00, 0xf0, 0x11, 0x00


	//----- nvinfo : EIATTR_KPARAM_INFO
	.align		4
.L_21:
        /*0078*/ 	.byte	0x04, 0x17
        /*007a*/ 	.short	(.L_23 - .L_22)
.L_22:
        /*007c*/ 	.word	0x00000000
        /*0080*/ 	.short	0x0006
        /*0082*/ 	.short	0x0024
        /*0084*/ 	.byte	0x00, 0xf0, 0x11, 0x00


	//----- nvinfo : EIATTR_KPARAM_INFO
	.align		4
.L_23:
        /*0088*/ 	.byte	0x04, 0x17
        /*008a*/ 	.short	(.L_25 - .L_24)
.L_24:
        /*008c*/ 	.word	0x00000000
        /*0090*/ 	.short	0x0005
        /*0092*/ 	.short	0x0020
        /*0094*/ 	.byte	0x00, 0xf0, 0x11, 0x00


	//----- nvinfo : EIATTR_KPARAM_INFO
	.align		4
.L_25:
        /*0098*/ 	.byte	0x04, 0x17
        /*009a*/ 	.short	(.L_27 - .L_26)
.L_26:
        /*009c*/ 	.word	0x00000000
        /*00a0*/ 	.short	0x0004
        /*00a2*/ 	.short	0x001c
        /*00a4*/ 	.byte	0x00, 0xf0, 0x11, 0x00


	//----- nvinfo : EIATTR_KPARAM_INFO
	.align		4
.L_27:
        /*00a8*/ 	.byte	0x04, 0x17
        /*00aa*/ 	.short	(.L_29 - .L_28)
.L_28:
        /*00ac*/ 	.word	0x00000000
        /*00b0*/ 	.short	0x0003
        /*00b2*/ 	.short	0x0018
        /*00b4*/ 	.byte	0x00, 0xf0, 0x11, 0x00


	//----- nvinfo : EIATTR_KPARAM_INFO
	.align		4
.L_29:
        /*00b8*/ 	.byte	0x04, 0x17
        /*00ba*/ 	.short	(.L_31 - .L_30)
.L_30:
        /*00bc*/ 	.word	0x00000000
        /*00c0*/ 	.short	0x0002
        /*00c2*/ 	.short	0x0010
        /*00c4*/ 	.byte	0x00, 0xf4, 0x21, 0x00


	//----- nvinfo : EIATTR_KPARAM_INFO
	.align		4
.L_31:
        /*00c8*/ 	.byte	0x04, 0x17
        /*00ca*/ 	.short	(.L_33 - .L_32)
.L_32:
        /*00cc*/ 	.word	0x00000000
        /*00d0*/ 	.short	0x0001
        /*00d2*/ 	.short	0x0008
        /*00d4*/ 	.byte	0x00, 0xf4, 0x21, 0x00


	//----- nvinfo : EIATTR_KPARAM_INFO
	.align		4
.L_33:
        /*00d8*/ 	.byte	0x04, 0x17
        /*00da*/ 	.short	(.L_35 - .L_34)
.L_34:
        /*00dc*/ 	.word	0x00000000
        /*00e0*/ 	.short	0x0000
        /*00e2*/ 	.short	0x0000
        /*00e4*/ 	.byte	0x00, 0xf4, 0x21, 0x00


	//----- nvinfo : EIATTR_SPARSE_MMA_MASK
	.align		4
.L_35:
        /*00e8*/ 	.byte	0x03, 0x50
        /*00ea*/ 	.short	0x0000


	//----- nvinfo : EIATTR_MAXREG_COUNT
	.align		4
        /*00ec*/ 	.byte	0x03, 0x1b
        /*00ee*/ 	.short	0x00ff


	//----- nvinfo : EIATTR_NUM_BARRIERS
	.align		4
        /*00f0*/ 	.byte	0x02, 0x4c
        /*00f2*/ 	.byte	0x01
	.zero		1


	//----- nvinfo : EIATTR_ANNOTATIONS
	.align		4
        /*00f4*/ 	.byte	0x04, 0x55
        /*00f6*/ 	.short	(.L_37 - .L_36)


	//   ....[0]....
.L_36:
        /*00f8*/ 	.word	0x00000001
        /*00fc*/ 	.byte	0x00, 0x05, 0x00, 0x00, 0x01, 0x00, 0x00, 0x00, 0xf0, 0x0c, 0x00, 0x00, 0x01, 0x00, 0x00, 0x00
        /* <DEDUP_REMOVED lines=3859> */
        /*f23c*/ 	.byte	0xb0, 0x89, 0x04, 0x00, 0x01, 0x00, 0x00, 0x00, 0x30, 0x8a, 0x04, 0x00


	//----- nvinfo : EIATTR_MERCURY_ISA_VERSION
	.align		4
.L_37:
        /*f248*/ 	.byte	0x03, 0x5f
        /*f24a*/ 	.short	0x0101


	//----- nvinfo : EIATTR_EXIT_INSTR_OFFSETS
	.align		4
        /*f24c*/ 	.byte	0x04, 0x1c
        /*f24e*/ 	.short	(.L_39 - .L_38)


	//   ....[0]....
.L_38:
        /*f250*/ 	.word	0x0004ebf0


	//   ....[1]....
        /*f254*/ 	.word	0x0004ec10


	//----- nvinfo : EIATTR_REQNTID
	.align		4
.L_39:
        /*f258*/ 	.byte	0x04, 0x10
        /*f25a*/ 	.short	(.L_41 - .L_40)
.L_40:
        /*f25c*/ 	.word	0x00000080
        /*f260*/ 	.word	0x00000001
        /*f264*/ 	.word	0x00000001


	//----- nvinfo : EIATTR_CBANK_PARAM_SIZE
	.align		4
.L_41:
        /*f268*/ 	.byte	0x03, 0x19
        /*f26a*/ 	.short	0x0050


	//----- nvinfo : EIATTR_PARAM_CBANK
	.align		4
        /*f26c*/ 	.byte	0x04, 0x0a
        /*f26e*/ 	.short	(.L_43 - .L_42)
	.align		4
.L_42:
        /*f270*/ 	.word	index@(.nv.constant0.matmul_kernel)
        /*f274*/ 	.short	0x0210
        /*f276*/ 	.short	0x0050


	//----- nvinfo : EIATTR_SW_WAR
	.align		4
.L_43:
        /*f278*/ 	.byte	0x04, 0x36
        /*f27a*/ 	.short	(.L_45 - .L_44)
.L_44:
        /*f27c*/ 	.word	0x00000008
.L_45:


//--------------------- .nv.callgraph             --------------------------
	.section	.nv.callgraph,"",@"SHT_CUDA_CALLGRAPH"
	.align	4
	.sectionentsize	8
	.align		4
        /*0000*/ 	.word	0x00000000
	.align		4
        /*0004*/ 	.word	0xffffffff
	.align		4
        /*0008*/ 	.word	0x00000000
	.align		4
        /*000c*/ 	.word	0xfffffffe
	.align		4
        /*0010*/ 	.word	0x00000000
	.align		4
        /*0014*/ 	.word	0xfffffffd
	.align		4
        /*0018*/ 	.word	0x00000000
	.align		4
        /*001c*/ 	.word	0xfffffffc


//--------------------- .text.matmul_kernel       --------------------------
	.section	.text.matmul_kernel,"ax",@progbits
	.align	128
        .global         matmul_kernel
        .type           matmul_kernel,@function
        .size           matmul_kernel,(.L_x_4 - matmul_kernel)
        .other          matmul_kernel,@"STO_CUDA_ENTRY STV_DEFAULT"
matmul_kernel:
.text.matmul_kernel:
[----:B------:R-:W0:Y:S08]  /*0000*/  LDC R1, c[0x0][0x28] ;  /* 0x00000a00ff017b82 */ /* 0x000e300000000800 */
[----:B------:R-:W1:Y:S01]  /*0010*/  LDC.64 R124, c[0x0][0x228] ;  /* 0x00008a00ff7c7b82 */ /* 0x000e620000000a00 */
[----:B------:R-:W2:Y:S01]  /*0020*/  S2R R5, SR_CTAID.X ;  /* 0x0000000000057919 */ /* 0x000ea20000002500 */
[----:B0-----:R-:W-:Y:S01]  /*0030*/  VIADD R1, R1, 0xffffde98 ;  /* 0xffffde9801017836 */ /* 0x001fe20000000000 */
[----:B------:R-:W-:Y:S01]  /*0040*/  UMOV UR4, 0x400 ;  /* 0x0000040000047882 */ /* 0x000fe20000000000 */
[----:B------:R-:W-:Y:S01]  /*0050*/  ULDC.64 UR18, c[0x0][0x208] ;  /* 0x0000820000127ab9 */ /* 0x000fe20000000a00 */
[----:B------:R-:W0:Y:S03]  /*0060*/  S2R R12, SR_TID.X ;  /* 0x00000000000c7919 */ /* 0x000e260000002100 */
[----:B------:R-:W3:Y:S01]  /*0070*/  S2UR UR7, SR_CgaCtaId ;  /* 0x00000000000779c3 */ /* 0x000ee20000008800 */
[----:B-1----:R-:W-:-:S05]  /*0080*/  VIADD R0, R125, 0xff ;  /* 0x000000ff7d007836 */ /* 0x002fca0000000000 */
[----:B------:R-:W-:Y:S01]  /*0090*/  SHF.R.S32.HI R3, RZ, 0x1f, R0 ;  /* 0x0000001fff037819 */ /* 0x000fe20000011400 */
[----:B---3--:R-:W-:-:S03]  /*00a0*/  ULEA UR7, UR7, UR4, 0x18 ;  /* 0x0000000407077291 */ /* 0x008fc6000f8ec03f */
[----:B------:R-:W-:Y:S02]  /*00b0*/  LEA.HI R3, R3, R0, RZ, 0x8 ;  /* 0x0000000003037211 */ /* 0x000fe400078f40ff */
[----:B--2---:R-:W-:Y:S02]  /*00c0*/  IABS R8, R5 ;  /* 0x0000000500087213 */ /* 0x004fe40000000000 */
[----:B------:R-:W-:Y:S02]  /*00d0*/  SHF.R.S32.HI R3, RZ, 0x8, R3 ;  /* 0x00000008ff037819 */ /* 0x000fe40000011403 */
[----:B0-----:R-:W-:-:S03]  /*00e0*/  LOP3.LUT R13, R12, 0x3f, RZ, 0xc0, !PT ;  /* 0x0000003f0c0d7812 */ /* 0x001fc600078ec0ff */
[----:B------:R-:W-:-:S05]  /*00f0*/  IMAD.SHL.U32 R4, R3, 0x8, RZ ;  /* 0x0000000803047824 */ /* 0x000fca00078e00ff */
[-C--:B------:R-:W-:Y:S02]  /*0100*/  IABS R7, R4.reuse ;  /* 0x0000000400077213 */ /* 0x080fe40000000000 */
[----:B------:R-:W-:Y:S02]  /*0110*/  IABS R10, R4 ;  /* 0x00000004000a7213 */ /* 0x000fe40000000000 */
[----:B------:R-:W0:Y:S08]  /*0120*/  I2F.RP R0, R7 ;  /* 0x0000000700007306 */ /* 0x000e300000209400 */
[----:B0-----:R-:W0:Y:S02]  /*0130*/  MUFU.RCP R0, R0 ;  /* 0x0000000000007308 */ /* 0x001e240000001000 */
[----:B0-----:R-:W-:-:S02]  /*0140*/  VIADD R2, R0, 0xffffffe ;  /* 0x0ffffffe00027836 */ /* 0x001fc40000000000 */
[----:B------:R-:W-:-:S04]  /*0150*/  IMAD.MOV R0, RZ, RZ, -R10 ;  /* 0x000000ffff007224 */ /* 0x000fc800078e0a0a */
[----:B------:R0:W1:Y:S02]  /*0160*/  F2I.FTZ.U32.TRUNC.NTZ R3, R2 ;  /* 0x0000000200037305 */ /* 0x000064000021f000 */
[----:B0-----:R-:W-:Y:S02]  /*0170*/  IMAD.MOV.U32 R2, RZ, RZ, RZ ;  /* 0x000000ffff027224 */ /* 0x001fe400078e00ff */
[----:B-1----:R-:W-:-:S04]  /*0180*/  IMAD.MOV R6, RZ, RZ, -R3 ;  /* 0x000000ffff067224 */ /* 0x002fc800078e0a03 */
[----:B------:R-:W-:Y:S02]  /*0190*/  IMAD R9, R6, R7, RZ ;  /* 0x0000000706097224 */ /* 0x000fe400078e02ff */
[----:B------:R-:W-:Y:S02]  /*01a0*/  IMAD.MOV.U32 R6, RZ, RZ, R8 ;  /* 0x000000ffff067224 */ /* 0x000fe400078e0008 */
[----:B------:R-:W-:-:S06]  /*01b0*/  IMAD.HI.U32 R3, R3, R9, R2 ;  /* 0x0000000903037227 */ /* 0x000fcc00078e0002 */
[----:B------:R-:W-:-:S04]  /*01c0*/  IMAD.HI.U32 R3, R3, R6, RZ ;  /* 0x0000000603037227 */ /* 0x000fc800078e00ff */
[----:B------:R-:W-:-:S05]  /*01d0*/  IMAD R0, R3, R0, R6 ;  /* 0x0000000003007224 */ /* 0x000fca00078e0206 */
[----:B------:R-:W-:-:S13]  /*01e0*/  ISETP.GT.U32.AND P1, PT, R7, R0, PT ;  /* 0x000000000700720c */ /* 0x000fda0003f24070 */
[----:B------:R-:W-:Y:S02]  /*01f0*/  @!P1 IMAD.IADD R0, R0, 0x1, -R7 ;  /* 0x0000000100009824 */ /* 0x000fe400078e0a07 */
[----:B------:R-:W-:Y:S01]  /*0200*/  @!P1 VIADD R3, R3, 0x1 ;  /* 0x0000000103039836 */ /* 0x000fe20000000000 */
[----:B------:R-:W-:Y:S02]  /*0210*/  ISETP.NE.AND P1, PT, R4, RZ, PT ;  /* 0x000000ff0400720c */ /* 0x000fe40003f25270 */
[----:B------:R-:W-:Y:S02]  /*0220*/  ISETP.GE.U32.AND P0, PT, R0, R7, PT ;  /* 0x000000070000720c */ /* 0x000fe40003f06070 */
[----:B------:R-:W-:-:S04]  /*0230*/  LOP3.LUT R0, R5, R4, RZ, 0x3c, !PT ;  /* 0x0000000405007212 */ /* 0x000fc800078e3cff */
[----:B------:R-:W-:Y:S01]  /*0240*/  ISETP.GE.AND P2, PT, R0, RZ, PT ;  /* 0x000000ff0000720c */ /* 0x000fe20003f46270 */
[----:B------:R-:W-:-:S06]  /*0250*/  VIADD R0, R124, 0x3f ;  /* 0x0000003f7c007836 */ /* 0x000fcc0000000000 */
[----:B------:R-:W-:-:S04]  /*0260*/  @P0 VIADD R3, R3, 0x1 ;  /* 0x0000000103030836 */ /* 0x000fc80000000000 */
[----:B------:R-:W-:Y:S01]  /*0270*/  IMAD.MOV.U32 R2, RZ, RZ, R3 ;  /* 0x000000ffff027224 */ /* 0x000fe200078e0003 */
[----:B------:R-:W-:-:S03]  /*0280*/  SHF.R.S32.HI R3, RZ, 0x1f, R0 ;  /* 0x0000001fff037819 */ /* 0x000fc60000011400 */
[----:B------:R-:W-:Y:S01]  /*0290*/  @!P2 IMAD.MOV R2, RZ, RZ, -R2 ;  /* 0x000000ffff02a224 */ /* 0x000fe200078e0a02 */
[----:B------:R-:W-:Y:S02]  /*02a0*/  @!P1 LOP3.LUT R2, RZ, R4, RZ, 0x33, !PT ;  /* 0x00000004ff029212 */ /* 0x000fe400078e33ff */
[----:B------:R-:W-:-:S03]  /*02b0*/  LEA.HI R3, R3, R0, RZ, 0x6 ;  /* 0x0000000003037211 */ /* 0x000fc600078f30ff */
[----:B------:R-:W-:Y:S02]  /*02c0*/  IMAD.SHL.U32 R6, R2, 0x8, RZ ;  /* 0x0000000802067824 */ /* 0x000fe400078e00ff */
[----:B------:R-:W-:-:S03]  /*02d0*/  IMAD.MOV R2, RZ, RZ, -R2 ;  /* 0x000000ffff027224 */ /* 0x000fc600078e0a02 */
[----:B------:R-:W-:Y:S01]  /*02e0*/  LEA.HI.SX32 R3, R3, -R6, 0x1a ;  /* 0x8000000603037211 */ /* 0x000fe200078fd2ff */
[----:B------:R-:W-:-:S03]  /*02f0*/  IMAD R4, R4, R2, R5 ;  /* 0x0000000204047224 */ /* 0x000fc600078e0205 */
[----:B------:R-:W-:Y:S02]  /*0300*/  VIMNMX R11, R3, 0x8, PT ;  /* 0x00000008030b7848 */ /* 0x000fe40003fe0100 */
[----:B------:R-:W-:Y:S02]  /*0310*/  IABS R9, R4 ;  /* 0x0000000400097213 */ /* 0x000fe40000000000 */
[----:B------:R-:W-:-:S04]  /*0320*/  IABS R7, R11 ;  /* 0x0000000b00077213 */ /* 0x000fc80000000000 */
[----:B------:R-:W0:Y:S08]  /*0330*/  I2F.RP R0, R7 ;  /* 0x0000000700007306 */ /* 0x000e300000209400 */
[----:B0-----:R-:W0:Y:S02]  /*0340*/  MUFU.RCP R0, R0 ;  /* 0x0000000000007308 */ /* 0x001e240000001000 */
[----:B0-----:R-:W-:-:S06]  /*0350*/  VIADD R3, R0, 0xffffffe ;  /* 0x0ffffffe00037836 */ /* 0x001fcc0000000000 */
[----:B------:R-:W0:Y:S02]  /*0360*/  F2I.FTZ.U32.TRUNC.NTZ R3, R3 ;  /* 0x0000000300037305 */ /* 0x000e24000021f000 */
[----:B0-----:R-:W-:-:S04]  /*0370*/  IMAD.MOV R8, RZ, RZ, -R3 ;  /* 0x000000ffff087224 */ /* 0x001fc800078e0a03 */
[----:B------:R-:W-:Y:S01]  /*0380*/  IMAD.MOV.U32 R2, RZ, RZ, R8 ;  /* 0x000000ffff027224 */ /* 0x000fe200078e0008 */
[----:B------:R-:W-:-:S03]  /*0390*/  IABS R8, R11 ;  /* 0x0000000b00087213 */ /* 0x000fc60000000000 */
[----:B------:R-:W-:Y:S02]  /*03a0*/  IMAD R5, R2, R7, RZ ;  /* 0x0000000702057224 */ /* 0x000fe400078e02ff */
[----:B------:R-:W-:Y:S02]  /*03b0*/  IMAD.MOV.U32 R2, RZ, RZ, RZ ;  /* 0x000000ffff027224 */ /* 0x000fe400078e00ff */
[----:B------:R-:W-:Y:S02]  /*03c0*/  IMAD.MOV R0, RZ, RZ, -R8 ;  /* 0x000000ffff007224 */ /* 0x000fe400078e0a08 */
        /* <DEDUP_REMOVED lines=9> */
[----:B------:R-:W-:-:S07]  /*0460*/  ISETP.GE.AND P2, PT, R0, RZ, PT ;  /* 0x000000ff0000720c */ /* 0x000fce0003f46270 */
[----:B------:R-:W-:-:S06]  /*0470*/  @P0 VIADD R2, R2, 0x1 ;  /* 0x0000000102020836 */ /* 0x000fcc0000000000 */
[----:B------:R-:W-:Y:S01]  /*0480*/  @!P2 IMAD.MOV R2, RZ, RZ, -R2 ;  /* 0x000000ffff02a224 */ /* 0x000fe200078e0a02 */
[----:B------:R-:W-:-:S05]  /*0490*/  @!P1 LOP3.LUT R2, RZ, R11, RZ, 0x33, !PT ;  /* 0x0000000bff029212 */ /* 0x000fca00078e33ff */
[----:B------:R-:W-:-:S04]  /*04a0*/  IMAD.MOV R0, RZ, RZ, -R2 ;  /* 0x000000ffff007224 */ /* 0x000fc800078e0a02 */
[----:B------:R-:W-:Y:S02]  /*04b0*/  IMAD R0, R11, R0, R4 ;  /* 0x000000000b007224 */ /* 0x000fe400078e0204 */
[----:B------:R-:W0:Y:S02]  /*04c0*/  LDC R4, c[0x0][0x230] ;  /* 0x00008c00ff047b82 */ /* 0x000e240000000800 */
[----:B------:R-:W-:Y:S01]  /*04d0*/  IMAD.IADD R3, R6, 0x1, R0 ;  /* 0x0000000106037824 */ /* 0x000fe200078e0200 */
[----:B------:R-:W-:-:S03]  /*04e0*/  SHF.R.U32.HI R0, RZ, 0x6, R12 ;  /* 0x00000006ff007819 */ /* 0x000fc6000001160c */
[----:B------:R-:W-:-:S05]  /*04f0*/  IMAD R16, R3, 0x40, R13 ;  /* 0x0000004003107824 */ /* 0x000fca00078e020d */
[----:B------:R1:W-:Y:S01]  /*0500*/  STL [R1+0x1b08], R16 ;  /* 0x001b081001007387 */ /* 0x0003e20000100800 */
[----:B0-----:R-:W-:Y:S01]  /*0510*/  VIADD R5, R4, 0xff ;  /* 0x000000ff04057836 */ /* 0x001fe20000000000 */
[----:B------:R-:W-:-:S04]  /*0520*/  SGXT.U32 R4, R0, 0x1 ;  /* 0x000000010004781a */ /* 0x000fc80000000000 */
[----:B------:R-:W-:Y:S02]  /*0530*/  ISETP.GT.AND P0, PT, R5, 0xff, PT ;  /* 0x000000ff0500780c */ /* 0x000fe40003f04270 */
[C---:B------:R-:W-:Y:S02]  /*0540*/  LOP3.LUT R0, R4.reuse, 0x2, RZ, 0xfc, !PT ;  /* 0x0000000204007812 */ /* 0x040fe400078efcff */
[C---:B------:R-:W-:Y:S02]  /*0550*/  LOP3.LUT R6, R4.reuse, 0x4, RZ, 0xfc, !PT ;  /* 0x0000000404067812 */ /* 0x040fe400078efcff */
[C---:B------:R-:W-:Y:S02]  /*0560*/  LOP3.LUT R5, R4.reuse, 0x6, RZ, 0xfc, !PT ;  /* 0x0000000604057812 */ /* 0x040fe400078efcff */
[C---:B------:R-:W-:Y:S02]  /*0570*/  LOP3.LUT R0, R4.reuse, 0x8, RZ, 0xfc, !PT ;  /* 0x0000000804007812 */ /* 0x040fe400078efcff */
[----:B------:R-:W-:-:S02]  /*0580*/  LOP3.LUT R6, R4, 0xa, RZ, 0xfc, !PT ;  /* 0x0000000a04067812 */ /* 0x000fc400078efcff */
[C---:B------:R-:W-:Y:S02]  /*0590*/  LOP3.LUT R5, R4.reuse, 0xc, RZ, 0xfc, !PT ;  /* 0x0000000c04057812 */ /* 0x040fe400078efcff */
        /* <DEDUP_REMOVED lines=102> */
[----:B------:R-:W-:Y:S01]  /*0c00*/  LOP3.LUT R0, R4, 0xf8, RZ, 0xfc, !PT ;  /* 0x000000f804007812 */ /* 0x000fe200078efcff */
[----:B------:R-:W-:Y:S01]  /*0c10*/  IMAD.SHL.U32 R0, R2, 0x100, RZ ;  /* 0x0000010002007824 */ /* 0x000fe200078e00ff */
[C---:B------:R-:W-:Y:S02]  /*0c20*/  LOP3.LUT R6, R4.reuse, 0xfa, RZ, 0xfc, !PT ;  /* 0x000000fa04067812 */ /* 0x040fe400078efcff */
[----:B------:R-:W-:Y:S01]  /*0c30*/  LOP3.LUT R5, R4, 0xfc, RZ, 0xfc, !PT ;  /* 0x000000fc04057812 */ /* 0x000fe200078efcff */
[----:B-1----:R-:W-:Y:S06]  /*0c40*/  @P0 BRA `(.L_x_0) ;  /* 0x0000000400100947 */ /* 0x002fec0003800000 */
[----:B------:R-:W-:Y:S01]  /*0c50*/  IMAD.SHL.U32 R2, R12, 0x10, RZ ;  /* 0x000000100c027824 */ /* 0x000fe200078e00ff */
[----:B------:R-:W-:Y:S02]  /*0c60*/  CS2R R24, SRZ ;  /* 0x0000000000187805 */ /* 0x000fe4000001ff00 */
[----:B------:R-:W-:Y:S02]  /*0c70*/  CS2R R26, SRZ ;  /* 0x00000000001a7805 */ /* 0x000fe4000001ff00 */
[----:B------:R-:W-:Y:S02]  /*0c80*/  CS2R R28, SRZ ;  /* 0x00000000001c7805 */ /* 0x000fe4000001ff00 */
[----:B------:R-:W-:Y:S02]  /*0c90*/  CS2R R30, SRZ ;  /* 0x00000000001e7805 */ /* 0x000fe4000001ff00 */
[----:B------:R-:W-:Y:S02]  /*0ca0*/  LOP3.LUT R2, R2, 0x70, RZ, 0xc0, !PT ;  /* 0x0000007002027812 */ /* 0x000fe400078ec0ff */
[----:B------:R-:W-:-:S02]  /*0cb0*/  CS2R R32, SRZ ;  /* 0x0000000000207805 */ /* 0x000fc4000001ff00 */
[----:B------:R-:W-:Y:S02]  /*0cc0*/  CS2R R34, SRZ ;  /* 0x0000000000227805 */ /* 0x000fe4000001ff00 */
[----:B------:R-:W-:Y:S02]  /*0cd0*/  CS2R R36, SRZ ;  /* 0x0000000000247805 */ /* 0x000fe4000001ff00 */
[----:B------:R-:W-:Y:S01]  /*0ce0*/  CS2R R38, SRZ ;  /* 0x0000000000267805 */ /* 0x000fe2000001ff00 */
[----:B------:R1:W-:Y:S01]  /*0cf0*/  STL [R1+0x1b0c], R2 ;  /* 0x001b0c0201007387 */ /* 0x0003e20000100800 */
[----:B------:R-:W-:Y:S02]  /*0d00*/  CS2R R40, SRZ ;  /* 0x0000000000287805 */ /* 0x000fe4000001ff00 */
[----:B------:R-:W-:Y:S02]  /*0d10*/  CS2R R42, SRZ ;  /* 0x00000000002a7805 */ /* 0x000fe4000001ff00 */
[----:B------:R-:W-:-:S02]  /*0d20*/  CS2R R44, SRZ ;  /* 0x00000000002c7805 */ /* 0x000fc4000001ff00 */
[----:B------:R-:W-:Y:S02]  /*0d30*/  CS2R R46, SRZ ;  /* 0x00000000002e7805 */ /* 0x000fe4000001ff00 */
[----:B------:R-:W-:Y:S02]  /*0d40*/  CS2R R48, SRZ ;  /* 0x0000000000307805 */ /* 0x000fe4000001ff00 */
[----:B------:R-:W-:Y:S02]  /*0d50*/  CS2R R50, SRZ ;  /* 0x0000000000327805 */ /* 0x000fe4000001ff00 */
        /* <DEDUP_REMOVED lines=49> */
[----:B------:R-:W-:Y:S01]  /*1070*/  CS2R R150, SRZ ;  /* 0x0000000000967805 */ /* 0x000fe2000001ff00 */
[----:B-1----:R-:W-:Y:S06]  /*1080*/  BRA `(.L_x_1) ;  /* 0x0000047800487947 */ /* 0x002fec0003800000 */
.L_x_0:
[----:B------:R-:W-:Y:S01]  /*1090*/  IABS R11, R124 ;  /* 0x0000007c000b7213 */ /* 0x000fe20000000000 */
[C---:B------:R-:W-:Y:S01]  /*10a0*/  VIADD R12, R0.reuse, 0xfe ;  /* 0x000000fe000c7836 */ /* 0x040fe20000000000 */
[----:B------:R-:W-:Y:S01]  /*10b0*/  IABS R18, R125 ;  /* 0x0000007d00127213 */ /* 0x000fe20000000000 */
[C---:B------:R-:W-:Y:S01]  /*10c0*/  VIADD R14, R0.reuse, 0xfd ;  /* 0x000000fd000e7836 */ /* 0x040fe20000000000 */
[----:B------:R-:W0:Y:S01]  /*10d0*/  I2F.RP R5, R11 ;  /* 0x0000000b00057306 */ /* 0x000e220000209400 */
[----:B------:R-:W-:Y:S01]  /*10e0*/  VIADD R15, R0, 0xfc ;  /* 0x000000fc000f7836 */ /* 0x000fe20000000000 */
[----:B------:R-:W-:Y:S01]  /*10f0*/  ISETP.GE.AND P6, PT, R16, RZ, PT ;  /* 0x000000ff1000720c */ /* 0x000fe20003fc6270 */
[----:B------:R-:W-:Y:S01]  /*1100*/  VIADD R20, R0, 0xf7 ;  /* 0x000000f700147836 */ /* 0x000fe20000000000 */
[----:B------:R-:W-:Y:S01]  /*1110*/  ISETP.GE.AND P4, PT, R14, RZ, PT ;  /* 0x000000ff0e00720c */ /* 0x000fe20003f86270 */
[C---:B------:R-:W-:Y:S01]  /*1120*/  VIADD R24, R0.reuse, 0xf5 ;  /* 0x000000f500187836 */ /* 0x040fe20000000000 */
[----:B------:R-:W-:Y:S01]  /*1130*/  IABS R67, R0 ;  /* 0x0000000000437213 */ /* 0x000fe20000000000 */
[C---:B------:R-:W-:Y:S01]  /*1140*/  VIADD R22, R0.reuse, 0xf6 ;  /* 0x000000f600167836 */ /* 0x040fe20000000000 */
[----:B------:R-:W1:Y:S01]  /*1150*/  I2F.RP R8, R18 ;  /* 0x0000001200087306 */ /* 0x000e620000209400 */
[----:B------:R-:W-:Y:S01]  /*1160*/  IABS R19, R20 ;  /* 0x0000001400137213 */ /* 0x000fe20000000000 */
[C---:B------:R-:W-:Y:S01]  /*1170*/  VIADD R198, R0.reuse, 0x91 ;  /* 0x0000009100c67836 */ /* 0x040fe20000000000 */
[----:B------:R-:W-:Y:S01]  /*1180*/  IABS R23, R24 ;  /* 0x0000001800177213 */ /* 0x000fe20000000000 */
[C---:B------:R-:W-:Y:S01]  /*1190*/  VIADD R167, R0.reuse, 0x7d ;  /* 0x0000007d00a77836 */ /* 0x040fe20000000000 */
[----:B------:R-:W-:Y:S01]  /*11a0*/  IABS R21, R22 ;  /* 0x0000001600157213 */ /* 0x000fe20000000000 */
[C---:B------:R-:W-:Y:S01]  /*11b0*/  VIADD R233, R0.reuse, 0x62 ;  /* 0x0000006200e97836 */ /* 0x040fe20000000000 */
[----:B------:R-:W-:Y:S01]  /*11c0*/  ULDC UR4, c[0x0][0x234] ;  /* 0x00008d0000047ab9 */ /* 0x000fe20000000800 */
[----:B0-----:R-:W0:Y:S01]  /*11d0*/  MUFU.RCP R5, R5 ;  /* 0x0000000500057308 */ /* 0x001e220000001000 */
[C---:B------:R-:W-:Y:S01]  /*11e0*/  VIADD R57, R0.reuse, 0x60 ;  /* 0x0000006000397836 */ /* 0x040fe20000000000 */
[----:B------:R-:W-:Y:S01]  /*11f0*/  ULDC.64 UR8, c[0x0][0x210] ;  /* 0x0000840000087ab9 */ /* 0x000fe20000000a00 */
[C---:B------:R-:W-:Y:S01]  /*1200*/  VIADD R61, R0.reuse, 0x61 ;  /* 0x00000061003d7836 */ /* 0x040fe20000000000 */
[----:B------:R-:W-:Y:S01]  /*1210*/  ULDC UR16, c[0x0][0x238] ;  /* 0x00008e0000107ab9 */ /* 0x000fe20000000800 */
[----:B------:R-:W-:-:S02]  /*1220*/  VIADD R175, R0, 0x5f ;  /* 0x0000005f00af7836 */ /* 0x000fc40000000000 */
[C---:B------:R-:W-:Y:S01]  /*1230*/  VIADD R250, R0.reuse, 0x3f ;  /* 0x0000003f00fa7836 */ /* 0x040fe20000000000 */
[----:B-1----:R-:W1:Y:S01]  /*1240*/  MUFU.RCP R8, R8 ;  /* 0x0000000800087308 */ /* 0x002e620000001000 */
[C---:B------:R-:W-:Y:S02]  /*1250*/  VIADD R38, R0.reuse, 0x2f ;  /* 0x0000002f00267836 */ /* 0x040fe40000000000 */
[C---:B------:R-:W-:Y:S02]  /*1260*/  VIADD R92, R0.reuse, 0x2d ;  /* 0x0000002d005c7836 */ /* 0x040fe40000000000 */
[C---:B------:R-:W-:Y:S02]  /*1270*/  VIADD R66, R0.reuse, 0x2e ;  /* 0x0000002e00427836 */ /* 0x040fe40000000000 */
[----:B------:R-:W-:Y:S02]  /*1280*/  VIADD R219, R0, 0x2c ;  /* 0x0000002c00db7836 */ /* 0x000fe40000000000 */
[----:B0-----:R-:W-:-:S02]  /*1290*/  VIADD R2, R5, 0xffffffe ;  /* 0x0ffffffe05027836 */ /* 0x001fc40000000000 */
[C---:B------:R-:W-:Y:S02]  /*12a0*/  VIADD R5, R0.reuse, 0xff ;  /* 0x000000ff00057836 */ /* 0x040fe40000000000 */
[----:B------:R0:W2:Y:S01]  /*12b0*/  F2I.FTZ.U32.TRUNC.NTZ R3, R2 ;  /* 0x0000000200037305 */ /* 0x0000a2000021f000 */
[----:B------:R-:W-:Y:S02]  /*12c0*/  VIADD R46, R0, 0xc ;  /* 0x0000000c002e7836 */ /* 0x000fe40000000000 */
[----:B------:R-:W-:Y:S01]  /*12d0*/  ISETP.GE.AND P5, PT, R5, RZ, PT ;  /* 0x000000ff0500720c */ /* 0x000fe20003fa6270 */
[----:B-1----:R-:W-:Y:S01]  /*12e0*/  VIADD R6, R8, 0xffffffe ;  /* 0x0ffffffe08067836 */ /* 0x002fe20000000000 */
[----:B------:R-:W-:Y:S01]  /*12f0*/  IABS R8, R16 ;  /* 0x0000001000087213 */ /* 0x000fe20000000000 */
[----:B------:R-:W-:Y:S02]  /*1300*/  VIADD R100, R0, 0xb ;  /* 0x0000000b00647836 */ /* 0x000fe40000000000 */
[----:B------:R1:W3:Y:S01]  /*1310*/  F2I.FTZ.U32.TRUNC.NTZ R7, R6 ;  /* 0x0000000600077305 */ /* 0x0002e2000021f000 */
[----:B0-----:R-:W-:-:S02]  /*1320*/  IMAD.MOV.U32 R2, RZ, RZ, RZ ;  /* 0x000000ffff027224 */ /* 0x001fc400078e00ff */
[----:B------:R-:W-:Y:S02]  /*1330*/  VIADD R97, R0, 0x8 ;  /* 0x0000000800617836 */ /* 0x000fe40000000000 */
[----:B--2---:R-:W-:-:S03]  /*1340*/  IMAD.MOV R10, RZ, RZ, -R3 ;  /* 0x000000ffff0a7224 */ /* 0x004fc600078e0a03 */
[----:B------:R-:W-:Y:S02]  /*1350*/  IABS R40, R97 ;  /* 0x0000006100287213 */ /* 0x000fe40000000000 */
[----:B-1----:R-:W-:Y:S01]  /*1360*/  IABS R6, R5 ;  /* 0x0000000500067213 */ /* 0x002fe20000000000 */
[----:B------:R-:W-:Y:S01]  /*1370*/  IMAD R9, R10, R11, RZ ;  /* 0x0000000b0a097224 */ /* 0x000fe200078e02ff */
[----:B------:R-:W-:Y:S01]  /*1380*/  IABS R10, R14 ;  /* 0x0000000e000a7213 */ /* 0x000fe20000000000 */
[----:B------:R-:W-:Y:S02]  /*1390*/  VIADD R14, R0, 0xfa ;  /* 0x000000fa000e7836 */ /* 0x000fe40000000000 */
[----:B------:R-:W-:-:S04]  /*13a0*/  IMAD.HI.U32 R3, R3, R9, R2 ;  /* 0x0000000903037227 */ /* 0x000fc800078e0002 */
[----:B---3--:R-:W-:Y:S02]  /*13b0*/  IMAD.MOV R9, RZ, RZ, -R7 ;  /* 0x000000ffff097224 */ /* 0x008fe400078e0a07 */
[----:B------:R-:W-:-:S04]  /*13c0*/  IMAD.HI.U32 R3, R3, R8, RZ ;  /* 0x0000000803037227 */ /* 0x000fc800078e00ff */
[----:B------:R-:W-:Y:S02]  /*13d0*/  IMAD.MOV R3, RZ, RZ, -R3 ;  /* 0x000000ffff037224 */ /* 0x000fe400078e0a03 */
[----:B------:R-:W-:Y:S02]  /*13e0*/  IMAD R9, R9, R18, RZ ;  /* 0x0000001209097224 */ /* 0x000fe400078e02ff */
[C---:B------:R-:W-:Y:S02]  /*13f0*/  IMAD R2, R11.reuse, R3, R8 ;  /* 0x000000030b027224 */ /* 0x040fe400078e0208 */
[----:B------:R-:W-:Y:S02]  /*1400*/  IMAD.MOV.U32 R8, RZ, RZ, R6 ;  /* 0x000000ffff087224 */ /* 0x000fe400078e0006 */
[----:B------:R-:W-:Y:S01]  /*1410*/  IMAD.MOV.U32 R6, RZ, RZ, RZ ;  /* 0x000000ffff067224 */ /* 0x000fe200078e00ff */
[----:B------:R-:W-:-:S03]  /*1420*/  ISETP.GT.U32.AND P0, PT, R11, R2, PT ;  /* 0x000000020b00720c */ /* 0x000fc60003f04070 */
[----:B------:R-:W-:Y:S01]  /*1430*/  IMAD.HI.U32 R3, R7, R9, R6 ;  /* 0x0000000907037227 */ /* 0x000fe200078e0006 */
[----:B------:R-:W-:-:S05]  /*1440*/  IABS R9, R12 ;  /* 0x0000000c00097213 */ /* 0x000fca0000000000 */
[----:B------:R-:W-:-:S04]  /*1450*/  IMAD.HI.U32 R6, R3, R8, RZ ;  /* 0x0000000803067227 */ /* 0x000fc800078e00ff */
[----:B------:R-:W-:Y:S02]  /*1460*/  IMAD.MOV R7, RZ, RZ, -R6 ;  /* 0x000000ffff077224 */ /* 0x000fe400078e0a06 */
[----:B------:R-:W-:Y:S01]  /*1470*/  @!P0 IMAD.IADD R2, R2, 0x1, -R11 ;  /* 0x0000000102028824 */ /* 0x000fe200078e0a0b */
[----:B------:R-:W-:Y:S01]  /*1480*/  ISETP.GE.AND P0, PT, R12, RZ, PT ;  /* 0x000000ff0c00720c */ /* 0x000fe20003f06270 */
[C---:B------:R-:W-:Y:S02]  /*1490*/  IMAD R7, R18.reuse, R7, R8 ;  /* 0x0000000712077224 */ /* 0x040fe400078e0208 */
[----:B------:R-:W-:Y:S01]  /*14a0*/  IMAD.HI.U32 R6, R3, R9, RZ ;  /* 0x0000000903067227 */ /* 0x000fe200078e00ff */
[----:B------:R-:W-:Y:S02]  /*14b0*/  ISETP.GT.U32.AND P1, PT, R11, R2, PT ;  /* 0x000000020b00720c */ /* 0x000fe40003f24070 */
[----:B------:R-:W-:Y:S01]  /*14c0*/  ISETP.GT.U32.AND P3, PT, R18, R7, PT ;  /* 0x000000071200720c */ /* 0x000fe20003f64070 */
[----:B------:R-:W-:-:S02]  /*14d0*/  IMAD.MOV R6, RZ, RZ, -R6 ;  /* 0x000000ffff067224 */ /* 0x000fc400078e0a06 */
[----:B------:R-:W-:-:S04]  /*14e0*/  IMAD.HI.U32 R8, R3, R10, RZ ;  /* 0x0000000a03087227 */ /* 0x000fc800078e00ff */
[----:B------:R-:W-:Y:S01]  /*14f0*/  IMAD R5, R18, R6, R9 ;  /* 0x0000000612057224 */ /* 0x000fe200078e0209 */
[----:B------:R-:W-:Y:S01]  /*1500*/  IABS R6, R15 ;  /* 0x0000000f00067213 */ /* 0x000fe20000000000 */
[----:B------:R-:W-:Y:S02]  /*1510*/  IMAD.MOV R13, RZ, RZ, -R8 ;  /* 0x000000ffff0d7224 */ /* 0x000fe400078e0a08 */
[----:B------:R-:W-:Y:S01]  /*1520*/  @!P1 IMAD.IADD R2, R2, 0x1, -R11 ;  /* 0x0000000102029824 */ /* 0x000fe200078e0a0b */
[----:B------:R-:W-:Y:S01]  /*1530*/  ISETP.GT.U32.AND P2, PT, R18, R5, PT ;  /* 0x000000051200720c */ /* 0x000fe20003f44070 */
[----:B------:R-:W-:Y:S01]  /*1540*/  @!P3 IMAD.IADD R7, R7, 0x1, -R18 ;  /* 0x000000010707b824 */ /* 0x000fe200078e0a12 */
[----:B------:R-:W-:Y:S01]  /*1550*/  ISETP.NE.AND P1, PT, R124, RZ, PT ;  /* 0x000000ff7c00720c */ /* 0x000fe20003f25270 */
[----:B------:R-:W-:Y:S02]  /*1560*/  IMAD.MOV.U32 R11, RZ, RZ, R6 ;  /* 0x000000ffff0b7224 */ /* 0x000fe400078e0006 */
[C---:B------:R-:W-:Y:S01]  /*1570*/  IMAD R9, R18.reuse, R13, R10 ;  /* 0x0000000d12097224 */ /* 0x040fe200078e020a */
[----:B------:R-:W-:Y:S01]  /*1580*/  ISETP.GT.U32.AND P3, PT, R18, R7, PT ;  /* 0x000000071200720c */ /* 0x000fe20003f64070 */
[----:B------:R-:W-:Y:S01]  /*1590*/  IMAD.HI.U32 R6, R3, R11, RZ ;  /* 0x0000000b03067227 */ /* 0x000fe200078e00ff */
[----:B------:R-:W-:-:S03]  /*15a0*/  IABS R13, R14 ;  /* 0x0000000e000d7213 */ /* 0x000fc60000000000 */
[----:B------:R-:W-:Y:S02]  /*15b0*/  IMAD.MOV R6, RZ, RZ, -R6 ;  /* 0x000000ffff067224 */ /* 0x000fe400078e0a06 */
[----:B------:R-:W-:Y:S02]  /*15c0*/  @!P2 IMAD.IADD R5, R5, 0x1, -R18 ;  /* 0x000000010505a824 */ /* 0x000fe400078e0a12 */
[C---:B------:R-:W-:Y:S02]  /*15d0*/  IMAD R11, R18.reuse, R6, R11 ;  /* 0x00000006120b7224 */ /* 0x040fe400078e020b */
[----:B------:R-:W-:Y:S01]  /*15e0*/  @!P6 IMAD.MOV R2, RZ, RZ, -R2 ;  /* 0x000000ffff02e224 */ /* 0x000fe200078e0a02 */
[C---:B------:R-:W-:Y:S01]  /*15f0*/  ISETP.GT.U32.AND P2, PT, R18.reuse, R5, PT ;  /* 0x000000051200720c */ /* 0x040fe20003f44070 */
[----:B------:R-:W-:Y:S01]  /*1600*/  @!P3 IMAD.IADD R7, R7, 0x1, -R18 ;  /* 0x000000010707b824 */ /* 0x000fe200078e0a12 */
[----:B------:R-:W-:Y:S01]  /*1610*/  ISETP.GT.U32.AND P3, PT, R18, R9, PT ;  /* 0x000000091200720c */ /* 0x000fe20003f64070 */
[----:B------:R-:W-:Y:S01]  /*1620*/  VIADD R12, R0, 0xfb ;  /* 0x000000fb000c7836 */ /* 0x000fe20000000000 */
[----:B------:R-:W-:Y:S01]  /*1630*/  ISETP.GT.U32.AND P6, PT, R18, R11, PT ;  /* 0x0000000b1200720c */ /* 0x000fe20003fc4070 */
[----:B------:R-:W-:Y:S01]  /*1640*/  IMAD.MOV.U32 R16, RZ, RZ, R7 ;  /* 0x000000ffff107224 */ /* 0x000fe200078e0007 */
[----:B------:R-:W-:Y:S01]  /*1650*/  @!P1 LOP3.LUT R2, RZ, R124, RZ, 0x33, !PT ;  /* 0x0000007cff029212 */ /* 0x000fe200078e33ff */
[----:B------:R-:W-:Y:S01]  /*1660*/  IMAD.HI.U32 R8, R3, R13, RZ ;  /* 0x0000000d03087227 */ /* 0x000fe200078e00ff */
[----:B------:R-:W-:-:S02]  /*1670*/  IABS R10, R12 ;  /* 0x0000000c000a7213 */ /* 0x000fc40000000000 */
[----:B------:R-:W-:Y:S01]  /*1680*/  ISETP.GE.AND P1, PT, R15, RZ, PT ;  /* 0x000000ff0f00720c */ /* 0x000fe20003f26270 */
[----:B------:R-:W-:Y:S01]  /*1690*/  @!P5 IMAD.MOV R16, RZ, RZ, -R16 ;  /* 0x000000ffff10d224 */ /* 0x000fe200078e0a10 */
[----:B------:R-:W-:Y:S01]  /*16a0*/  ISETP.GE.AND P5, PT, R12, RZ, PT ;  /* 0x000000ff0c00720c */ /* 0x000fe20003fa6270 */
[----:B------:R-:W-:-:S03]  /*16b0*/  IMAD.HI.U32 R6, R3, R10, RZ ;  /* 0x0000000a03067227 */ /* 0x000fc600078e00ff */
[----:B------:R0:W-:Y:S01]  /*16c0*/  STL [R1+0x6c], R16 ;  /* 0x00006c1001007387 */ /* 0x0001e20000100800 */
[--C-:B------:R-:W-:Y:S02]  /*16d0*/  @!P3 IMAD.IADD R9, R9, 0x1, -R18.reuse ;  /* 0x000000010909b824 */ /* 0x100fe400078e0a12 */
[--C-:B------:R-:W-:Y:S02]  /*16e0*/  @!P6 IMAD.IADD R11, R11, 0x1, -R18.reuse ;  /* 0x000000010b0be824 */ /* 0x100fe400078e0a12 */
[----:B------:R-:W-:Y:S01]  /*16f0*/  @!P2 IMAD.IADD R5, R5, 0x1, -R18 ;  /* 0x000000010505a824 */ /* 0x000fe200078e0a12 */
[----:B------:R-:W-:Y:S01]  /*1700*/  ISETP.GT.U32.AND P3, PT, R18, R9, PT ;  /* 0x000000091200720c */ /* 0x000fe20003f64070 */
[----:B------:R-:W-:Y:S01]  /*1710*/  IMAD.MOV R7, RZ, RZ, -R6 ;  /* 0x000000ffff077224 */ /* 0x000fe200078e0a06 */
[----:B------:R-:W-:Y:S01]  /*1720*/  ISETP.GE.AND P2, PT, R14, RZ, PT ;  /* 0x000000ff0e00720c */ /* 0x000fe20003f46270 */
[----:B------:R-:W-:Y:S01]  /*1730*/  VIADD R14, R0, 0xf9 ;  /* 0x000000f9000e7836 */ /* 0x000fe20000000000 */
[----:B------:R-:W-:Y:S01]  /*1740*/  ISETP.GT.U32.AND P6, PT, R18, R11, PT ;  /* 0x0000000b1200720c */ /* 0x000fe20003fc4070 */
[----:B------:R-:W-:-:S02]  /*1750*/  IMAD.MOV R8, RZ, RZ, -R8 ;  /* 0x000000ffff087224 */ /* 0x000fc400078e0a08 */
[----:B------:R-:W-:Y:S01]  /*1760*/  IMAD R7, R18, R7, R10 ;  /* 0x0000000712077224 */ /* 0x000fe200078e020a */
[----:B------:R-:W-:Y:S01]  /*1770*/  IABS R15, R14 ;  /* 0x0000000e000f7213 */ /* 0x000fe20000000000 */
[----:B0-----:R-:W-:Y:S02]  /*1780*/  VIADD R16, R0, 0xf8 ;  /* 0x000000f800107836 */ /* 0x001fe40000000000 */
[C---:B------:R-:W-:Y:S02]  /*1790*/  IMAD R13, R18.reuse, R8, R13 ;  /* 0x00000008120d7224 */ /* 0x040fe400078e020d */
[----:B------:R-:W-:Y:S01]  /*17a0*/  @!P3 IMAD.IADD R9, R9, 0x1, -R18 ;  /* 0x000000010909b824 */ /* 0x000fe200078e0a12 */
[----:B------:R-:W-:Y:S01]  /*17b0*/  IABS R17, R16 ;  /* 0x0000001000117213 */ /* 0x000fe20000000000 */
[----:B------:R-:W-:Y:S01]  /*17c0*/  IMAD.HI.U32 R6, R3, R15, RZ ;  /* 0x0000000f03067227 */ /* 0x000fe200078e00ff */
[----:B------:R-:W-:-:S03]  /*17d0*/  ISETP.GT.U32.AND P3, PT, R18, R7, PT ;  /* 0x000000071200720c */ /* 0x000fc60003f64070 */
[----:B------:R-:W-:Y:S01]  /*17e0*/  @!P6 IMAD.IADD R11, R11, 0x1, -R18 ;  /* 0x000000010b0be824 */ /* 0x000fe200078e0a12 */
[----:B------:R-:W-:Y:S01]  /*17f0*/  ISETP.GT.U32.AND P6, PT, R18, R13, PT ;  /* 0x0000000d1200720c */ /* 0x000fe20003fc4070 */
[----:B------:R-:W-:Y:S02]  /*1800*/  IMAD.MOV R10, RZ, RZ, -R6 ;  /* 0x000000ffff0a7224 */ /* 0x000fe400078e0a06 */
[----:B------:R-:W-:-:S04]  /*1810*/  IMAD.HI.U32 R6, R3, R17, RZ ;  /* 0x0000001103067227 */ /* 0x000fc800078e00ff */
[C---:B------:R-:W-:Y:S02]  /*1820*/  IMAD R15, R18.reuse, R10, R15 ;  /* 0x0000000a120f7224 */ /* 0x040fe400078e020f */
[----:B------:R-:W-:Y:S02]  /*1830*/  IMAD.MOV R12, RZ, RZ, -R6 ;  /* 0x000000ffff0c7224 */ /* 0x000fe400078e0a06 */
[--C-:B------:R-:W-:Y:S01]  /*1840*/  @!P3 IMAD.IADD R7, R7, 0x1, -R18.reuse ;  /* 0x000000010707b824 */ /* 0x100fe200078e0a12 */
[C---:B------:R-:W-:Y:S01]  /*1850*/  ISETP.GT.U32.AND P3, PT, R18.reuse, R15, PT ;  /* 0x0000000f1200720c */ /* 0x040fe20003f64070 */
[C---:B------:R-:W-:Y:S02]  /*1860*/  IMAD R17, R18.reuse, R12, R17 ;  /* 0x0000000c12117224 */ /* 0x040fe400078e0211 */
[----:B------:R-:W-:Y:S02]  /*1870*/  @!P6 IMAD.IADD R13, R13, 0x1, -R18 ;  /* 0x000000010d0de824 */ /* 0x000fe400078e0a12 */
[----:B------:R-:W-:Y:S01]  /*1880*/  IMAD.MOV.U32 R152, RZ, RZ, R5 ;  /* 0x000000ffff987224 */ /* 0x000fe200078e0005 */
[----:B------:R-:W-:Y:S01]  /*1890*/  ISETP.GT.U32.AND P6, PT, R18, R17, PT ;  /* 0x000000111200720c */ /* 0x000fe20003fc4070 */
[----:B------:R-:W-:-:S02]  /*18a0*/  IMAD.MOV.U32 R5, RZ, RZ, R9 ;  /* 0x000000ffff057224 */ /* 0x000fc400078e0009 */
[----:B------:R-:W-:-:S04]  /*18b0*/  IMAD.HI.U32 R8, R3, R19, RZ ;  /* 0x0000001303087227 */ /* 0x000fc800078e00ff */
[----:B------:R-:W-:Y:S01]  /*18c0*/  @!P3 IMAD.IADD R15, R15, 0x1, -R18 ;  /* 0x000000010f0fb824 */ /* 0x000fe200078e0a12 */
[C---:B------:R-:W-:Y:S01]  /*18d0*/  ISETP.GT.U32.AND P3, PT, R18.reuse, R7, PT ;  /* 0x000000071200720c */ /* 0x040fe20003f64070 */
[----:B------:R-:W-:Y:S01]  /*18e0*/  @!P0 IMAD.MOV R152, RZ, RZ, -R152 ;  /* 0x000000ffff988224 */ /* 0x000fe200078e0a98 */
[C---:B------:R-:W-:Y:S01]  /*18f0*/  ISETP.GT.U32.AND P0, PT, R18.reuse, R13, PT ;  /* 0x0000000d1200720c */ /* 0x040fe20003f04070 */
[----:B------:R-:W-:Y:S02]  /*1900*/  @!P4 IMAD.MOV R5, RZ, RZ, -R5 ;  /* 0x000000ffff05c224 */ /* 0x000fe400078e0a05 */
[----:B------:R-:W-:Y:S01]  /*1910*/  IMAD.MOV R8, RZ, RZ, -R8 ;  /* 0x000000ffff087224 */ /* 0x000fe200078e0a08 */
[----:B------:R-:W-:Y:S01]  /*1920*/  STL [R1+0x68], R152 ;  /* 0x0000689801007387 */ /* 0x000fe20000100800 */
[----:B------:R-:W-:Y:S01]  /*1930*/  @!P6 IMAD.IADD R17, R17, 0x1, -R18 ;  /* 0x000000011111e824 */ /* 0x000fe200078e0a12 */
[C---:B------:R-:W-:Y:S01]  /*1940*/  ISETP.GT.U32.AND P6, PT, R18.reuse, R15, PT ;  /* 0x0000000f1200720c */ /* 0x040fe20003fc4070 */
[C---:B------:R-:W-:Y:S01]  /*1950*/  IMAD.HI.U32 R6, R3.reuse, R23, RZ ;  /* 0x0000001703067227 */ /* 0x040fe200078e00ff */
[----:B------:R0:W-:Y:S02]  /*1960*/  STL [R1+0x64], R5 ;  /* 0x0000640501007387 */ /* 0x0001e40000100800 */
[----:B------:R-:W-:Y:S01]  /*1970*/  ISETP.GT.U32.AND P4, PT, R18, R17, PT ;  /* 0x000000111200720c */ /* 0x000fe20003f84070 */
[----:B------:R-:W-:-:S04]  /*1980*/  IMAD.HI.U32 R10, R3, R21, RZ ;  /* 0x00000015030a7227 */ /* 0x000fc800078e00ff */
[C---:B------:R-:W-:Y:S02]  /*1990*/  IMAD R19, R18.reuse, R8, R19 ;  /* 0x0000000812137224 */ /* 0x040fe400078e0213 */
[----:B------:R-:W-:Y:S02]  /*19a0*/  IMAD.MOV R6, RZ, RZ, -R6 ;  /* 0x000000ffff067224 */ /* 0x000fe400078e0a06 */
[----:B0-----:R-:W-:Y:S02]  /*19b0*/  IMAD.MOV.U32 R5, RZ, RZ, R11 ;  /* 0x000000ffff057224 */ /* 0x001fe400078e000b */
[----:B------:R-:W-:Y:S02]  /*19c0*/  IMAD.MOV R10, RZ, RZ, -R10 ;  /* 0x000000ffff0a7224 */ /* 0x000fe400078e0a0a */
[----:B------:R-:W-:Y:S01]  /*19d0*/  @!P1 IMAD.MOV R5, RZ, RZ, -R5 ;  /* 0x000000ffff059224 */ /* 0x000fe200078e0a05 */
[C---:B------:R-:W-:Y:S01]  /*19e0*/  ISETP.GT.U32.AND P1, PT, R18.reuse, R19, PT ;  /* 0x000000131200720c */ /* 0x040fe20003f24070 */
[----:B------:R-:W-:-:S02]  /*19f0*/  IMAD R23, R18, R6, R23 ;  /* 0x0000000612177224 */ /* 0x000fc400078e0217 */
[----:B------:R-:W-:Y:S01]  /*1a00*/  IMAD R21, R18, R10, R21 ;  /* 0x0000000a12157224 */ /* 0x000fe200078e0215 */
[----:B------:R0:W-:Y:S01]  /*1a10*/  STL [R1+0x60], R5 ;  /* 0x0000600501007387 */ /* 0x0001e20000100800 */
[C---:B------:R-:W-:Y:S02]  /*1a20*/  VIADD R12, R0.reuse, 0xf3 ;  /* 0x000000f3000c7836 */ /* 0x040fe40000000000 */
[----:B------:R-:W-:Y:S02]  /*1a30*/  VIADD R10, R0, 0xf4 ;  /* 0x000000f4000a7836 */ /* 0x000fe40000000000 */
[--C-:B------:R-:W-:Y:S01]  /*1a40*/  @!P6 IMAD.IADD R15, R15, 0x1, -R18.reuse ;  /* 0x000000010f0fe824 */ /* 0x100fe200078e0a12 */
[C---:B------:R-:W-:Y:S01]  /*1a50*/  ISETP.GT.U32.AND P6, PT, R18.reuse, R23, PT ;  /* 0x000000171200720c */ /* 0x040fe20003fc4070 */
[--C-:B------:R-:W-:Y:S01]  /*1a60*/  @!P3 IMAD.IADD R7, R7, 0x1, -R18.reuse ;  /* 0x000000010707b824 */ /* 0x100fe200078e0a12 */
[----:B------:R-:W-:Y:S01]  /*1a70*/  ISETP.GT.U32.AND P3, PT, R18, R21, PT ;  /* 0x000000151200720c */ /* 0x000fe20003f64070 */
[--C-:B------:R-:W-:Y:S01]  /*1a80*/  @!P0 IMAD.IADD R13, R13, 0x1, -R18.reuse ;  /* 0x000000010d0d8824 */ /* 0x100fe200078e0a12 */
[----:B------:R-:W-:Y:S01]  /*1a90*/  IABS R9, R12 ;  /* 0x0000000c00097213 */ /* 0x000fe20000000000 */
[----:B------:R-:W-:Y:S01]  /*1aa0*/  IMAD.MOV.U32 R152, RZ, RZ, R7 ;  /* 0x000000ffff987224 */ /* 0x000fe200078e0007 */
[----:B------:R-:W-:Y:S01]  /*1ab0*/  IABS R8, R10 ;  /* 0x0000000a00087213 */ /* 0x000fe20000000000 */
[----:B------:R-:W-:Y:S01]  /*1ac0*/  IMAD.MOV.U32 R11, RZ, RZ, R13 ;  /* 0x000000ffff0b7224 */ /* 0x000fe200078e000d */
[----:B------:R-:W-:Y:S01]  /*1ad0*/  ISETP.GE.AND P0, PT, R14, RZ, PT ;  /* 0x000000ff0e00720c */ /* 0x000fe20003f06270 */
[--C-:B------:R-:W-:Y:S01]  /*1ae0*/  @!P4 IMAD.IADD R17, R17, 0x1, -R18.reuse ;  /* 0x000000011111c824 */ /* 0x100fe200078e0a12 */
[----:B------:R-:W-:Y:S01]  /*1af0*/  ISETP.GE.AND P4, PT, R16, RZ, PT ;  /* 0x000000ff1000720c */ /* 0x000fe20003f86270 */
[----:B------:R-:W-:Y:S01]  /*1b00*/  @!P1 IMAD.IADD R19, R19, 0x1, -R18 ;  /* 0x0000000113139824 */ /* 0x000fe200078e0a12 */
[----:B------:R-:W-:Y:S01]  /*1b10*/  ISETP.GE.AND P1, PT, R20, RZ, PT ;  /* 0x000000ff1400720c */ /* 0x000fe20003f26270 */
[----:B------:R-:W-:-:S04]  /*1b20*/  IMAD.HI.U32 R6, R3, R9, RZ ;  /* 0x0000000903067227 */ /* 0x000fc800078e00ff */
[----:B0-----:R-:W-:-:S04]  /*1b30*/  IMAD.HI.U32 R5, R3, R8, RZ ;  /* 0x0000000803057227 */ /* 0x001fc800078e00ff */
[----:B------:R-:W-:Y:S01]  /*1b40*/  @!P5 IMAD.MOV R152, RZ, RZ, -R152 ;  /* 0x000000ffff98d224 */ /* 0x000fe200078e0a98 */
[----:B------:R-:W-:Y:S01]  /*1b50*/  ISETP.GT.U32.AND P5, PT, R18, R19, PT ;  /* 0x000000131200720c */ /* 0x000fe20003fa4070 */
[----:B------:R-:W-:Y:S02]  /*1b60*/  @!P2 IMAD.MOV R11, RZ, RZ, -R11 ;  /* 0x000000ffff0ba224 */ /* 0x000fe400078e0a0b */
[----:B------:R-:W-:Y:S01]  /*1b70*/  IMAD.MOV R6, RZ, RZ, -R6 ;  /* 0x000000ffff067224 */ /* 0x000fe200078e0a06 */
[----:B------:R-:W-:Y:S01]  /*1b80*/  STL [R1+0x5c], R152 ;  /* 0x00005c9801007387 */ /* 0x000fe20000100800 */
[----:B------:R-:W-:Y:S02]  /*1b90*/  IMAD.MOV R5, RZ, RZ, -R5 ;  /* 0x000000ffff057224 */ /* 0x000fe400078e0a05 */
[--C-:B------:R-:W-:Y:S01]  /*1ba0*/  @!P6 IMAD.IADD R23, R23, 0x1, -R18.reuse ;  /* 0x000000011717e824 */ /* 0x100fe200078e0a12 */
[----:B------:R0:W-:Y:S01]  /*1bb0*/  STL [R1+0x58], R11 ;  /* 0x0000580b01007387 */ /* 0x0001e20000100800 */
[----:B------:R-:W-:Y:S01]  /*1bc0*/  @!P3 IMAD.IADD R21, R21, 0x1, -R18 ;  /* 0x000000011515b824 */ /* 0x000fe200078e0a12 */
[----:B------:R-:W-:Y:S01]  /*1bd0*/  ISETP.GE.AND P3, PT, R22, RZ, PT ;  /* 0x000000ff1600720c */ /* 0x000fe20003f66270 */
[C---:B------:R-:W-:Y:S01]  /*1be0*/  IMAD R9, R18.reuse, R6, R9 ;  /* 0x0000000612097224 */ /* 0x040fe200078e0209 */
[C---:B------:R-:W-:Y:S01]  /*1bf0*/  ISETP.GT.U32.AND P6, PT, R18.reuse, R23, PT ;  /* 0x000000171200720c */ /* 0x040fe20003fc4070 */
[C---:B------:R-:W-:Y:S01]  /*1c00*/  IMAD R5, R18.reuse, R5, R8 ;  /* 0x0000000512057224 */ /* 0x040fe200078e0208 */
[----:B------:R-:W-:Y:S01]  /*1c10*/  ISETP.GT.U32.AND P2, PT, R18, R21, PT ;  /* 0x000000151200720c */ /* 0x000fe20003f44070 */
[----:B------:R-:W-:-:S02]  /*1c20*/  VIADD R7, R0, 0xf2 ;  /* 0x000000f200077836 */ /* 0x000fc40000000000 */
[----:B------:R-:W-:Y:S02]  /*1c30*/  IMAD.MOV.U32 R6, RZ, RZ, R17 ;  /* 0x000000ffff067224 */ /* 0x000fe400078e0011 */
[----:B0-----:R-:W-:Y:S01]  /*1c40*/  IMAD.MOV.U32 R11, RZ, RZ, R15 ;  /* 0x000000ffff0b7224 */ /* 0x001fe200078e000f */
[----:B------:R-:W-:Y:S01]  /*1c50*/  IABS R75, R7 ;  /* 0x00000007004b7213 */ /* 0x000fe20000000000 */
[----:B------:R-:W-:Y:S01]  /*1c60*/  @!P4 IMAD.MOV R6, RZ, RZ, -R6 ;  /* 0x000000ffff06c224 */ /* 0x000fe200078e0a06 */
[----:B------:R-:W-:Y:S01]  /*1c70*/  ISETP.GE.AND P4, PT, R24, RZ, PT ;  /* 0x000000ff1800720c */ /* 0x000fe20003f86270 */
[----:B------:R-:W-:Y:S01]  /*1c80*/  @!P0 IMAD.MOV R11, RZ, RZ, -R11 ;  /* 0x000000ffff0b8224 */ /* 0x000fe200078e0a0b */
[C---:B------:R-:W-:Y:S01]  /*1c90*/  ISETP.GT.U32.AND P0, PT, R18.reuse, R5, PT ;  /* 0x000000051200720c */ /* 0x040fe20003f04070 */
[--C-:B------:R-:W-:Y:S01]  /*1ca0*/  @!P5 IMAD.IADD R19, R19, 0x1, -R18.reuse ;  /* 0x000000011313d824 */ /* 0x100fe200078e0a12 */
[----:B------:R-:W-:Y:S01]  /*1cb0*/  ISETP.GT.U32.AND P5, PT, R18, R9, PT ;  /* 0x000000091200720c */ /* 0x000fe20003fa4070 */
[--C-:B------:R-:W-:Y:S01]  /*1cc0*/  @!P6 IMAD.IADD R23, R23, 0x1, -R18.reuse ;  /* 0x000000011717e824 */ /* 0x100fe200078e0a12 */
[----:B------:R-:W-:Y:S01]  /*1cd0*/  STL [R1+0x54], R11 ;  /* 0x0000540b01007387 */ /* 0x000fe20000100800 */
[--C-:B------:R-:W-:Y:S01]  /*1ce0*/  @!P2 IMAD.IADD R21, R21, 0x1, -R18.reuse ;  /* 0x000000011515a824 */ /* 0x100fe200078e0a12 */
[----:B------:R-:W-:Y:S01]  /*1cf0*/  ISETP.GE.AND P2, PT, R10, RZ, PT ;  /* 0x000000ff0a00720c */ /* 0x000fe20003f46270 */
[----:B------:R-:W-:Y:S01]  /*1d00*/  VIADD R8, R0, 0xf1 ;  /* 0x000000f100087836 */ /* 0x000fe20000000000 */
[----:B------:R0:W-:Y:S01]  /*1d10*/  STL [R1+0x50], R6 ;  /* 0x0000500601007387 */ /* 0x0001e20000100800 */
[----:B------:R-:W-:Y:S01]  /*1d20*/  IMAD.MOV.U32 R13, RZ, RZ, R19 ;  /* 0x000000ffff0d7224 */ /* 0x000fe200078e0013 */
[----:B------:R-:W-:Y:S01]  /*1d30*/  ISETP.GE.AND P6, PT, R12, RZ, PT ;  /* 0x000000ff0c00720c */ /* 0x000fe20003fc6270 */
[----:B------:R-:W-:Y:S01]  /*1d40*/  IMAD.MOV.U32 R10, RZ, RZ, R23 ;  /* 0x000000ffff0a7224 */ /* 0x000fe200078e0017 */
[----:B------:R-:W-:Y:S01]  /*1d50*/  IABS R78, R8 ;  /* 0x00000008004e7213 */ /* 0x000fe20000000000 */
[--C-:B------:R-:W-:Y:S01]  /*1d60*/  @!P0 IMAD.IADD R5, R5, 0x1, -R18.reuse ;  /* 0x0000000105058824 */ /* 0x100fe200078e0a12 */
[----:B------:R-:W-:Y:S01]  /*1d70*/  ISETP.GE.AND P0, PT, R7, RZ, PT ;  /* 0x000000ff0700720c */ /* 0x000fe20003f06270 */
[----:B------:R-:W-:-:S02]  /*1d80*/  @!P5 IMAD.IADD R9, R9, 0x1, -R18 ;  /* 0x000000010909d824 */ /* 0x000fc400078e0a12 */
[----:B------:R-:W-:Y:S01]  /*1d90*/  @!P1 IMAD.MOV R13, RZ, RZ, -R13 ;  /* 0x000000ffff0d9224 */ /* 0x000fe200078e0a0d */
[C---:B------:R-:W-:Y:S01]  /*1da0*/  ISETP.GT.U32.AND P1, PT, R18.reuse, R5, PT ;  /* 0x000000051200720c */ /* 0x040fe20003f24070 */
[----:B0-----:R-:W-:Y:S01]  /*1db0*/  IMAD.HI.U32 R6, R3, R75, RZ ;  /* 0x0000004b03067227 */ /* 0x001fe200078e00ff */
[C---:B------:R-:W-:Y:S02]  /*1dc0*/  ISETP.GT.U32.AND P5, PT, R18.reuse, R9, PT ;  /* 0x000000091200720c */ /* 0x040fe40003fa4070 */
[----:B------:R-:W-:Y:S01]  /*1dd0*/  STL [R1+0x4c], R13 ;  /* 0x00004c0d01007387 */ /* 0x000fe20000100800 */
[----:B------:R-:W-:Y:S02]  /*1de0*/  IMAD.MOV R6, RZ, RZ, -R6 ;  /* 0x000000ffff067224 */ /* 0x000fe400078e0a06 */
[----:B------:R-:W-:Y:S02]  /*1df0*/  @!P4 IMAD.MOV R10, RZ, RZ, -R10 ;  /* 0x000000ffff0ac224 */ /* 0x000fe400078e0a0a */
[----:B------:R-:W-:-:S02]  /*1e00*/  IMAD R75, R18, R6, R75 ;  /* 0x00000006124b7224 */ /* 0x000fc400078e024b */
[----:B------:R-:W-:-:S03]  /*1e10*/  IMAD.HI.U32 R7, R3, R78, RZ ;  /* 0x0000004e03077227 */ /* 0x000fc600078e00ff */
[----:B------:R-:W-:Y:S01]  /*1e20*/  ISETP.GT.U32.AND P4, PT, R18, R75, PT ;  /* 0x0000004b1200720c */ /* 0x000fe20003f84070 */
[----:B------:R-:W-:Y:S02]  /*1e30*/  IMAD.MOV.U32 R11, RZ, RZ, R21 ;  /* 0x000000ffff0b7224 */ /* 0x000fe400078e0015 */
[----:B------:R-:W-:Y:S02]  /*1e40*/  IMAD.MOV R7, RZ, RZ, -R7 ;  /* 0x000000ffff077224 */ /* 0x000fe400078e0a07 */
[----:B------:R-:W-:Y:S01]  /*1e50*/  @!P3 IMAD.MOV R11, RZ, RZ, -R11 ;  /* 0x000000ffff0bb224 */ /* 0x000fe200078e0a0b */
[----:B------:R-:W-:Y:S01]  /*1e60*/  ISETP.GE.AND P3, PT, R8, RZ, PT ;  /* 0x000000ff0800720c */ /* 0x000fe20003f66270 */
[----:B------:R-:W-:Y:S02]  /*1e70*/  IMAD R78, R18, R7, R78 ;  /* 0x00000007124e7224 */ /* 0x000fe400078e024e */
[C---:B------:R-:W-:Y:S01]  /*1e80*/  VIADD R6, R0.reuse, 0xf0 ;  /* 0x000000f000067836 */ /* 0x040fe20000000000 */
[----:B------:R0:W-:Y:S01]  /*1e90*/  STL [R1+0x48], R11 ;  /* 0x0000480b01007387 */ /* 0x0001e20000100800 */
[----:B------:R-:W-:-:S02]  /*1ea0*/  VIADD R8, R0, 0xee ;  /* 0x000000ee00087836 */ /* 0x000fc40000000000 */
[--C-:B------:R-:W-:Y:S01]  /*1eb0*/  @!P1 IMAD.IADD R5, R5, 0x1, -R18.reuse ;  /* 0x0000000105059824 */ /* 0x100fe200078e0a12 */
[----:B------:R1:W-:Y:S01]  /*1ec0*/  STL [R1+0x44], R10 ;  /* 0x0000440a01007387 */ /* 0x0003e20000100800 */
[--C-:B------:R-:W-:Y:S01]  /*1ed0*/  @!P4 IMAD.IADD R75, R75, 0x1, -R18.reuse ;  /* 0x000000014b4bc824 */ /* 0x100fe200078e0a12 */
[----:B------:R-:W-:Y:S01]  /*1ee0*/  IABS R81, R6 ;  /* 0x0000000600517213 */ /* 0x000fe20000000000 */
[----:B------:R-:W-:Y:S01]  /*1ef0*/  VIADD R7, R0, 0xef ;  /* 0x000000ef00077836 */ /* 0x000fe20000000000 */
[----:B------:R-:W-:Y:S01]  /*1f00*/  IABS R151, R8 ;  /* 0x0000000800977213 */ /* 0x000fe20000000000 */
[----:B------:R-:W-:Y:S01]  /*1f10*/  @!P5 IMAD.IADD R9, R9, 0x1, -R18 ;  /* 0x000000010909d824 */ /* 0x000fe200078e0a12 */
[----:B------:R-:W-:Y:S01]  /*1f20*/  ISETP.GT.U32.AND P5, PT, R18, R78, PT ;  /* 0x0000004e1200720c */ /* 0x000fe20003fa4070 */
[----:B0-----:R-:W-:Y:S01]  /*1f30*/  VIADD R11, R0, 0xe5 ;  /* 0x000000e5000b7836 */ /* 0x001fe20000000000 */
[----:B------:R-:W-:Y:S01]  /*1f40*/  ISETP.GT.U32.AND P4, PT, R18, R75, PT ;  /* 0x0000004b1200720c */ /* 0x000fe20003f84070 */
[----:B------:R-:W-:Y:S01]  /*1f50*/  VIADD R12, R0, 0xbc ;  /* 0x000000bc000c7836 */ /* 0x000fe20000000000 */
[----:B------:R-:W-:Y:S01]  /*1f60*/  IABS R84, R7 ;  /* 0x0000000700547213 */ /* 0x000fe20000000000 */
[----:B-1----:R-:W-:Y:S01]  /*1f70*/  IMAD.MOV.U32 R10, RZ, RZ, R5 ;  /* 0x000000ffff0a7224 */ /* 0x002fe200078e0005 */
[----:B------:R-:W-:Y:S01]  /*1f80*/  ISETP.GE.AND P1, PT, R6, RZ, PT ;  /* 0x000000ff0600720c */ /* 0x000fe20003f26270 */
[----:B------:R-:W-:Y:S01]  /*1f90*/  IMAD.HI.U32 R5, R3, R81, RZ ;  /* 0x0000005103057227 */ /* 0x000fe200078e00ff */
[----:B------:R-:W-:-:S02]  /*1fa0*/  IABS R128, R11 ;  /* 0x0000000b00807213 */ /* 0x000fc40000000000 */
[----:B------:R-:W-:Y:S01]  /*1fb0*/  IABS R212, R12 ;  /* 0x0000000c00d47213 */ /* 0x000fe20000000000 */
[----:B------:R-:W-:Y:S01]  /*1fc0*/  @!P2 IMAD.MOV R10, RZ, RZ, -R10 ;  /* 0x000000ffff0aa224 */ /* 0x000fe200078e0a0a */
[----:B------:R-:W-:Y:S01]  /*1fd0*/  ISETP.GE.AND P2, PT, R7, RZ, PT ;  /* 0x000000ff0700720c */ /* 0x000fe20003f46270 */
[----:B------:R-:W-:-:S03]  /*1fe0*/  IMAD.HI.U32 R7, R3, R151, RZ ;  /* 0x0000009703077227 */ /* 0x000fc600078e00ff */
[----:B------:R0:W-:Y:S01]  /*1ff0*/  STL [R1+0x40], R10 ;  /* 0x0000400a01007387 */ /* 0x0001e20000100800 */
[----:B------:R-:W-:Y:S02]  /*2000*/  IMAD.MOV R5, RZ, RZ, -R5 ;  /* 0x000000ffff057224 */ /* 0x000fe400078e0a05 */
[----:B------:R-:W-:Y:S02]  /*2010*/  IMAD.MOV R7, RZ, RZ, -R7 ;  /* 0x000000ffff077224 */ /* 0x000fe400078e0a07 */
[--C-:B------:R-:W-:Y:S02]  /*2020*/  @!P5 IMAD.IADD R78, R78, 0x1, -R18.reuse ;  /* 0x000000014e4ed824 */ /* 0x100fe400078e0a12 */
[C---:B------:R-:W-:Y:S02]  /*2030*/  IMAD R81, R18.reuse, R5, R81 ;  /* 0x0000000512517224 */ /* 0x040fe400078e0251 */
[----:B------:R-:W-:Y:S01]  /*2040*/  @!P4 IMAD.IADD R75, R75, 0x1, -R18 ;  /* 0x000000014b4bc824 */ /* 0x000fe200078e0a12 */
[C---:B------:R-:W-:Y:S01]  /*2050*/  ISETP.GT.U32.AND P5, PT, R18.reuse, R78, PT ;  /* 0x0000004e1200720c */ /* 0x040fe20003fa4070 */
[C---:B------:R-:W-:Y:S01]  /*2060*/  IMAD R151, R18.reuse, R7, R151 ;  /* 0x0000000712977224 */ /* 0x040fe200078e0297 */
[----:B------:R-:W-:Y:S01]  /*2070*/  ISETP.GT.U32.AND P4, PT, R18, R81, PT ;  /* 0x000000511200720c */ /* 0x000fe20003f84070 */
[----:B------:R-:W-:-:S02]  /*2080*/  @!P0 IMAD.MOV R75, RZ, RZ, -R75 ;  /* 0x000000ffff4b8224 */ /* 0x000fc400078e0a4b */
[----:B------:R-:W-:Y:S01]  /*2090*/  IMAD.HI.U32 R6, R3, R84, RZ ;  /* 0x0000005403067227 */ /* 0x000fe200078e00ff */
[----:B------:R-:W-:-:S03]  /*20a0*/  ISETP.GT.U32.AND P0, PT, R18, R151, PT ;  /* 0x000000971200720c */ /* 0x000fc60003f04070 */
[----:B0-----:R-:W-:Y:S02]  /*20b0*/  IMAD.MOV.U32 R10, RZ, RZ, R9 ;  /* 0x000000ffff0a7224 */ /* 0x001fe400078e0009 */
        /* <DEDUP_REMOVED lines=8> */
[----:B------:R-:W-:Y:S01]  /*2140*/  IABS R91, R6 ;  /* 0x00000006005b7213 */ /* 0x000fe20000000000 */
[--C-:B------:R-:W-:Y:S01]  /*2150*/  @!P4 IMAD.IADD R81, R81, 0x1, -R18.reuse ;  /* 0x000000015151c824 */ /* 0x100fe200078e0a12 */
[----:B------:R-:W-:Y:S01]  /*2160*/  IABS R99, R9 ;  /* 0x0000000900637213 */ /* 0x000fe20000000000 */
[----:B------:R-:W-:Y:S01]  /*2170*/  @!P0 IMAD.IADD R151, R151, 0x1, -R18 ;  /* 0x0000000197978824 */ /* 0x000fe200078e0a12 */
[C---:B------:R-:W-:Y:S01]  /*2180*/  ISETP.GT.U32.AND P5, PT, R18.reuse, R84, PT ;  /* 0x000000541200720c */ /* 0x040fe20003fa4070 */
[----:B------:R-:W-:Y:S01]  /*2190*/  @!P3 IMAD.MOV R78, RZ, RZ, -R78 ;  /* 0x000000ffff4eb224 */ /* 0x000fe200078e0a4e */
[----:B------:R-:W-:Y:S01]  /*21a0*/  ISETP.GT.U32.AND P4, PT, R18, R81, PT ;  /* 0x000000511200720c */ /* 0x000fe20003f84070 */
[----:B0-----:R-:W-:Y:S01]  /*21b0*/  VIADD R10, R0, 0xea ;  /* 0x000000ea000a7836 */ /* 0x001fe20000000000 */
[----:B------:R-:W-:Y:S01]  /*21c0*/  ISETP.GE.AND P3, PT, R6, RZ, PT ;  /* 0x000000ff0600720c */ /* 0x000fe20003f66270 */
[----:B------:R-:W-:Y:S01]  /*21d0*/  IMAD.HI.U32 R5, R3, R91, RZ ;  /* 0x0000005b03057227 */ /* 0x000fe200078e00ff */
[----:B------:R-:W-:-:S02]  /*21e0*/  ISETP.GT.U32.AND P0, PT, R18, R151, PT ;  /* 0x000000971200720c */ /* 0x000fc40003f04070 */
[----:B------:R-:W-:Y:S01]  /*21f0*/  IABS R104, R10 ;  /* 0x0000000a00687213 */ /* 0x000fe20000000000 */
[----:B------:R-:W-:-:S04]  /*2200*/  IMAD.HI.U32 R6, R3, R99, RZ ;  /* 0x0000006303067227 */ /* 0x000fc800078e00ff */
[----:B------:R-:W-:Y:S02]  /*2210*/  VIADD R8, R0, 0xec ;  /* 0x000000ec00087836 */ /* 0x000fe40000000000 */
[----:B------:R-:W-:Y:S02]  /*2220*/  IMAD.MOV R5, RZ, RZ, -R5 ;  /* 0x000000ffff057224 */ /* 0x000fe400078e0a05 */
[----:B------:R-:W-:Y:S01]  /*2230*/  IMAD.HI.U32 R7, R3, R104, RZ ;  /* 0x0000006803077227 */ /* 0x000fe200078e00ff */
[----:B------:R-:W-:-:S03]  /*2240*/  IABS R94, R8 ;  /* 0x00000008005e7213 */ /* 0x000fc60000000000 */
[----:B------:R-:W-:Y:S02]  /*2250*/  IMAD.MOV R6, RZ, RZ, -R6 ;  /* 0x000000ffff067224 */ /* 0x000fe400078e0a06 */
[C---:B------:R-:W-:Y:S02]  /*2260*/  IMAD R91, R18.reuse, R5, R91 ;  /* 0x00000005125b7224 */ /* 0x040fe400078e025b */
[----:B------:R-:W-:Y:S02]  /*2270*/  IMAD.MOV R7, RZ, RZ, -R7 ;  /* 0x000000ffff077224 */ /* 0x000fe400078e0a07 */
[C---:B------:R-:W-:Y:S02]  /*2280*/  IMAD R99, R18.reuse, R6, R99 ;  /* 0x0000000612637224 */ /* 0x040fe400078e0263 */
[----:B------:R-:W-:Y:S01]  /*2290*/  @!P4 IMAD.IADD R81, R81, 0x1, -R18 ;  /* 0x000000015151c824 */ /* 0x000fe200078e0a12 */
[C---:B------:R-:W-:Y:S01]  /*22a0*/  ISETP.GT.U32.AND P4, PT, R18.reuse, R91, PT ;  /* 0x0000005b1200720c */ /* 0x040fe20003f84070 */
[----:B------:R-:W-:-:S02]  /*22b0*/  IMAD R104, R18, R7, R104 ;  /* 0x0000000712687224 */ /* 0x000fc400078e0268 */
[----:B------:R-:W-:Y:S01]  /*22c0*/  @!P0 IMAD.IADD R151, R151, 0x1, -R18 ;  /* 0x0000000197978824 */ /* 0x000fe200078e0a12 */
[----:B------:R-:W-:Y:S01]  /*22d0*/  ISETP.GT.U32.AND P0, PT, R18, R99, PT ;  /* 0x000000631200720c */ /* 0x000fe20003f04070 */
[----:B------:R-:W-:Y:S02]  /*22e0*/  VIADD R6, R0, 0xe9 ;  /* 0x000000e900067836 */ /* 0x000fe40000000000 */
[----:B------:R-:W-:-:S03]  /*22f0*/  IMAD.HI.U32 R5, R3, R94, RZ ;  /* 0x0000005e03057227 */ /* 0x000fc600078e00ff */
[----:B------:R-:W-:Y:S01]  /*2300*/  IABS R109, R6 ;  /* 0x00000006006d7213 */ /* 0x000fe20000000000 */
[----:B------:R-:W-:Y:S01]  /*2310*/  @!P6 IMAD.MOV R151, RZ, RZ, -R151 ;  /* 0x000000ffff97e224 */ /* 0x000fe200078e0a97 */
[----:B------:R-:W-:Y:S01]  /*2320*/  ISETP.GT.U32.AND P6, PT, R18, R104, PT ;  /* 0x000000681200720c */ /* 0x000fe20003fc4070 */
[----:B------:R-:W-:Y:S02]  /*2330*/  IMAD.MOV R5, RZ, RZ, -R5 ;  /* 0x000000ffff057224 */ /* 0x000fe400078e0a05 */
[----:B------:R-:W-:Y:S02]  /*2340*/  VIADD R7, R0, 0xe8 ;  /* 0x000000e800077836 */ /* 0x000fe40000000000 */
[----:B------:R-:W-:Y:S02]  /*2350*/  IMAD R94, R18, R5, R94 ;  /* 0x00000005125e7224 */ /* 0x000fe400078e025e */
[----:B------:R-:W-:Y:S01]  /*2360*/  IMAD.HI.U32 R5, R3, R109, RZ ;  /* 0x0000006d03057227 */ /* 0x000fe200078e00ff */
[----:B------:R-:W-:-:S03]  /*2370*/  IABS R114, R7 ;  /* 0x0000000700727213 */ /* 0x000fc60000000000 */
[--C-:B------:R-:W-:Y:S02]  /*2380*/  @!P5 IMAD.IADD R84, R84, 0x1, -R18.reuse ;  /* 0x000000015454d824 */ /* 0x100fe400078e0a12 */
[--C-:B------:R-:W-:Y:S02]  /*2390*/  @!P4 IMAD.IADD R91, R91, 0x1, -R18.reuse ;  /* 0x000000015b5bc824 */ /* 0x100fe400078e0a12 */
[--C-:B------:R-:W-:Y:S01]  /*23a0*/  @!P0 IMAD.IADD R99, R99, 0x1, -R18.reuse ;  /* 0x0000000163638824 */ /* 0x100fe200078e0a12 */
[C---:B------:R-:W-:Y:S01]  /*23b0*/  ISETP.GT.U32.AND P5, PT, R18.reuse, R84, PT ;  /* 0x000000541200720c */ /* 0x040fe20003fa4070 */
[----:B------:R-:W-:Y:S01]  /*23c0*/  IMAD.MOV R5, RZ, RZ, -R5 ;  /* 0x000000ffff057224 */ /* 0x000fe200078e0a05 */
[----:B------:R-:W-:Y:S01]  /*23d0*/  ISETP.GT.U32.AND P4, PT, R18, R91, PT ;  /* 0x0000005b1200720c */ /* 0x000fe20003f84070 */
[----:B------:R-:W-:Y:S01]  /*23e0*/  @!P6 IMAD.IADD R104, R104, 0x1, -R18 ;  /* 0x000000016868e824 */ /* 0x000fe200078e0a12 */
[C---:B------:R-:W-:Y:S01]  /*23f0*/  ISETP.GT.U32.AND P6, PT, R18.reuse, R99, PT ;  /* 0x000000631200720c */ /* 0x040fe20003fc4070 */
[----:B------:R-:W-:-:S02]  /*2400*/  IMAD R109, R18, R5, R109 ;  /* 0x00000005126d7224 */ /* 0x000fc400078e026d */
[----:B------:R-:W-:-:S04]  /*2410*/  IMAD.HI.U32 R5, R3, R114, RZ ;  /* 0x0000007203057227 */ /* 0x000fc800078e00ff */
[----:B------:R-:W-:Y:S01]  /*2420*/  @!P1 IMAD.MOV R81, RZ, RZ, -R81 ;  /* 0x000000ffff519224 */ /* 0x000fe200078e0a51 */
[----:B------:R-:W-:Y:S01]  /*2430*/  ISETP.GT.U32.AND P1, PT, R18, R94, PT ;  /* 0x0000005e1200720c */ /* 0x000fe20003f24070 */
[----:B------:R-:W-:Y:S02]  /*2440*/  IMAD.MOV R5, RZ, RZ, -R5 ;  /* 0x000000ffff057224 */ /* 0x000fe400078e0a05 */
[----:B------:R-:W-:Y:S01]  /*2450*/  @!P5 IMAD.IADD R84, R84, 0x1, -R18 ;  /* 0x000000015454d824 */ /* 0x000fe200078e0a12 */
[----:B------:R-:W-:Y:S01]  /*2460*/  ISETP.GE.AND P5, PT, R8, RZ, PT ;  /* 0x000000ff0800720c */ /* 0x000fe20003fa6270 */
[----:B------:R-:W-:Y:S02]  /*2470*/  IMAD R114, R18, R5, R114 ;  /* 0x0000000512727224 */ /* 0x000fe400078e0272 */
[--C-:B------:R-:W-:Y:S01]  /*2480*/  @!P4 IMAD.IADD R91, R91, 0x1, -R18.reuse ;  /* 0x000000015b5bc824 */ /* 0x100fe200078e0a12 */
[----:B------:R-:W-:Y:S01]  /*2490*/  ISETP.GE.AND P4, PT, R10, RZ, PT ;  /* 0x000000ff0a00720c */ /* 0x000fe20003f86270 */
[----:B------:R-:W-:Y:S01]  /*24a0*/  @!P6 IMAD.IADD R99, R99, 0x1, -R18 ;  /* 0x000000016363e824 */ /* 0x000fe200078e0a12 */
[----:B------:R-:W-:Y:S01]  /*24b0*/  ISETP.GT.U32.AND P6, PT, R18, R114, PT ;  /* 0x000000721200720c */ /* 0x000fe20003fc4070 */
[----:B------:R-:W-:-:S02]  /*24c0*/  VIADD R8, R0, 0xe7 ;  /* 0x000000e700087836 */ /* 0x000fc40000000000 */
[----:B------:R-:W-:Y:S01]  /*24d0*/  @!P1 IMAD.IADD R94, R94, 0x1, -R18 ;  /* 0x000000015e5e9824 */ /* 0x000fe200078e0a12 */
[----:B------:R-:W-:Y:S01]  /*24e0*/  ISETP.GE.AND P1, PT, R6, RZ, PT ;  /* 0x000000ff0600720c */ /* 0x000fe20003f26270 */
[----:B------:R-:W-:Y:S01]  /*24f0*/  @!P3 IMAD.MOV R91, RZ, RZ, -R91 ;  /* 0x000000ffff5bb224 */ /* 0x000fe200078e0a5b */
[----:B------:R-:W-:Y:S01]  /*2500*/  ISETP.GT.U32.AND P3, PT, R18, R104, PT ;  /* 0x000000681200720c */ /* 0x000fe20003f64070 */
[----:B------:R-:W-:Y:S01]  /*2510*/  VIADD R10, R0, 0xe6 ;  /* 0x000000e6000a7836 */ /* 0x000fe20000000000 */
[----:B------:R-:W-:Y:S01]  /*2520*/  IABS R174, R8 ;  /* 0x0000000800ae7213 */ /* 0x000fe20000000000 */
[----:B------:R-:W-:Y:S01]  /*2530*/  @!P2 IMAD.MOV R84, RZ, RZ, -R84 ;  /* 0x000000ffff54a224 */ /* 0x000fe200078e0a54 */
[----:B------:R-:W-:Y:S01]  /*2540*/  ISETP.GT.U32.AND P0, PT, R18, R94, PT ;  /* 0x0000005e1200720c */ /* 0x000fe20003f04070 */
[----:B------:R-:W-:Y:S01]  /*2550*/  VIADD R13, R0, 0xb2 ;  /* 0x000000b2000d7836 */ /* 0x000fe20000000000 */
[----:B------:R-:W-:Y:S01]  /*2560*/  ISETP.GE.AND P2, PT, R9, RZ, PT ;  /* 0x000000ff0900720c */ /* 0x000fe20003f46270 */
[----:B------:R-:W-:Y:S01]  /*2570*/  IMAD.HI.U32 R5, R3, R174, RZ ;  /* 0x000000ae03057227 */ /* 0x000fe200078e00ff */
[----:B------:R-:W-:-:S03]  /*2580*/  IABS R124, R10 ;  /* 0x0000000a007c7213 */ /* 0x000fc60000000000 */
[----:B------:R-:W-:Y:S02]  /*2590*/  @!P6 IMAD.IADD R114, R114, 0x1, -R18 ;  /* 0x000000017272e824 */ /* 0x000fe400078e0a12 */
[----:B------:R-:W-:-:S03]  /*25a0*/  IMAD.HI.U32 R6, R3, R124, RZ ;  /* 0x0000007c03067227 */ /* 0x000fc600078e00ff */
[----:B------:R-:W-:Y:S01]  /*25b0*/  ISETP.GT.U32.AND P6, PT, R18, R114, PT ;  /* 0x000000721200720c */ /* 0x000fe20003fc4070 */
[----:B------:R-:W-:Y:S02]  /*25c0*/  IMAD.MOV R5, RZ, RZ, -R5 ;  /* 0x000000ffff057224 */ /* 0x000fe400078e0a05 */
[----:B------:R-:W-:Y:S01]  /*25d0*/  @!P3 IMAD.IADD R104, R104, 0x1, -R18 ;  /* 0x000000016868b824 */ /* 0x000fe200078e0a12 */
[----:B------:R-:W-:Y:S01]  /*25e0*/  ISETP.GE.AND P3, PT, R7, RZ, PT ;  /* 0x000000ff0700720c */ /* 0x000fe20003f66270 */
[----:B------:R-:W-:-:S04]  /*25f0*/  IMAD.HI.U32 R7, R3, R128, RZ ;  /* 0x0000008003077227 */ /* 0x000fc800078e00ff */
[----:B------:R-:W-:Y:S02]  /*2600*/  IMAD.MOV R9, RZ, RZ, -R6 ;  /* 0x000000ffff097224 */ /* 0x000fe400078e0a06 */
[----:B------:R-:W-:Y:S02]  /*2610*/  IMAD R174, R18, R5, R174 ;  /* 0x0000000512ae7224 */ /* 0x000fe400078e02ae */
[----:B------:R-:W-:Y:S01]  /*2620*/  @!P0 IMAD.IADD R94, R94, 0x1, -R18 ;  /* 0x000000015e5e8824 */ /* 0x000fe200078e0a12 */
[C---:B------:R-:W-:Y:S01]  /*2630*/  ISETP.GT.U32.AND P0, PT, R18.reuse, R109, PT ;  /* 0x0000006d1200720c */ /* 0x040fe20003f04070 */
[----:B------:R-:W-:Y:S02]  /*2640*/  IMAD.MOV R7, RZ, RZ, -R7 ;  /* 0x000000ffff077224 */ /* 0x000fe400078e0a07 */
[C---:B------:R-:W-:Y:S02]  /*2650*/  IMAD R124, R18.reuse, R9, R124 ;  /* 0x00000009127c7224 */ /* 0x040fe400078e027c */
[----:B------:R-:W-:Y:S01]  /*2660*/  @!P2 IMAD.MOV R99, RZ, RZ, -R99 ;  /* 0x000000ffff63a224 */ /* 0x000fe200078e0a63 */
[C---:B------:R-:W-:Y:S01]  /*2670*/  ISETP.GT.U32.AND P2, PT, R18.reuse, R174, PT ;  /* 0x000000ae1200720c */ /* 0x040fe20003f44070 */
[----:B------:R-:W-:-:S02]  /*2680*/  IMAD R128, R18, R7, R128 ;  /* 0x0000000712807224 */ /* 0x000fc400078e0280 */
[----:B------:R-:W-:Y:S01]  /*2690*/  @!P4 IMAD.MOV R104, RZ, RZ, -R104 ;  /* 0x000000ffff68c224 */ /* 0x000fe200078e0a68 */
[----:B------:R-:W-:Y:S01]  /*26a0*/  ISETP.GT.U32.AND P4, PT, R18, R124, PT ;  /* 0x0000007c1200720c */ /* 0x000fe20003f84070 */
[--C-:B------:R-:W-:Y:S01]  /*26b0*/  @!P6 IMAD.IADD R114, R114, 0x1, -R18.reuse ;  /* 0x000000017272e824 */ /* 0x100fe200078e0a12 */
[----:B------:R-:W-:Y:S01]  /*26c0*/  ISETP.GT.U32.AND P6, PT, R18, R128, PT ;  /* 0x000000801200720c */ /* 0x000fe20003fc4070 */
[----:B------:R-:W-:Y:S02]  /*26d0*/  VIADD R7, R0, 0xe4 ;  /* 0x000000e400077836 */ /* 0x000fe40000000000 */
[--C-:B------:R-:W-:Y:S01]  /*26e0*/  @!P0 IMAD.IADD R109, R109, 0x1, -R18.reuse ;  /* 0x000000016d6d8824 */ /* 0x100fe200078e0a12 */
[----:B------:R-:W-:Y:S01]  /*26f0*/  ISETP.GE.AND P0, PT, R8, RZ, PT ;  /* 0x000000ff0800720c */ /* 0x000fe20003f06270 */
[----:B------:R-:W-:Y:S01]  /*2700*/  VIADD R8, R0, 0xe3 ;  /* 0x000000e300087836 */ /* 0x000fe20000000000 */
[----:B------:R-:W-:Y:S01]  /*2710*/  IABS R133, R7 ;  /* 0x0000000700857213 */ /* 0x000fe20000000000 */
[----:B------:R-:W-:Y:S01]  /*2720*/  @!P2 IMAD.IADD R174, R174, 0x1, -R18 ;  /* 0x00000001aeaea824 */ /* 0x000fe200078e0a12 */
[----:B------:R-:W-:Y:S01]  /*2730*/  ISETP.GE.AND P2, PT, R11, RZ, PT ;  /* 0x000000ff0b00720c */ /* 0x000fe20003f46270 */
[----:B------:R-:W-:Y:S01]  /*2740*/  @!P5 IMAD.MOV R94, RZ, RZ, -R94 ;  /* 0x000000ffff5ed224 */ /* 0x000fe200078e0a5e */
[----:B------:R-:W-:Y:S01]  /*2750*/  ISETP.GT.U32.AND P5, PT, R18, R109, PT ;  /* 0x0000006d1200720c */ /* 0x000fe20003fa4070 */
        /* <DEDUP_REMOVED lines=8> */
[----:B------:R-:W-:Y:S02]  /*27e0*/  IMAD R133, R18, R6, R133 ;  /* 0x0000000612857224 */ /* 0x000fe400078e0285 */
[----:B------:R-:W-:Y:S02]  /*27f0*/  IMAD.MOV R5, RZ, RZ, -R5 ;  /* 0x000000ffff057224 */ /* 0x000fe400078e0a05 */
[--C-:B------:R-:W-:Y:S01]  /*2800*/  @!P5 IMAD.IADD R109, R109, 0x1, -R18.reuse ;  /* 0x000000016d6dd824 */ /* 0x100fe200078e0a12 */
[----:B------:R-:W-:Y:S01]  /*2810*/  ISETP.GE.AND P5, PT, R10, RZ, PT ;  /* 0x000000ff0a00720c */ /* 0x000fe20003fa6270 */
[--C-:B------:R-:W-:Y:S01]  /*2820*/  @!P4 IMAD.IADD R174, R174, 0x1, -R18.reuse ;  /* 0x00000001aeaec824 */ /* 0x100fe200078e0a12 */
[C---:B------:R-:W-:Y:S01]  /*2830*/  ISETP.GT.U32.AND P4, PT, R18.reuse, R133, PT ;  /* 0x000000851200720c */ /* 0x040fe20003f84070 */
[C---:B------:R-:W-:Y:S02]  /*2840*/  IMAD R137, R18.reuse, R5, R137 ;  /* 0x0000000512897224 */ /* 0x040fe400078e0289 */
[----:B------:R-:W-:Y:S01]  /*2850*/  @!P1 IMAD.MOV R109, RZ, RZ, -R109 ;  /* 0x000000ffff6d9224 */ /* 0x000fe200078e0a6d */
[----:B------:R-:W-:Y:S01]  /*2860*/  ISETP.GT.U32.AND P1, PT, R18, R128, PT ;  /* 0x000000801200720c */ /* 0x000fe20003f24070 */
[----:B------:R-:W-:Y:S01]  /*2870*/  @!P6 IMAD.IADD R124, R124, 0x1, -R18 ;  /* 0x000000017c7ce824 */ /* 0x000fe200078e0a12 */
[----:B------:R-:W-:Y:S01]  /*2880*/  ISETP.GT.U32.AND P6, PT, R18, R137, PT ;  /* 0x000000891200720c */ /* 0x000fe20003fc4070 */
[----:B------:R-:W-:-:S02]  /*2890*/  VIADD R9, R0, 0xe2 ;  /* 0x000000e200097836 */ /* 0x000fc40000000000 */
[C---:B------:R-:W-:Y:S02]  /*28a0*/  VIADD R10, R0.reuse, 0xe1 ;  /* 0x000000e1000a7836 */ /* 0x040fe40000000000 */
[----:B------:R-:W-:Y:S01]  /*28b0*/  VIADD R11, R0, 0xe0 ;  /* 0x000000e0000b7836 */ /* 0x000fe20000000000 */
[----:B------:R-:W-:Y:S01]  /*28c0*/  IABS R190, R9 ;  /* 0x0000000900be7213 */ /* 0x000fe20000000000 */
[----:B------:R-:W-:Y:S01]  /*28d0*/  @!P4 IMAD.IADD R133, R133, 0x1, -R18 ;  /* 0x000000018585c824 */ /* 0x000fe200078e0a12 */
[----:B------:R-:W-:Y:S01]  /*28e0*/  IABS R147, R10 ;  /* 0x0000000a00937213 */ /* 0x000fe20000000000 */
[----:B------:R-:W-:Y:S01]  /*28f0*/  @!P3 IMAD.MOV R114, RZ, RZ, -R114 ;  /* 0x000000ffff72b224 */ /* 0x000fe200078e0a72 */
[----:B------:R-:W-:Y:S01]  /*2900*/  IABS R150, R11 ;  /* 0x0000000b00967213 */ /* 0x000fe20000000000 */
[----:B------:R-:W-:Y:S01]  /*2910*/  IMAD.HI.U32 R5, R3, R190, RZ ;  /* 0x000000be03057227 */ /* 0x000fe200078e00ff */
[----:B------:R-:W-:-:S03]  /*2920*/  ISETP.GE.AND P4, PT, R8, RZ, PT ;  /* 0x000000ff0800720c */ /* 0x000fc60003f86270 */
[--C-:B------:R-:W-:Y:S01]  /*2930*/  @!P1 IMAD.IADD R128, R128, 0x1, -R18.reuse ;  /* 0x0000000180809824 */ /* 0x100fe200078e0a12 */
[----:B------:R-:W-:Y:S01]  /*2940*/  ISETP.GE.AND P1, PT, R7, RZ, PT ;  /* 0x000000ff0700720c */ /* 0x000fe20003f26270 */
[----:B------:R-:W-:Y:S01]  /*2950*/  @!P6 IMAD.IADD R137, R137, 0x1, -R18 ;  /* 0x000000018989e824 */ /* 0x000fe200078e0a12 */
[----:B------:R-:W-:Y:S01]  /*2960*/  ISETP.GT.U32.AND P6, PT, R18, R133, PT ;  /* 0x000000851200720c */ /* 0x000fe20003fc4070 */
[----:B------:R-:W-:Y:S02]  /*2970*/  IMAD.MOV R7, RZ, RZ, -R5 ;  /* 0x000000ffff077224 */ /* 0x000fe400078e0a05 */
[----:B------:R-:W-:-:S04]  /*2980*/  IMAD.HI.U32 R5, R3, R147, RZ ;  /* 0x0000009303057227 */ /* 0x000fc800078e00ff */
[C---:B------:R-:W-:Y:S02]  /*2990*/  IMAD R190, R18.reuse, R7, R190 ;  /* 0x0000000712be7224 */ /* 0x040fe400078e02be */
[----:B------:R-:W-:Y:S02]  /*29a0*/  IMAD.MOV R6, RZ, RZ, -R5 ;  /* 0x000000ffff067224 */ /* 0x000fe400078e0a05 */
[----:B------:R-:W-:Y:S01]  /*29b0*/  @!P0 IMAD.MOV R174, RZ, RZ, -R174 ;  /* 0x000000ffffae8224 */ /* 0x000fe200078e0aae */
[C---:B------:R-:W-:Y:S01]  /*29c0*/  ISETP.GT.U32.AND P0, PT, R18.reuse, R137, PT ;  /* 0x000000891200720c */ /* 0x040fe20003f04070 */
[C---:B------:R-:W-:Y:S01]  /*29d0*/  IMAD R147, R18.reuse, R6, R147 ;  /* 0x0000000612937224 */ /* 0x040fe200078e0293 */
[C---:B------:R-:W-:Y:S01]  /*29e0*/  ISETP.GT.U32.AND P3, PT, R18.reuse, R190, PT ;  /* 0x000000be1200720c */ /* 0x040fe20003f64070 */
[----:B------:R-:W-:Y:S01]  /*29f0*/  @!P6 IMAD.IADD R133, R133, 0x1, -R18 ;  /* 0x000000018585e824 */ /* 0x000fe200078e0a12 */
[----:B------:R-:W-:Y:S01]  /*2a00*/  STL [R1+0x1bd8], R174 ;  /* 0x001bd8ae01007387 */ /* 0x000fe20000100800 */
[----:B------:R-:W-:Y:S01]  /*2a10*/  IMAD.HI.U32 R5, R3, R150, RZ ;  /* 0x0000009603057227 */ /* 0x000fe200078e00ff */
[----:B------:R-:W-:-:S03]  /*2a20*/  ISETP.GT.U32.AND P6, PT, R18, R147, PT ;  /* 0x000000931200720c */ /* 0x000fc60003fc4070 */
[----:B------:R-:W-:Y:S02]  /*2a30*/  VIADD R6, R0, 0xdf ;  /* 0x000000df00067836 */ /* 0x000fe40000000000 */
[----:B------:R-:W-:Y:S02]  /*2a40*/  IMAD.MOV R5, RZ, RZ, -R5 ;  /* 0x000000ffff057224 */ /* 0x000fe400078e0a05 */
[--C-:B------:R-:W-:Y:S01]  /*2a50*/  @!P0 IMAD.IADD R137, R137, 0x1, -R18.reuse ;  /* 0x0000000189898824 */ /* 0x100fe200078e0a12 */
[----:B------:R-:W-:Y:S01]  /*2a60*/  IABS R154, R6 ;  /* 0x00000006009a7213 */ /* 0x000fe20000000000 */
[----:B------:R-:W-:Y:S01]  /*2a70*/  @!P3 IMAD.IADD R190, R190, 0x1, -R18 ;  /* 0x00000001bebeb824 */ /* 0x000fe200078e0a12 */
[----:B------:R-:W-:Y:S01]  /*2a80*/  ISETP.GE.AND P3, PT, R6, RZ, PT ;  /* 0x000000ff0600720c */ /* 0x000fe20003f66270 */
[C---:B------:R-:W-:Y:S01]  /*2a90*/  IMAD R150, R18.reuse, R5, R150 ;  /* 0x0000000512967224 */ /* 0x040fe200078e0296 */
[----:B------:R-:W-:Y:S01]  /*2aa0*/  ISETP.GE.AND P0, PT, R11, RZ, PT ;  /* 0x000000ff0b00720c */ /* 0x000fe20003f06270 */
[----:B------:R-:W-:Y:S01]  /*2ab0*/  @!P6 IMAD.IADD R147, R147, 0x1, -R18 ;  /* 0x000000019393e824 */ /* 0x000fe200078e0a12 */
[C---:B------:R-:W-:Y:S01]  /*2ac0*/  ISETP.GT.U32.AND P6, PT, R18.reuse, R190, PT ;  /* 0x000000be1200720c */ /* 0x040fe20003fc4070 */
[----:B------:R-:W-:Y:S01]  /*2ad0*/  @!P4 IMAD.MOV R137, RZ, RZ, -R137 ;  /* 0x000000ffff89c224 */ /* 0x000fe200078e0a89 */
[----:B------:R-:W-:Y:S01]  /*2ae0*/  ISETP.GT.U32.AND P4, PT, R18, R150, PT ;  /* 0x000000961200720c */ /* 0x000fe20003f84070 */
[----:B------:R-:W-:-:S04]  /*2af0*/  IMAD.HI.U32 R5, R3, R154, RZ ;  /* 0x0000009a03057227 */ /* 0x000fc800078e00ff */
[----:B------:R-:W-:Y:S01]  /*2b00*/  @!P5 IMAD.MOV R124, RZ, RZ, -R124 ;  /* 0x000000ffff7cd224 */ /* 0x000fe200078e0a7c */
[----:B------:R-:W-:Y:S01]  /*2b10*/  ISETP.GE.AND P5, PT, R9, RZ, PT ;  /* 0x000000ff0900720c */ /* 0x000fe20003fa6270 */
[----:B------:R-:W-:Y:S01]  /*2b20*/  @!P1 IMAD.MOV R133, RZ, RZ, -R133 ;  /* 0x000000ffff859224 */ /* 0x000fe200078e0a85 */
[----:B------:R-:W-:Y:S01]  /*2b30*/  ISETP.GT.U32.AND P1, PT, R18, R147, PT ;  /* 0x000000931200720c */ /* 0x000fe20003f24070 */
[C---:B------:R-:W-:Y:S02]  /*2b40*/  VIADD R7, R0.reuse, 0xde ;  /* 0x000000de00077836 */ /* 0x040fe40000000000 */
[----:B------:R-:W-:Y:S02]  /*2b50*/  IMAD.MOV R5, RZ, RZ, -R5 ;  /* 0x000000ffff057224 */ /* 0x000fe400078e0a05 */
[----:B------:R-:W-:Y:S01]  /*2b60*/  VIADD R8, R0, 0xdd ;  /* 0x000000dd00087836 */ /* 0x000fe20000000000 */
[----:B------:R-:W-:Y:S01]  /*2b70*/  IABS R158, R7 ;  /* 0x00000007009e7213 */ /* 0x000fe20000000000 */
[----:B------:R-:W-:-:S02]  /*2b80*/  IMAD R154, R18, R5, R154 ;  /* 0x00000005129a7224 */ /* 0x000fc400078e029a */
[----:B------:R-:W-:Y:S01]  /*2b90*/  @!P2 IMAD.MOV R128, RZ, RZ, -R128 ;  /* 0x000000ffff80a224 */ /* 0x000fe200078e0a80 */
[----:B------:R-:W-:Y:S01]  /*2ba0*/  ISETP.GE.AND P2, PT, R10, RZ, PT ;  /* 0x000000ff0a00720c */ /* 0x000fe20003f46270 */
[--C-:B------:R-:W-:Y:S01]  /*2bb0*/  @!P6 IMAD.IADD R190, R190, 0x1, -R18.reuse ;  /* 0x00000001bebee824 */ /* 0x100fe200078e0a12 */
[----:B------:R-:W-:Y:S01]  /*2bc0*/  IABS R161, R8 ;  /* 0x0000000800a17213 */ /* 0x000fe20000000000 */
[----:B------:R-:W-:Y:S01]  /*2bd0*/  @!P4 IMAD.IADD R150, R150, 0x1, -R18 ;  /* 0x000000019696c824 */ /* 0x000fe200078e0a12 */
[----:B------:R-:W-:Y:S01]  /*2be0*/  ISETP.GT.U32.AND P6, PT, R18, R154, PT ;  /* 0x0000009a1200720c */ /* 0x000fe20003fc4070 */
[----:B------:R-:W-:Y:S01]  /*2bf0*/  IMAD.HI.U32 R5, R3, R158, RZ ;  /* 0x0000009e03057227 */ /* 0x000fe200078e00ff */
[----:B------:R-:W-:-:S03]  /*2c00*/  ISETP.GE.AND P4, PT, R8, RZ, PT ;  /* 0x000000ff0800720c */ /* 0x000fc60003f86270 */
[----:B------:R-:W-:Y:S01]  /*2c10*/  @!P1 IMAD.IADD R147, R147, 0x1, -R18 ;  /* 0x0000000193939824 */ /* 0x000fe200078e0a12 */
[----:B------:R-:W-:Y:S01]  /*2c20*/  ISETP.GE.AND P1, PT, R7, RZ, PT ;  /* 0x000000ff0700720c */ /* 0x000fe20003f26270 */
[----:B------:R-:W-:Y:S01]  /*2c30*/  @!P5 IMAD.MOV R190, RZ, RZ, -R190 ;  /* 0x000000ffffbed224 */ /* 0x000fe200078e0abe */
[----:B------:R-:W-:Y:S01]  /*2c40*/  ISETP.GT.U32.AND P5, PT, R18, R150, PT ;  /* 0x000000961200720c */ /* 0x000fe20003fa4070 */
[----:B------:R-:W-:-:S03]  /*2c50*/  IMAD.HI.U32 R6, R3, R161, RZ ;  /* 0x000000a103067227 */ /* 0x000fc600078e00ff */
[----:B------:R-:W-:Y:S01]  /*2c60*/  STL [R1+0x1bdc], R190 ;  /* 0x001bdcbe01007387 */ /* 0x000fe20000100800 */
[----:B------:R-:W-:Y:S02]  /*2c70*/  IMAD.MOV R7, RZ, RZ, -R5 ;  /* 0x000000ffff077224 */ /* 0x000fe400078e0a05 */
[----:B------:R-:W-:Y:S02]  /*2c80*/  VIADD R9, R0, 0xdc ;  /* 0x000000dc00097836 */ /* 0x000fe40000000000 */
[----:B------:R-:W-:Y:S02]  /*2c90*/  IMAD.MOV R6, RZ, RZ, -R6 ;  /* 0x000000ffff067224 */ /* 0x000fe400078e0a06 */
[C---:B------:R-:W-:Y:S01]  /*2ca0*/  IMAD R158, R18.reuse, R7, R158 ;  /* 0x00000007129e7224 */ /* 0x040fe200078e029e */
[----:B------:R-:W-:Y:S01]  /*2cb0*/  IABS R169, R9 ;  /* 0x0000000900a97213 */ /* 0x000fe20000000000 */
[----:B------:R-:W-:Y:S02]  /*2cc0*/  IMAD R161, R18, R6, R161 ;  /* 0x0000000612a17224 */ /* 0x000fe400078e02a1 */
[----:B------:R-:W-:-:S02]  /*2cd0*/  @!P6 IMAD.IADD R154, R154, 0x1, -R18 ;  /* 0x000000019a9ae824 */ /* 0x000fc400078e0a12 */
[----:B------:R-:W-:Y:S01]  /*2ce0*/  @!P2 IMAD.MOV R147, RZ, RZ, -R147 ;  /* 0x000000ffff93a224 */ /* 0x000fe200078e0a93 */
[----:B------:R-:W-:Y:S01]  /*2cf0*/  ISETP.GT.U32.AND P2, PT, R18, R158, PT ;  /* 0x0000009e1200720c */ /* 0x000fe20003f44070 */
[----:B------:R-:W-:Y:S01]  /*2d00*/  @!P5 IMAD.IADD R150, R150, 0x1, -R18 ;  /* 0x000000019696d824 */ /* 0x000fe200078e0a12 */
[C---:B------:R-:W-:Y:S01]  /*2d10*/  ISETP.GT.U32.AND P6, PT, R18.reuse, R154, PT ;  /* 0x0000009a1200720c */ /* 0x040fe20003fc4070 */
[----:B------:R-:W-:Y:S01]  /*2d20*/  IMAD.HI.U32 R5, R3, R169, RZ ;  /* 0x000000a903057227 */ /* 0x000fe200078e00ff */
[----:B------:R-:W-:-:S03]  /*2d30*/  ISETP.GT.U32.AND P5, PT, R18, R161, PT ;  /* 0x000000a11200720c */ /* 0x000fc60003fa4070 */
[----:B------:R-:W-:Y:S02]  /*2d40*/  IMAD.MOV R5, RZ, RZ, -R5 ;  /* 0x000000ffff057224 */ /* 0x000fe400078e0a05 */
[----:B------:R-:W-:Y:S02]  /*2d50*/  VIADD R7, R0, 0xdb ;  /* 0x000000db00077836 */ /* 0x000fe40000000000 */
[----:B------:R-:W-:Y:S02]  /*2d60*/  IMAD R169, R18, R5, R169 ;  /* 0x0000000512a97224 */ /* 0x000fe400078e02a9 */
[--C-:B------:R-:W-:Y:S01]  /*2d70*/  @!P2 IMAD.IADD R158, R158, 0x1, -R18.reuse ;  /* 0x000000019e9ea824 */ /* 0x100fe200078e0a12 */
[----:B------:R-:W-:Y:S01]  /*2d80*/  IABS R172, R7 ;  /* 0x0000000700ac7213 */ /* 0x000fe20000000000 */
[--C-:B------:R-:W-:Y:S01]  /*2d90*/  @!P6 IMAD.IADD R154, R154, 0x1, -R18.reuse ;  /* 0x000000019a9ae824 */ /* 0x100fe200078e0a12 */
[C---:B------:R-:W-:Y:S01]  /*2da0*/  ISETP.GT.U32.AND P6, PT, R18.reuse, R169, PT ;  /* 0x000000a91200720c */ /* 0x040fe20003fc4070 */
[----:B------:R-:W-:Y:S01]  /*2db0*/  @!P5 IMAD.IADD R161, R161, 0x1, -R18 ;  /* 0x00000001a1a1d824 */ /* 0x000fe200078e0a12 */
[----:B------:R-:W-:Y:S01]  /*2dc0*/  ISETP.GT.U32.AND P5, PT, R18, R158, PT ;  /* 0x0000009e1200720c */ /* 0x000fe20003fa4070 */
[----:B------:R-:W-:Y:S01]  /*2dd0*/  VIADD R8, R0, 0xda ;  /* 0x000000da00087836 */ /* 0x000fe20000000000 */
[----:B------:R-:W-:Y:S01]  /*2de0*/  ISETP.GE.AND P2, PT, R9, RZ, PT ;  /* 0x000000ff0900720c */ /* 0x000fe20003f46270 */
[----:B------:R-:W-:-:S03]  /*2df0*/  IMAD.HI.U32 R5, R3, R172, RZ ;  /* 0x000000ac03057227 */ /* 0x000fc600078e00ff */
[----:B------:R-:W-:Y:S01]  /*2e00*/  IABS R177, R8 ;  /* 0x0000000800b17213 */ /* 0x000fe20000000000 */
[----:B------:R-:W-:Y:S02]  /*2e10*/  IMAD.MOV R5, RZ, RZ, -R5 ;  /* 0x000000ffff057224 */ /* 0x000fe400078e0a05 */
[----:B------:R-:W-:Y:S02]  /*2e20*/  VIADD R11, R0, 0xd8 ;  /* 0x000000d8000b7836 */ /* 0x000fe40000000000 */
[----:B------:R-:W-:Y:S02]  /*2e30*/  IMAD R172, R18, R5, R172 ;  /* 0x0000000512ac7224 */ /* 0x000fe400078e02ac */
[----:B------:R-:W-:Y:S01]  /*2e40*/  IMAD.HI.U32 R6, R3, R177, RZ ;  /* 0x000000b103067227 */ /* 0x000fe200078e00ff */
[----:B------:R-:W-:-:S03]  /*2e50*/  IABS R220, R11 ;  /* 0x0000000b00dc7213 */ /* 0x000fc60000000000 */
[--C-:B------:R-:W-:Y:S01]  /*2e60*/  @!P6 IMAD.IADD R169, R169, 0x1, -R18.reuse ;  /* 0x00000001a9a9e824 */ /* 0x100fe200078e0a12 */
[----:B------:R-:W-:Y:S01]  /*2e70*/  ISETP.GT.U32.AND P6, PT, R18, R161, PT ;  /* 0x000000a11200720c */ /* 0x000fe20003fc4070 */
[----:B------:R-:W-:Y:S01]  /*2e80*/  @!P5 IMAD.IADD R158, R158, 0x1, -R18 ;  /* 0x000000019e9ed824 */ /* 0x000fe200078e0a12 */
[C---:B------:R-:W-:Y:S01]  /*2e90*/  ISETP.GT.U32.AND P5, PT, R18.reuse, R172, PT ;  /* 0x000000ac1200720c */ /* 0x040fe20003fa4070 */
[----:B------:R-:W-:Y:S02]  /*2ea0*/  IMAD.MOV R6, RZ, RZ, -R6 ;  /* 0x000000ffff067224 */ /* 0x000fe400078e0a06 */
[----:B------:R-:W-:Y:S01]  /*2eb0*/  @!P3 IMAD.MOV R154, RZ, RZ, -R154 ;  /* 0x000000ffff9ab224 */ /* 0x000fe200078e0a9a */
[----:B------:R-:W-:Y:S01]  /*2ec0*/  ISETP.GE.AND P3, PT, R7, RZ, PT ;  /* 0x000000ff0700720c */ /* 0x000fe20003f66270 */
[----:B------:R-:W-:Y:S02]  /*2ed0*/  IMAD R177, R18, R6, R177 ;  /* 0x0000000612b17224 */ /* 0x000fe400078e02b1 */
[----:B------:R-:W-:Y:S01]  /*2ee0*/  IMAD.HI.U32 R6, R3, R220, RZ ;  /* 0x000000dc03067227 */ /* 0x000fe200078e00ff */
[----:B------:R-:W-:Y:S03]  /*2ef0*/  STL [R1+0x1be0], R154 ;  /* 0x001be09a01007387 */ /* 0x000fe60000100800 */
[----:B------:R-:W-:-:S02]  /*2f00*/  VIADD R10, R0, 0xd9 ;  /* 0x000000d9000a7836 */ /* 0x000fc40000000000 */
[----:B------:R-:W-:Y:S02]  /*2f10*/  IMAD.MOV R7, RZ, RZ, -R6 ;  /* 0x000000ffff077224 */ /* 0x000fe400078e0a06 */
[----:B------:R-:W-:Y:S01]  /*2f20*/  @!P6 IMAD.IADD R161, R161, 0x1, -R18 ;  /* 0x00000001a1a1e824 */ /* 0x000fe200078e0a12 */
[----:B------:R-:W-:Y:S01]  /*2f30*/  IABS R182, R10 ;  /* 0x0000000a00b67213 */ /* 0x000fe20000000000 */
[C---:B------:R-:W-:Y:S01]  /*2f40*/  IMAD R220, R18.reuse, R7, R220 ;  /* 0x0000000712dc7224 */ /* 0x040fe200078e02dc */
[----:B------:R-:W-:Y:S01]  /*2f50*/  ISETP.GT.U32.AND P6, PT, R18, R177, PT ;  /* 0x000000b11200720c */ /* 0x000fe20003fc4070 */
[----:B------:R-:W-:Y:S02]  /*2f60*/  @!P5 IMAD.IADD R172, R172, 0x1, -R18 ;  /* 0x00000001acacd824 */ /* 0x000fe400078e0a12 */
[----:B------:R-:W-:Y:S02]  /*2f70*/  @!P1 IMAD.MOV R158, RZ, RZ, -R158 ;  /* 0x000000ffff9e9224 */ /* 0x000fe400078e0a9e */
[----:B------:R-:W-:Y:S01]  /*2f80*/  @!P4 IMAD.MOV R161, RZ, RZ, -R161 ;  /* 0x000000ffffa1c224 */ /* 0x000fe200078e0aa1 */
[----:B------:R-:W-:Y:S01]  /*2f90*/  ISETP.GT.U32.AND P1, PT, R18, R172, PT ;  /* 0x000000ac1200720c */ /* 0x000fe20003f24070 */
[----:B------:R-:W-:Y:S01]  /*2fa0*/  VIADD R9, R0, 0xd7 ;  /* 0x000000d700097836 */ /* 0x000fe20000000000 */
[----:B------:R-:W-:Y:S01]  /*2fb0*/  ISETP.GT.U32.AND P4, PT, R18, R220, PT ;  /* 0x000000dc1200720c */ /* 0x000fe20003f84070 */
[----:B------:R-:W-:Y:S01]  /*2fc0*/  IMAD.HI.U32 R5, R3, R182, RZ ;  /* 0x000000b603057227 */ /* 0x000fe200078e00ff */
[----:B------:R-:W-:Y:S02]  /*2fd0*/  STL [R1+0x1be4], R158 ;  /* 0x001be49e01007387 */ /* 0x000fe40000100800 */
[----:B------:R-:W-:Y:S01]  /*2fe0*/  IABS R191, R9 ;  /* 0x0000000900bf7213 */ /* 0x000fe20000000000 */
[----:B------:R-:W-:Y:S01]  /*2ff0*/  IMAD.MOV R5, RZ, RZ, -R5 ;  /* 0x000000ffff057224 */ /* 0x000fe200078e0a05 */
[----:B------:R-:W-:Y:S01]  /*3000*/  STL [R1+0x1be8], R161 ;  /* 0x001be8a101007387 */ /* 0x000fe20000100800 */
[----:B------:R-:W-:-:S02]  /*3010*/  VIADD R6, R0, 0xd6 ;  /* 0x000000d600067836 */ /* 0x000fc40000000000 */
[C---:B------:R-:W-:Y:S02]  /*3020*/  IMAD R182, R18.reuse, R5, R182 ;  /* 0x0000000512b67224 */ /* 0x040fe400078e02b6 */
[--C-:B------:R-:W-:Y:S01]  /*3030*/  @!P6 IMAD.IADD R177, R177, 0x1, -R18.reuse ;  /* 0x00000001b1b1e824 */ /* 0x100fe200078e0a12 */
[----:B------:R-:W-:Y:S01]  /*3040*/  IABS R194, R6 ;  /* 0x0000000600c27213 */ /* 0x000fe20000000000 */
[----:B------:R-:W-:Y:S01]  /*3050*/  IMAD.HI.U32 R5, R3, R191, RZ ;  /* 0x000000bf03057227 */ /* 0x000fe200078e00ff */
[C---:B------:R-:W-:Y:S02]  /*3060*/  ISETP.GT.U32.AND P5, PT, R18.reuse, R182, PT ;  /* 0x000000b61200720c */ /* 0x040fe40003fa4070 */
[----:B------:R-:W-:Y:S01]  /*3070*/  ISETP.GT.U32.AND P6, PT, R18, R177, PT ;  /* 0x000000b11200720c */ /* 0x000fe20003fc4070 */
[--C-:B------:R-:W-:Y:S01]  /*3080*/  @!P1 IMAD.IADD R172, R172, 0x1, -R18.reuse ;  /* 0x00000001acac9824 */ /* 0x100fe200078e0a12 */
[----:B------:R-:W-:Y:S01]  /*3090*/  ISETP.GE.AND P1, PT, R11, RZ, PT ;  /* 0x000000ff0b00720c */ /* 0x000fe20003f26270 */
[----:B------:R-:W-:Y:S01]  /*30a0*/  @!P4 IMAD.IADD R220, R220, 0x1, -R18 ;  /* 0x00000001dcdcc824 */ /* 0x000fe200078e0a12 */
[----:B------:R-:W-:Y:S01]  /*30b0*/  ISETP.GE.AND P4, PT, R9, RZ, PT ;  /* 0x000000ff0900720c */ /* 0x000fe20003f86270 */
[----:B------:R-:W-:-:S02]  /*30c0*/  IMAD.MOV R5, RZ, RZ, -R5 ;  /* 0x000000ffff057224 */ /* 0x000fc400078e0a05 */
[----:B------:R-:W-:Y:S01]  /*30d0*/  @!P3 IMAD.MOV R172, RZ, RZ, -R172 ;  /* 0x000000ffffacb224 */ /* 0x000fe200078e0aac */
[C---:B------:R-:W-:Y:S01]  /*30e0*/  ISETP.GT.U32.AND P3, PT, R18.reuse, R220, PT ;  /* 0x000000dc1200720c */ /* 0x040fe20003f64070 */
[----:B------:R-:W-:Y:S02]  /*30f0*/  IMAD R191, R18, R5, R191 ;  /* 0x0000000512bf7224 */ /* 0x000fe400078e02bf */
[----:B------:R-:W-:-:S04]  /*3100*/  IMAD.HI.U32 R5, R3, R194, RZ ;  /* 0x000000c203057227 */ /* 0x000fc800078e00ff */
[----:B------:R-:W-:Y:S01]  /*3110*/  @!P0 IMAD.MOV R150, RZ, RZ, -R150 ;  /* 0x000000ffff968224 */ /* 0x000fe200078e0a96 */
[C---:B------:R-:W-:Y:S01]  /*3120*/  ISETP.GT.U32.AND P0, PT, R18.reuse, R169, PT ;  /* 0x000000a91200720c */ /* 0x040fe20003f04070 */
[----:B------:R-:W-:Y:S02]  /*3130*/  IMAD.MOV R5, RZ, RZ, -R5 ;  /* 0x000000ffff057224 */ /* 0x000fe400078e0a05 */
[----:B------:R-:W-:Y:S01]  /*3140*/  @!P6 IMAD.IADD R177, R177, 0x1, -R18 ;  /* 0x00000001b1b1e824 */ /* 0x000fe200078e0a12 */
[C---:B------:R-:W-:Y:S01]  /*3150*/  ISETP.GT.U32.AND P6, PT, R18.reuse, R191, PT ;  /* 0x000000bf1200720c */ /* 0x040fe20003fc4070 */
[----:B------:R-:W-:Y:S02]  /*3160*/  IMAD R194, R18, R5, R194 ;  /* 0x0000000512c27224 */ /* 0x000fe400078e02c2 */
[--C-:B------:R-:W-:Y:S02]  /*3170*/  @!P5 IMAD.IADD R182, R182, 0x1, -R18.reuse ;  /* 0x00000001b6b6d824 */ /* 0x100fe400078e0a12 */
[--C-:B------:R-:W-:Y:S01]  /*3180*/  @!P3 IMAD.IADD R220, R220, 0x1, -R18.reuse ;  /* 0x00000001dcdcb824 */ /* 0x100fe200078e0a12 */
[----:B------:R-:W-:Y:S01]  /*3190*/  ISETP.GT.U32.AND P3, PT, R18, R194, PT ;  /* 0x000000c21200720c */ /* 0x000fe20003f64070 */
[----:B------:R-:W-:Y:S01]  /*31a0*/  VIADD R5, R0, 0xd5 ;  /* 0x000000d500057836 */ /* 0x000fe20000000000 */
[----:B------:R-:W-:Y:S01]  /*31b0*/  ISETP.GT.U32.AND P5, PT, R18, R182, PT ;  /* 0x000000b61200720c */ /* 0x000fe20003fa4070 */
[--C-:B------:R-:W-:Y:S01]  /*31c0*/  @!P0 IMAD.IADD R169, R169, 0x1, -R18.reuse ;  /* 0x00000001a9a98824 */ /* 0x100fe200078e0a12 */
[----:B------:R-:W-:Y:S01]  /*31d0*/  ISETP.GE.AND P0, PT, R8, RZ, PT ;  /* 0x000000ff0800720c */ /* 0x000fe20003f06270 */
[----:B------:R-:W-:Y:S01]  /*31e0*/  VIADD R7, R0, 0xd3 ;  /* 0x000000d300077836 */ /* 0x000fe20000000000 */
[----:B------:R-:W-:Y:S01]  /*31f0*/  IABS R199, R5 ;  /* 0x0000000500c77213 */ /* 0x000fe20000000000 */
[----:B------:R-:W-:Y:S01]  /*3200*/  @!P2 IMAD.MOV R169, RZ, RZ, -R169 ;  /* 0x000000ffffa9a224 */ /* 0x000fe200078e0aa9 */
[----:B------:R-:W-:Y:S01]  /*3210*/  ISETP.GE.AND P2, PT, R10, RZ, PT ;  /* 0x000000ff0a00720c */ /* 0x000fe20003f46270 */
[----:B------:R-:W-:Y:S01]  /*3220*/  @!P6 IMAD.IADD R191, R191, 0x1, -R18 ;  /* 0x00000001bfbfe824 */ /* 0x000fe200078e0a12 */
[----:B------:R-:W-:Y:S01]  /*3230*/  IABS R236, R7 ;  /* 0x0000000700ec7213 */ /* 0x000fe20000000000 */
[----:B------:R-:W-:Y:S01]  /*3240*/  @!P1 IMAD.MOV R220, RZ, RZ, -R220 ;  /* 0x000000ffffdc9224 */ /* 0x000fe200078e0adc */
[----:B------:R-:W-:Y:S01]  /*3250*/  ISETP.GE.AND P1, PT, R7, RZ, PT ;  /* 0x000000ff0700720c */ /* 0x000fe20003f26270 */
[--C-:B------:R-:W-:Y:S01]  /*3260*/  @!P3 IMAD.IADD R194, R194, 0x1, -R18.reuse ;  /* 0x00000001c2c2b824 */ /* 0x100fe200078e0a12 */
[----:B------:R-:W-:Y:S01]  /*3270*/  ISETP.GT.U32.AND P6, PT, R18, R191, PT ;  /* 0x000000bf1200720c */ /* 0x000fe20003fc4070 */
[----:B------:R-:W-:Y:S01]  /*3280*/  @!P5 IMAD.IADD R182, R182, 0x1, -R18 ;  /* 0x00000001b6b6d824 */ /* 0x000fe200078e0a12 */
[----:B------:R-:W-:Y:S01]  /*3290*/  ISETP.GE.AND P5, PT, R6, RZ, PT ;  /* 0x000000ff0600720c */ /* 0x000fe20003fa6270 */
[----:B------:R-:W-:Y:S01]  /*32a0*/  VIADD R6, R0, 0xd4 ;  /* 0x000000d400067836 */ /* 0x000fe20000000000 */
[----:B------:R-:W-:Y:S01]  /*32b0*/  ISETP.GT.U32.AND P3, PT, R18, R194, PT ;  /* 0x000000c21200720c */ /* 0x000fe20003f64070 */
[----:B------:R-:W-:Y:S01]  /*32c0*/  @!P0 IMAD.MOV R177, RZ, RZ, -R177 ;  /* 0x000000ffffb18224 */ /* 0x000fe200078e0ab1 */
[----:B------:R-:W-:Y:S01]  /*32d0*/  ISETP.GE.AND P0, PT, R5, RZ, PT ;  /* 0x000000ff0500720c */ /* 0x000fe20003f06270 */
[C---:B------:R-:W-:Y:S01]  /*32e0*/  IMAD.HI.U32 R5, R3.reuse, R199, RZ ;  /* 0x000000c703057227 */ /* 0x040fe200078e00ff */
[----:B------:R-:W-:Y:S01]  /*32f0*/  IABS R204, R6 ;  /* 0x0000000600cc7213 */ /* 0x000fe20000000000 */
[----:B------:R-:W-:Y:S02]  /*3300*/  STL [R1+0x1bec], R169 ;  /* 0x001beca901007387 */ /* 0x000fe40000100800 */
[----:B------:R-:W-:Y:S01]  /*3310*/  @!P2 IMAD.MOV R182, RZ, RZ, -R182 ;  /* 0x000000ffffb6a224 */ /* 0x000fe200078e0ab6 */
[----:B------:R-:W-:Y:S01]  /*3320*/  ISETP.GE.AND P2, PT, R6, RZ, PT ;  /* 0x000000ff0600720c */ /* 0x000fe20003f46270 */
[----:B------:R-:W-:Y:S01]  /*3330*/  IMAD.MOV R7, RZ, RZ, -R5 ;  /* 0x000000ffff077224 */ /* 0x000fe200078e0a05 */
[----:B------:R0:W-:Y:S01]  /*3340*/  STL [R1+0x1bf0], R172 ;  /* 0x001bf0ac01007387 */ /* 0x0001e20000100800 */
[----:B------:R-:W-:-:S03]  /*3350*/  IMAD.HI.U32 R6, R3, R236, RZ ;  /* 0x000000ec03067227 */ /* 0x000fc600078e00ff */
[----:B------:R-:W-:Y:S01]  /*3360*/  STL [R1+0x1bf4], R177 ;  /* 0x001bf4b101007387 */ /* 0x000fe20000100800 */
[----:B------:R-:W-:Y:S02]  /*3370*/  @!P6 IMAD.IADD R191, R191, 0x1, -R18 ;  /* 0x00000001bfbfe824 */ /* 0x000fe400078e0a12 */
[----:B------:R-:W-:Y:S01]  /*3380*/  IMAD R199, R18, R7, R199 ;  /* 0x0000000712c77224 */ /* 0x000fe200078e02c7 */
[----:B------:R-:W-:Y:S01]  /*3390*/  STL [R1+0x1bf8], R182 ;  /* 0x001bf8b601007387 */ /* 0x000fe20000100800 */
[----:B------:R-:W-:Y:S01]  /*33a0*/  IMAD.MOV R9, RZ, RZ, -R6 ;  /* 0x000000ffff097224 */ /* 0x000fe200078e0a06 */
[----:B0-----:R-:W-:Y:S01]  /*33b0*/  LOP3.LUT R172, R4, 0xfc, RZ, 0xfc, !PT ;  /* 0x000000fc04ac7812 */ /* 0x001fe200078efcff */
[----:B------:R-:W-:Y:S01]  /*33c0*/  @!P4 IMAD.MOV R191, RZ, RZ, -R191 ;  /* 0x000000ffffbfc224 */ /* 0x000fe200078e0abf */
[----:B------:R-:W-:Y:S01]  /*33d0*/  ISETP.GT.U32.AND P4, PT, R18, R199, PT ;  /* 0x000000c71200720c */ /* 0x000fe20003f84070 */
[----:B------:R-:W-:Y:S01]  /*33e0*/  @!P3 IMAD.IADD R194, R194, 0x1, -R18 ;  /* 0x00000001c2c2b824 */ /* 0x000fe200078e0a12 */
[----:B------:R-:W-:Y:S01]  /*33f0*/  STL [R1+0x1bfc], R220 ;  /* 0x001bfcdc01007387 */ /* 0x000fe20000100800 */
[----:B------:R-:W-:-:S02]  /*3400*/  IMAD R236, R18, R9, R236 ;  /* 0x0000000912ec7224 */ /* 0x000fc400078e02ec */
[----:B------:R-:W-:Y:S01]  /*3410*/  @!P5 IMAD.MOV R194, RZ, RZ, -R194 ;  /* 0x000000ffffc2d224 */ /* 0x000fe200078e0ac2 */
[----:B------:R-:W-:Y:S01]  /*3420*/  STL [R1+0x1c00], R191 ;  /* 0x001c00bf01007387 */ /* 0x000fe20000100800 */
[----:B------:R-:W-:Y:S01]  /*3430*/  IMAD.HI.U32 R5, R3, R204, RZ ;  /* 0x000000cc03057227 */ /* 0x000fe200078e00ff */
[----:B------:R-:W-:Y:S02]  /*3440*/  ISETP.GT.U32.AND P5, PT, R18, R236, PT ;  /* 0x000000ec1200720c */ /* 0x000fe40003fa4070 */
[----:B------:R0:W-:Y:S01]  /*3450*/  STL [R1+0x1c04], R194 ;  /* 0x001c04c201007387 */ /* 0x0001e20000100800 */
[----:B------:R-:W-:Y:S02]  /*3460*/  VIADD R8, R0, 0xd2 ;  /* 0x000000d200087836 */ /* 0x000fe40000000000 */
[----:B------:R-:W-:Y:S01]  /*3470*/  IMAD.MOV R7, RZ, RZ, -R5 ;  /* 0x000000ffff077224 */ /* 0x000fe200078e0a05 */
[----:B------:R1:W-:Y:S01]  /*3480*/  STL [R1+0x1b10], R0 ;  /* 0x001b100001007387 */ /* 0x0003e20000100800 */
[----:B------:R-:W-:Y:S01]  /*3490*/  @!P4 IMAD.IADD R199, R199, 0x1, -R18 ;  /* 0x00000001c7c7c824 */ /* 0x000fe200078e0a12 */
[----:B------:R-:W-:Y:S01]  /*34a0*/  ISETP.GE.AND P6, PT, R8, RZ, PT ;  /* 0x000000ff0800720c */ /* 0x000fe20003fc6270 */
[----:B------:R-:W-:Y:S01]  /*34b0*/  IMAD R204, R18, R7, R204 ;  /* 0x0000000712cc7224 */ /* 0x000fe200078e02cc */
[----:B------:R-:W-:Y:S01]  /*34c0*/  IABS R215, R8 ;  /* 0x0000000800d77213 */ /* 0x000fe20000000000 */
[----:B------:R-:W-:Y:S01]  /*34d0*/  VIADD R8, R0, 0xd0 ;  /* 0x000000d000087836 */ /* 0x000fe20000000000 */
[----:B------:R-:W-:Y:S01]  /*34e0*/  ISETP.GT.U32.AND P4, PT, R18, R199, PT ;  /* 0x000000c71200720c */ /* 0x000fe20003f84070 */
[----:B------:R-:W-:Y:S01]  /*34f0*/  @!P5 IMAD.IADD R236, R236, 0x1, -R18 ;  /* 0x00000001ececd824 */ /* 0x000fe200078e0a12 */
[----:B------:R-:W-:Y:S01]  /*3500*/  ISETP.GT.U32.AND P3, PT, R18, R204, PT ;  /* 0x000000cc1200720c */ /* 0x000fe20003f64070 */
[----:B------:R-:W-:Y:S01]  /*3510*/  IMAD.HI.U32 R5, R3, R215, RZ ;  /* 0x000000d703057227 */ /* 0x000fe200078e00ff */
[----:B------:R-:W-:-:S02]  /*3520*/  IABS R223, R8 ;  /* 0x0000000800df7213 */ /* 0x000fc40000000000 */
[----:B------:R-:W-:Y:S01]  /*3530*/  ISETP.GT.U32.AND P5, PT, R18, R236, PT ;  /* 0x000000ec1200720c */ /* 0x000fe20003fa4070 */
[----:B------:R-:W-:Y:S02]  /*3540*/  IMAD.MOV R5, RZ, RZ, -R5 ;  /* 0x000000ffff057224 */ /* 0x000fe400078e0a05 */
[----:B------:R-:W-:-:S04]  /*3550*/  IMAD.HI.U32 R6, R3, R223, RZ ;  /* 0x000000df03067227 */ /* 0x000fc800078e00ff */
[----:B------:R-:W-:Y:S02]  /*3560*/  VIADD R7, R0, 0xd1 ;  /* 0x000000d100077836 */ /* 0x000fe40000000000 */
[----:B------:R-:W-:Y:S02]  /*3570*/  IMAD R215, R18, R5, R215 ;  /* 0x0000000512d77224 */ /* 0x000fe400078e02d7 */
[----:B------:R-:W-:Y:S01]  /*3580*/  IMAD.MOV R6, RZ, RZ, -R6 ;  /* 0x000000ffff067224 */ /* 0x000fe200078e0a06 */
[----:B------:R-:W-:Y:S01]  /*3590*/  IABS R218, R7 ;  /* 0x0000000700da7213 */ /* 0x000fe20000000000 */
[--C-:B------:R-:W-:Y:S02]  /*35a0*/  @!P3 IMAD.IADD R204, R204, 0x1, -R18.reuse ;  /* 0x00000001ccccb824 */ /* 0x100fe400078e0a12 */
[--C-:B------:R-:W-:Y:S01]  /*35b0*/  @!P4 IMAD.IADD R199, R199, 0x1, -R18.reuse ;  /* 0x00000001c7c7c824 */ /* 0x100fe200078e0a12 */
[C---:B------:R-:W-:Y:S01]  /*35c0*/  ISETP.GT.U32.AND P4, PT, R18.reuse, R215, PT ;  /* 0x000000d71200720c */ /* 0x040fe20003f84070 */
[C---:B------:R-:W-:Y:S01]  /*35d0*/  IMAD R223, R18.reuse, R6, R223 ;  /* 0x0000000612df7224 */ /* 0x040fe200078e02df */
[----:B------:R-:W-:Y:S01]  /*35e0*/  ISETP.GT.U32.AND P3, PT, R18, R204, PT ;  /* 0x000000cc1200720c */ /* 0x000fe20003f64070 */
[----:B------:R-:W-:-:S02]  /*35f0*/  @!P5 IMAD.IADD R236, R236, 0x1, -R18 ;  /* 0x00000001ececd824 */ /* 0x000fc400078e0a12 */
[----:B------:R-:W-:Y:S01]  /*3600*/  VIADD R9, R0, 0xcf ;  /* 0x000000cf00097836 */ /* 0x000fe20000000000 */
[----:B------:R-:W-:Y:S01]  /*3610*/  ISETP.GT.U32.AND P5, PT, R18, R223, PT ;  /* 0x000000df1200720c */ /* 0x000fe20003fa4070 */
[----:B------:R-:W-:-:S03]  /*3620*/  IMAD.HI.U32 R5, R3, R218, RZ ;  /* 0x000000da03057227 */ /* 0x000fc600078e00ff */
[----:B------:R-:W-:Y:S01]  /*3630*/  IABS R228, R9 ;  /* 0x0000000900e47213 */ /* 0x000fe20000000000 */
[----:B------:R-:W-:Y:S02]  /*3640*/  IMAD.MOV R5, RZ, RZ, -R5 ;  /* 0x000000ffff057224 */ /* 0x000fe400078e0a05 */
[----:B------:R-:W-:Y:S02]  /*3650*/  VIADD R10, R0, 0xce ;  /* 0x000000ce000a7836 */ /* 0x000fe40000000000 */
[----:B------:R-:W-:Y:S02]  /*3660*/  IMAD R218, R18, R5, R218 ;  /* 0x0000000512da7224 */ /* 0x000fe400078e02da */
[----:B------:R-:W-:Y:S01]  /*3670*/  VIADD R11, R0, 0xcd ;  /* 0x000000cd000b7836 */ /* 0x000fe20000000000 */
[----:B------:R-:W-:Y:S01]  /*3680*/  IABS R168, R10 ;  /* 0x0000000a00a87213 */ /* 0x000fe20000000000 */
[----:B------:R-:W-:Y:S01]  /*3690*/  @!P4 IMAD.IADD R215, R215, 0x1, -R18 ;  /* 0x00000001d7d7c824 */ /* 0x000fe200078e0a12 */
[----:B------:R-:W-:Y:S01]  /*36a0*/  ISETP.GE.AND P4, PT, R7, RZ, PT ;  /* 0x000000ff0700720c */ /* 0x000fe20003f86270 */
[----:B------:R-:W-:Y:S01]  /*36b0*/  IMAD.HI.U32 R5, R3, R228, RZ ;  /* 0x000000e403057227 */ /* 0x000fe200078e00ff */
[----:B------:R-:W-:-:S03]  /*36c0*/  IABS R238, R11 ;  /* 0x0000000b00ee7213 */ /* 0x000fc60000000000 */
[--C-:B------:R-:W-:Y:S01]  /*36d0*/  @!P3 IMAD.IADD R204, R204, 0x1, -R18.reuse ;  /* 0x00000001ccccb824 */ /* 0x100fe200078e0a12 */
[C---:B------:R-:W-:Y:S01]  /*36e0*/  ISETP.GT.U32.AND P3, PT, R18.reuse, R218, PT ;  /* 0x000000da1200720c */ /* 0x040fe20003f64070 */
[----:B------:R-:W-:Y:S01]  /*36f0*/  @!P0 IMAD.MOV R199, RZ, RZ, -R199 ;  /* 0x000000ffffc78224 */ /* 0x000fe200078e0ac7 */
[C---:B------:R-:W-:Y:S01]  /*3700*/  ISETP.GT.U32.AND P0, PT, R18.reuse, R215, PT ;  /* 0x000000d71200720c */ /* 0x040fe20003f04070 */
[----:B------:R-:W-:Y:S02]  /*3710*/  @!P5 IMAD.IADD R223, R223, 0x1, -R18 ;  /* 0x00000001dfdfd824 */ /* 0x000fe400078e0a12 */
[----:B------:R-:W-:Y:S02]  /*3720*/  IMAD.MOV R5, RZ, RZ, -R5 ;  /* 0x000000ffff057224 */ /* 0x000fe400078e0a05 */
[----:B------:R-:W-:Y:S01]  /*3730*/  IMAD.HI.U32 R6, R3, R168, RZ ;  /* 0x000000a803067227 */ /* 0x000fe200078e00ff */
[----:B------:R-:W-:-:S03]  /*3740*/  ISETP.GT.U32.AND P5, PT, R18, R223, PT ;  /* 0x000000df1200720c */ /* 0x000fc60003fa4070 */
[----:B------:R-:W-:Y:S02]  /*3750*/  IMAD R228, R18, R5, R228 ;  /* 0x0000000512e47224 */ /* 0x000fe400078e02e4 */
[----:B------:R-:W-:-:S04]  /*3760*/  IMAD.HI.U32 R5, R3, R238, RZ ;  /* 0x000000ee03057227 */ /* 0x000fc800078e00ff */
[----:B------:R-:W-:Y:S02]  /*3770*/  IMAD.MOV R7, RZ, RZ, -R6 ;  /* 0x000000ffff077224 */ /* 0x000fe400078e0a06 */
[----:B------:R-:W-:Y:S02]  /*3780*/  IMAD.MOV R5, RZ, RZ, -R5 ;  /* 0x000000ffff057224 */ /* 0x000fe400078e0a05 */
[----:B------:R-:W-:Y:S01]  /*3790*/  @!P3 IMAD.IADD R218, R218, 0x1, -R18 ;  /* 0x00000001dadab824 */ /* 0x000fe200078e0a12 */
[----:B------:R-:W-:Y:S01]  /*37a0*/  ISETP.GE.AND P3, PT, R8, RZ, PT ;  /* 0x000000ff0800720c */ /* 0x000fe20003f66270 */
[C---:B------:R-:W-:Y:S02]  /*37b0*/  IMAD R168, R18.reuse, R7, R168 ;  /* 0x0000000712a87224 */ /* 0x040fe400078e02a8 */
[----:B------:R-:W-:Y:S01]  /*37c0*/  @!P0 IMAD.IADD R215, R215, 0x1, -R18 ;  /* 0x00000001d7d78824 */ /* 0x000fe200078e0a12 */
[C---:B------:R-:W-:Y:S01]  /*37d0*/  ISETP.GT.U32.AND P0, PT, R18.reuse, R228, PT ;  /* 0x000000e41200720c */ /* 0x040fe20003f04070 */
[----:B------:R-:W-:-:S02]  /*37e0*/  IMAD R238, R18, R5, R238 ;  /* 0x0000000512ee7224 */ /* 0x000fc400078e02ee */
[----:B------:R-:W-:Y:S01]  /*37f0*/  @!P2 IMAD.MOV R204, RZ, RZ, -R204 ;  /* 0x000000ffffcca224 */ /* 0x000fe200078e0acc */
[C---:B------:R-:W-:Y:S01]  /*3800*/  ISETP.GT.U32.AND P2, PT, R18.reuse, R218, PT ;  /* 0x000000da1200720c */ /* 0x040fe20003f44070 */
[----:B------:R-:W-:Y:S01]  /*3810*/  @!P6 IMAD.MOV R215, RZ, RZ, -R215 ;  /* 0x000000ffffd7e224 */ /* 0x000fe200078e0ad7 */
[C---:B------:R-:W-:Y:S01]  /*3820*/  ISETP.GT.U32.AND P6, PT, R18.reuse, R168, PT ;  /* 0x000000a81200720c */ /* 0x040fe20003fc4070 */
[--C-:B------:R-:W-:Y:S01]  /*3830*/  @!P5 IMAD.IADD R223, R223, 0x1, -R18.reuse ;  /* 0x00000001dfdfd824 */ /* 0x100fe200078e0a12 */
[----:B------:R-:W-:Y:S01]  /*3840*/  ISETP.GT.U32.AND P5, PT, R18, R238, PT ;  /* 0x000000ee1200720c */ /* 0x000fe20003fa4070 */
[C---:B------:R-:W-:Y:S02]  /*3850*/  VIADD R7, R0.reuse, 0xcc ;  /* 0x000000cc00077836 */ /* 0x040fe40000000000 */
[----:B------:R-:W-:Y:S02]  /*3860*/  VIADD R8, R0, 0xcb ;  /* 0x000000cb00087836 */ /* 0x000fe40000000000 */
[----:B------:R-:W-:Y:S01]  /*3870*/  @!P0 IMAD.IADD R228, R228, 0x1, -R18 ;  /* 0x00000001e4e48824 */ /* 0x000fe200078e0a12 */
[----:B------:R-:W-:Y:S01]  /*3880*/  IABS R241, R7 ;  /* 0x0000000700f17213 */ /* 0x000fe20000000000 */
[----:B------:R-:W-:Y:S01]  /*3890*/  @!P1 IMAD.MOV R236, RZ, RZ, -R236 ;  /* 0x000000ffffec9224 */ /* 0x000fe200078e0aec */
[----:B------:R-:W-:Y:S01]  /*38a0*/  IABS R246, R8 ;  /* 0x0000000800f67213 */ /* 0x000fe20000000000 */
[--C-:B------:R-:W-:Y:S01]  /*38b0*/  @!P2 IMAD.IADD R218, R218, 0x1, -R18.reuse ;  /* 0x00000001dadaa824 */ /* 0x100fe200078e0a12 */
[----:B------:R-:W-:Y:S01]  /*38c0*/  ISETP.GE.AND P2, PT, R10, RZ, PT ;  /* 0x000000ff0a00720c */ /* 0x000fe20003f46270 */
[--C-:B------:R-:W-:Y:S01]  /*38d0*/  @!P6 IMAD.IADD R168, R168, 0x1, -R18.reuse ;  /* 0x00000001a8a8e824 */ /* 0x100fe200078e0a12 */
[----:B------:R-:W-:Y:S01]  /*38e0*/  ISETP.GT.U32.AND P6, PT, R18, R228, PT ;  /* 0x000000e41200720c */ /* 0x000fe20003fc4070 */
[----:B------:R-:W-:Y:S01]  /*38f0*/  @!P5 IMAD.IADD R238, R238, 0x1, -R18 ;  /* 0x00000001eeeed824 */ /* 0x000fe200078e0a12 */
[----:B------:R-:W-:Y:S01]  /*3900*/  ISETP.GE.AND P1, PT, R9, RZ, PT ;  /* 0x000000ff0900720c */ /* 0x000fe20003f26270 */
[----:B------:R-:W-:Y:S01]  /*3910*/  IMAD.HI.U32 R5, R3, R241, RZ ;  /* 0x000000f103057227 */ /* 0x000fe200078e00ff */
[----:B------:R-:W-:-:S02]  /*3920*/  ISETP.GT.U32.AND P5, PT, R18, R168, PT ;  /* 0x000000a81200720c */ /* 0x000fc40003fa4070 */
[----:B------:R-:W-:Y:S01]  /*3930*/  ISETP.GE.AND P0, PT, R11, RZ, PT ;  /* 0x000000ff0b00720c */ /* 0x000fe20003f06270 */
[----:B------:R-:W-:Y:S01]  /*3940*/  @!P4 IMAD.MOV R218, RZ, RZ, -R218 ;  /* 0x000000ffffdac224 */ /* 0x000fe200078e0ada */
[----:B------:R-:W-:Y:S01]  /*3950*/  ISETP.GT.U32.AND P4, PT, R18, R238, PT ;  /* 0x000000ee1200720c */ /* 0x000fe20003f84070 */
[----:B------:R-:W-:Y:S02]  /*3960*/  IMAD.MOV R6, RZ, RZ, -R5 ;  /* 0x000000ffff067224 */ /* 0x000fe400078e0a05 */
[----:B------:R-:W-:-:S04]  /*3970*/  IMAD.HI.U32 R5, R3, R246, RZ ;  /* 0x000000f603057227 */ /* 0x000fc800078e00ff */
[----:B------:R-:W-:Y:S02]  /*3980*/  IMAD R241, R18, R6, R241 ;  /* 0x0000000612f17224 */ /* 0x000fe400078e02f1 */
[----:B------:R-:W-:Y:S02]  /*3990*/  IMAD.MOV R5, RZ, RZ, -R5 ;  /* 0x000000ffff057224 */ /* 0x000fe400078e0a05 */
[----:B------:R-:W-:Y:S01]  /*39a0*/  @!P6 IMAD.IADD R228, R228, 0x1, -R18 ;  /* 0x00000001e4e4e824 */ /* 0x000fe200078e0a12 */
[C---:B------:R-:W-:Y:S01]  /*39b0*/  ISETP.GT.U32.AND P6, PT, R18.reuse, R241, PT ;  /* 0x000000f11200720c */ /* 0x040fe20003fc4070 */
[----:B------:R-:W-:Y:S02]  /*39c0*/  IMAD R246, R18, R5, R246 ;  /* 0x0000000512f67224 */ /* 0x000fe400078e02f6 */
[----:B------:R-:W-:Y:S02]  /*39d0*/  VIADD R10, R0, 0xc9 ;  /* 0x000000c9000a7836 */ /* 0x000fe40000000000 */
[----:B------:R-:W-:Y:S01]  /*39e0*/  @!P4 IMAD.IADD R238, R238, 0x1, -R18 ;  /* 0x00000001eeeec824 */ /* 0x000fe200078e0a12 */
[----:B------:R-:W-:Y:S01]  /*39f0*/  ISETP.GT.U32.AND P4, PT, R18, R246, PT ;  /* 0x000000f61200720c */ /* 0x000fe20003f84070 */
[C---:B------:R-:W-:Y:S01]  /*3a00*/  VIADD R9, R0.reuse, 0xca ;  /* 0x000000ca00097836 */ /* 0x040fe20000000000 */
[----:B------:R-:W-:Y:S01]  /*3a10*/  IABS R129, R10 ;  /* 0x0000000a00817213 */ /* 0x000fe20000000000 */
[----:B------:R-:W-:-:S02]  /*3a20*/  VIADD R11, R0, 0xc8 ;  /* 0x000000c8000b7836 */ /* 0x000fc40000000000 */
[--C-:B------:R-:W-:Y:S01]  /*3a30*/  @!P5 IMAD.IADD R168, R168, 0x1, -R18.reuse ;  /* 0x00000001a8a8d824 */ /* 0x100fe200078e0a12 */
[----:B------:R-:W-:Y:S01]  /*3a40*/  IABS R95, R9 ;  /* 0x00000009005f7213 */ /* 0x000fe20000000000 */
[----:B------:R-:W-:Y:S01]  /*3a50*/  IMAD.HI.U32 R6, R3, R129, RZ ;  /* 0x0000008103067227 */ /* 0x000fe200078e00ff */
[----:B------:R-:W-:Y:S02]  /*3a60*/  IABS R106, R11 ;  /* 0x0000000b006a7213 */ /* 0x000fe40000000000 */
[----:B------:R-:W-:Y:S01]  /*3a70*/  ISETP.GE.AND P5, PT, R7, RZ, PT ;  /* 0x000000ff0700720c */ /* 0x000fe20003fa6270 */
[----:B------:R-:W-:Y:S01]  /*3a80*/  @!P6 IMAD.IADD R241, R241, 0x1, -R18 ;  /* 0x00000001f1f1e824 */ /* 0x000fe200078e0a12 */
[----:B------:R-:W-:Y:S01]  /*3a90*/  ISETP.GE.AND P6, PT, R8, RZ, PT ;  /* 0x000000ff0800720c */ /* 0x000fe20003fc6270 */
[----:B------:R-:W-:-:S04]  /*3aa0*/  IMAD.HI.U32 R5, R3, R95, RZ ;  /* 0x0000005f03057227 */ /* 0x000fc800078e00ff */
[----:B------:R-:W-:Y:S02]  /*3ab0*/  IMAD.MOV R6, RZ, RZ, -R6 ;  /* 0x000000ffff067224 */ /* 0x000fe400078e0a06 */
[----:B------:R-:W-:Y:S02]  /*3ac0*/  VIADD R8, R0, 0xc7 ;  /* 0x000000c700087836 */ /* 0x000fe40000000000 */
[----:B------:R-:W-:Y:S01]  /*3ad0*/  @!P4 IMAD.IADD R246, R246, 0x1, -R18 ;  /* 0x00000001f6f6c824 */ /* 0x000fe200078e0a12 */
[C---:B------:R-:W-:Y:S01]  /*3ae0*/  ISETP.GT.U32.AND P4, PT, R18.reuse, R241, PT ;  /* 0x000000f11200720c */ /* 0x040fe20003f84070 */
[----:B------:R-:W-:Y:S01]  /*3af0*/  IMAD.MOV R5, RZ, RZ, -R5 ;  /* 0x000000ffff057224 */ /* 0x000fe200078e0a05 */
[----:B------:R-:W-:Y:S01]  /*3b00*/  IABS R58, R8 ;  /* 0x00000008003a7213 */ /* 0x000fe20000000000 */
[C---:B------:R-:W-:Y:S02]  /*3b10*/  IMAD R129, R18.reuse, R6, R129 ;  /* 0x0000000612817224 */ /* 0x040fe400078e0281 */
[----:B------:R-:W-:Y:S01]  /*3b20*/  @!P3 IMAD.MOV R223, RZ, RZ, -R223 ;  /* 0x000000ffffdfb224 */ /* 0x000fe200078e0adf */
[C---:B------:R-:W-:Y:S01]  /*3b30*/  ISETP.GT.U32.AND P3, PT, R18.reuse, R246, PT ;  /* 0x000000f61200720c */ /* 0x040fe20003f64070 */
[----:B------:R-:W-:-:S02]  /*3b40*/  IMAD R95, R18, R5, R95 ;  /* 0x00000005125f7224 */ /* 0x000fc400078e025f */
[----:B------:R-:W-:-:S04]  /*3b50*/  IMAD.HI.U32 R5, R3, R106, RZ ;  /* 0x0000006a03057227 */ /* 0x000fc800078e00ff */
[----:B------:R-:W-:Y:S01]  /*3b60*/  @!P2 IMAD.MOV R168, RZ, RZ, -R168 ;  /* 0x000000ffffa8a224 */ /* 0x000fe200078e0aa8 */
[----:B------:R-:W-:Y:S01]  /*3b70*/  ISETP.GT.U32.AND P2, PT, R18, R129, PT ;  /* 0x000000811200720c */ /* 0x000fe20003f44070 */
[----:B------:R-:W-:-:S04]  /*3b80*/  IMAD.HI.U32 R6, R3, R58, RZ ;  /* 0x0000003a03067227 */ /* 0x000fc800078e00ff */
[----:B------:R-:W-:Y:S02]  /*3b90*/  IMAD.MOV R5, RZ, RZ, -R5 ;  /* 0x000000ffff057224 */ /* 0x000fe400078e0a05 */
[----:B------:R-:W-:Y:S01]  /*3ba0*/  @!P4 IMAD.IADD R241, R241, 0x1, -R18 ;  /* 0x00000001f1f1c824 */ /* 0x000fe200078e0a12 */
[----:B------:R-:W-:Y:S01]  /*3bb0*/  ISETP.GE.AND P4, PT, R10, RZ, PT ;  /* 0x000000ff0a00720c */ /* 0x000fe20003f86270 */
[----:B------:R-:W-:Y:S02]  /*3bc0*/  IMAD.MOV R7, RZ, RZ, -R6 ;  /* 0x000000ffff077224 */ /* 0x000fe400078e0a06 */
[C---:B------:R-:W-:Y:S02]  /*3bd0*/  IMAD R106, R18.reuse, R5, R106 ;  /* 0x00000005126a7224 */ /* 0x040fe400078e026a */
[----:B------:R-:W-:Y:S01]  /*3be0*/  @!P1 IMAD.MOV R228, RZ, RZ, -R228 ;  /* 0x000000ffffe49224 */ /* 0x000fe200078e0ae4 */
[----:B------:R-:W-:Y:S01]  /*3bf0*/  ISETP.GT.U32.AND P1, PT, R18, R95, PT ;  /* 0x0000005f1200720c */ /* 0x000fe20003f24070 */
[----:B------:R-:W-:Y:S01]  /*3c00*/  @!P3 IMAD.IADD R246, R246, 0x1, -R18 ;  /* 0x00000001f6f6b824 */ /* 0x000fe200078e0a12 */
[----:B------:R-:W-:Y:S01]  /*3c10*/  ISETP.GE.AND P3, PT, R11, RZ, PT ;  /* 0x000000ff0b00720c */ /* 0x000fe20003f66270 */
[----:B------:R-:W-:-:S02]  /*3c20*/  IMAD R58, R18, R7, R58 ;  /* 0x00000007123a7224 */ /* 0x000fc400078e023a */
[----:B------:R-:W-:Y:S01]  /*3c30*/  @!P5 IMAD.MOV R241, RZ, RZ, -R241 ;  /* 0x000000fffff1d224 */ /* 0x000fe200078e0af1 */
[C---:B------:R-:W-:Y:S01]  /*3c40*/  ISETP.GT.U32.AND P5, PT, R18.reuse, R106, PT ;  /* 0x0000006a1200720c */ /* 0x040fe20003fa4070 */
[----:B------:R-:W-:Y:S02]  /*3c50*/  @!P2 IMAD.IADD R129, R129, 0x1, -R18 ;  /* 0x000000018181a824 */ /* 0x000fe400078e0a12 */
[----:B------:R-:W-:Y:S01]  /*3c60*/  @!P6 IMAD.MOV R246, RZ, RZ, -R246 ;  /* 0x000000fffff6e224 */ /* 0x000fe200078e0af6 */
[----:B------:R-:W-:Y:S01]  /*3c70*/  ISETP.GT.U32.AND P6, PT, R18, R58, PT ;  /* 0x0000003a1200720c */ /* 0x000fe20003fc4070 */
[----:B------:R-:W-:Y:S01]  /*3c80*/  VIADD R6, R0, 0xc6 ;  /* 0x000000c600067836 */ /* 0x000fe20000000000 */
[----:B------:R-:W-:Y:S01]  /*3c90*/  ISETP.GT.U32.AND P2, PT, R18, R129, PT ;  /* 0x000000811200720c */ /* 0x000fe20003f44070 */
[----:B------:R-:W-:Y:S01]  /*3ca0*/  @!P0 IMAD.MOV R238, RZ, RZ, -R238 ;  /* 0x000000ffffee8224 */ /* 0x000fe200078e0aee */
[----:B------:R-:W-:Y:S01]  /*3cb0*/  ISETP.GE.AND P0, PT, R9, RZ, PT ;  /* 0x000000ff0900720c */ /* 0x000fe20003f06270 */
[----:B------:R-:W-:Y:S01]  /*3cc0*/  @!P1 IMAD.IADD R95, R95, 0x1, -R18 ;  /* 0x000000015f5f9824 */ /* 0x000fe200078e0a12 */
[----:B------:R-:W-:Y:S01]  /*3cd0*/  IABS R34, R6 ;  /* 0x0000000600227213 */ /* 0x000fe20000000000 */
[----:B------:R-:W-:-:S02]  /*3ce0*/  VIADD R9, R0, 0xc5 ;  /* 0x000000c500097836 */ /* 0x000fc40000000000 */
[--C-:B------:R-:W-:Y:S01]  /*3cf0*/  @!P5 IMAD.IADD R106, R106, 0x1, -R18.reuse ;  /* 0x000000016a6ad824 */ /* 0x100fe200078e0a12 */
[C---:B------:R-:W-:Y:S01]  /*3d00*/  ISETP.GT.U32.AND P1, PT, R18.reuse, R95, PT ;  /* 0x0000005f1200720c */ /* 0x040fe20003f24070 */
[----:B------:R-:W-:Y:S01]  /*3d10*/  IMAD.HI.U32 R5, R3, R34, RZ ;  /* 0x0000002203057227 */ /* 0x000fe200078e00ff */
[----:B------:R-:W-:Y:S02]  /*3d20*/  IABS R60, R9 ;  /* 0x00000009003c7213 */ /* 0x000fe40000000000 */
[----:B------:R-:W-:Y:S01]  /*3d30*/  ISETP.GT.U32.AND P5, PT, R18, R106, PT ;  /* 0x0000006a1200720c */ /* 0x000fe20003fa4070 */
[--C-:B------:R-:W-:Y:S02]  /*3d40*/  @!P6 IMAD.IADD R58, R58, 0x1, -R18.reuse ;  /* 0x000000013a3ae824 */ /* 0x100fe400078e0a12 */
[----:B------:R-:W-:Y:S01]  /*3d50*/  @!P2 IMAD.IADD R129, R129, 0x1, -R18 ;  /* 0x000000018181a824 */ /* 0x000fe200078e0a12 */
[----:B------:R-:W-:Y:S01]  /*3d60*/  ISETP.GE.AND P2, PT, R6, RZ, PT ;  /* 0x000000ff0600720c */ /* 0x000fe20003f46270 */
[----:B------:R-:W-:Y:S01]  /*3d70*/  IMAD.HI.U32 R6, R3, R60, RZ ;  /* 0x0000003c03067227 */ /* 0x000fe200078e00ff */
[----:B------:R-:W-:-:S03]  /*3d80*/  ISETP.GT.U32.AND P6, PT, R18, R58, PT ;  /* 0x0000003a1200720c */ /* 0x000fc60003fc4070 */
[----:B------:R-:W-:Y:S02]  /*3d90*/  IMAD.MOV R5, RZ, RZ, -R5 ;  /* 0x000000ffff057224 */ /* 0x000fe400078e0a05 */
[----:B------:R-:W-:Y:S02]  /*3da0*/  IMAD.MOV R7, RZ, RZ, -R6 ;  /* 0x000000ffff077224 */ /* 0x000fe400078e0a06 */
[----:B------:R-:W-:Y:S02]  /*3db0*/  IMAD R34, R18, R5, R34 ;  /* 0x0000000512227224 */ /* 0x000fe400078e0222 */
[----:B------:R-:W-:Y:S01]  /*3dc0*/  @!P1 IMAD.IADD R95, R95, 0x1, -R18 ;  /* 0x000000015f5f9824 */ /* 0x000fe200078e0a12 */
[----:B------:R-:W-:Y:S01]  /*3dd0*/  ISETP.GE.AND P1, PT, R8, RZ, PT ;  /* 0x000000ff0800720c */ /* 0x000fe20003f26270 */
[----:B------:R-:W-:Y:S02]  /*3de0*/  IMAD R60, R18, R7, R60 ;  /* 0x00000007123c7224 */ /* 0x000fe400078e023c */
[----:B------:R-:W-:Y:S01]  /*3df0*/  @!P5 IMAD.IADD R106, R106, 0x1, -R18 ;  /* 0x000000016a6ad824 */ /* 0x000fe200078e0a12 */
[----:B------:R-:W-:Y:S01]  /*3e00*/  ISETP.GT.U32.AND P5, PT, R18, R34, PT ;  /* 0x000000221200720c */ /* 0x000fe20003fa4070 */
[----:B------:R-:W-:-:S02]  /*3e10*/  VIADD R8, R0, 0xc4 ;  /* 0x000000c400087836 */ /* 0x000fc40000000000 */
[--C-:B------:R-:W-:Y:S01]  /*3e20*/  @!P6 IMAD.IADD R58, R58, 0x1, -R18.reuse ;  /* 0x000000013a3ae824 */ /* 0x100fe200078e0a12 */
[----:B------:R-:W-:Y:S01]  /*3e30*/  ISETP.GT.U32.AND P6, PT, R18, R60, PT ;  /* 0x0000003c1200720c */ /* 0x000fe20003fc4070 */
[C---:B------:R-:W-:Y:S01]  /*3e40*/  VIADD R7, R0.reuse, 0xc3 ;  /* 0x000000c300077836 */ /* 0x040fe20000000000 */
[----:B------:R-:W-:Y:S01]  /*3e50*/  IABS R73, R8 ;  /* 0x0000000800497213 */ /* 0x000fe20000000000 */
[----:B------:R-:W-:Y:S02]  /*3e60*/  VIADD R10, R0, 0xc1 ;  /* 0x000000c1000a7836 */ /* 0x000fe40000000000 */
[----:B------:R-:W-:Y:S01]  /*3e70*/  @!P0 IMAD.MOV R95, RZ, RZ, -R95 ;  /* 0x000000ffff5f8224 */ /* 0x000fe200078e0a5f */
[----:B------:R-:W-:Y:S01]  /*3e80*/  IABS R87, R7 ;  /* 0x0000000700577213 */ /* 0x000fe20000000000 */
[----:B------:R-:W-:Y:S01]  /*3e90*/  IMAD.HI.U32 R5, R3, R73, RZ ;  /* 0x0000004903057227 */ /* 0x000fe200078e00ff */
[----:B------:R-:W-:Y:S02]  /*3ea0*/  IABS R122, R10 ;  /* 0x0000000a007a7213 */ /* 0x000fe40000000000 */
[----:B------:R-:W-:Y:S01]  /*3eb0*/  ISETP.GE.AND P0, PT, R9, RZ, PT ;  /* 0x000000ff0900720c */ /* 0x000fe20003f06270 */
[----:B------:R-:W-:-:S02]  /*3ec0*/  @!P5 IMAD.IADD R34, R34, 0x1, -R18 ;  /* 0x000000012222d824 */ /* 0x000fc400078e0a12 */
[----:B------:R-:W-:Y:S02]  /*3ed0*/  IMAD.MOV R5, RZ, RZ, -R5 ;  /* 0x000000ffff057224 */ /* 0x000fe400078e0a05 */
[----:B------:R-:W-:Y:S01]  /*3ee0*/  @!P6 IMAD.IADD R60, R60, 0x1, -R18 ;  /* 0x000000013c3ce824 */ /* 0x000fe200078e0a12 */
[C---:B------:R-:W-:Y:S01]  /*3ef0*/  ISETP.GT.U32.AND P6, PT, R18.reuse, R34, PT ;  /* 0x000000221200720c */ /* 0x040fe20003fc4070 */
[----:B------:R-:W-:Y:S02]  /*3f00*/  IMAD R73, R18, R5, R73 ;  /* 0x0000000512497224 */ /* 0x000fe400078e0249 */
[----:B------:R-:W-:-:S03]  /*3f10*/  IMAD.HI.U32 R5, R3, R87, RZ ;  /* 0x0000005703057227 */ /* 0x000fc600078e00ff */
[C---:B------:R-:W-:Y:S01]  /*3f20*/  ISETP.GT.U32.AND P5, PT, R18.reuse, R73, PT ;  /* 0x000000491200720c */ /* 0x040fe20003fa4070 */
[----:B------:R-:W-:Y:S02]  /*3f30*/  IMAD.MOV R5, RZ, RZ, -R5 ;  /* 0x000000ffff057224 */ /* 0x000fe400078e0a05 */
[----:B------:R-:W-:Y:S01]  /*3f40*/  @!P3 IMAD.MOV R106, RZ, RZ, -R106 ;  /* 0x000000ffff6ab224 */ /* 0x000fe200078e0a6a */
[C---:B------:R-:W-:Y:S01]  /*3f50*/  ISETP.GT.U32.AND P3, PT, R18.reuse, R60, PT ;  /* 0x0000003c1200720c */ /* 0x040fe20003f64070 */
[----:B------:R-:W-:Y:S02]  /*3f60*/  IMAD R87, R18, R5, R87 ;  /* 0x0000000512577224 */ /* 0x000fe400078e0257 */
[----:B------:R-:W-:Y:S02]  /*3f70*/  @!P6 IMAD.IADD R34, R34, 0x1, -R18 ;  /* 0x000000012222e824 */ /* 0x000fe400078e0a12 */
[----:B------:R-:W-:Y:S01]  /*3f80*/  IMAD.HI.U32 R5, R3, R122, RZ ;  /* 0x0000007a03057227 */ /* 0x000fe200078e00ff */
[----:B------:R-:W-:-:S03]  /*3f90*/  ISETP.GT.U32.AND P6, PT, R18, R87, PT ;  /* 0x000000571200720c */ /* 0x000fc60003fc4070 */
[----:B------:R-:W-:Y:S02]  /*3fa0*/  IMAD.MOV R5, RZ, RZ, -R5 ;  /* 0x000000ffff057224 */ /* 0x000fe400078e0a05 */
[----:B------:R-:W-:Y:S02]  /*3fb0*/  VIADD R9, R0, 0xc2 ;  /* 0x000000c200097836 */ /* 0x000fe40000000000 */
[----:B------:R-:W-:Y:S02]  /*3fc0*/  IMAD R122, R18, R5, R122 ;  /* 0x00000005127a7224 */ /* 0x000fe400078e027a */
[----:B------:R-:W-:Y:S01]  /*3fd0*/  VIADD R11, R0, 0xc0 ;  /* 0x000000c0000b7836 */ /* 0x000fe20000000000 */
[----:B------:R-:W-:Y:S01]  /*3fe0*/  IABS R103, R9 ;  /* 0x0000000900677213 */ /* 0x000fe20000000000 */
[----:B------:R-:W-:Y:S01]  /*3ff0*/  @!P4 IMAD.MOV R129, RZ, RZ, -R129 ;  /* 0x000000ffff81c224 */ /* 0x000fe200078e0a81 */
[----:B------:R-:W-:Y:S01]  /*4000*/  ISETP.GE.AND P4, PT, R8, RZ, PT ;  /* 0x000000ff0800720c */ /* 0x000fe20003f86270 */
[----:B------:R-:W-:Y:S01]  /*4010*/  @!P6 IMAD.IADD R87, R87, 0x1, -R18 ;  /* 0x000000015757e824 */ /* 0x000fe200078e0a12 */
[----:B------:R-:W-:Y:S01]  /*4020*/  ISETP.GT.U32.AND P6, PT, R18, R122, PT ;  /* 0x0000007a1200720c */ /* 0x000fe20003fc4070 */
[----:B------:R-:W-:Y:S01]  /*4030*/  IMAD.HI.U32 R6, R3, R103, RZ ;  /* 0x0000006703067227 */ /* 0x000fe200078e00ff */
[----:B------:R-:W-:-:S03]  /*4040*/  IABS R142, R11 ;  /* 0x0000000b008e7213 */ /* 0x000fc60000000000 */
[----:B------:R-:W-:Y:S01]  /*4050*/  @!P3 IMAD.IADD R60, R60, 0x1, -R18 ;  /* 0x000000013c3cb824 */ /* 0x000fe200078e0a12 */
[----:B------:R-:W-:Y:S01]  /*4060*/  ISETP.GE.AND P3, PT, R9, RZ, PT ;  /* 0x000000ff0900720c */ /* 0x000fe20003f66270 */
[----:B------:R-:W-:Y:S02]  /*4070*/  VIADD R8, R0, 0xbf ;  /* 0x000000bf00087836 */ /* 0x000fe40000000000 */
[----:B------:R-:W-:Y:S02]  /*4080*/  IMAD.MOV R6, RZ, RZ, -R6 ;  /* 0x000000ffff067224 */ /* 0x000fe400078e0a06 */
[----:B------:R-:W-:Y:S01]  /*4090*/  @!P0 IMAD.MOV R60, RZ, RZ, -R60 ;  /* 0x000000ffff3c8224 */ /* 0x000fe200078e0a3c */
[----:B------:R-:W-:Y:S01]  /*40a0*/  IABS R201, R8 ;  /* 0x0000000800c97213 */ /* 0x000fe20000000000 */
[----:B------:R-:W-:Y:S01]  /*40b0*/  @!P6 IMAD.IADD R122, R122, 0x1, -R18 ;  /* 0x000000017a7ae824 */ /* 0x000fe200078e0a12 */
[C---:B------:R-:W-:Y:S01]  /*40c0*/  ISETP.GT.U32.AND P0, PT, R18.reuse, R87, PT ;  /* 0x000000571200720c */ /* 0x040fe20003f04070 */
[----:B------:R-:W-:-:S02]  /*40d0*/  IMAD R103, R18, R6, R103 ;  /* 0x0000000612677224 */ /* 0x000fc400078e0267 */
[----:B------:R-:W-:Y:S01]  /*40e0*/  IMAD.HI.U32 R6, R3, R142, RZ ;  /* 0x0000008e03067227 */ /* 0x000fe200078e00ff */
[----:B------:R-:W-:-:S03]  /*40f0*/  ISETP.GT.U32.AND P6, PT, R18, R122, PT ;  /* 0x0000007a1200720c */ /* 0x000fc60003fc4070 */
[----:B------:R-:W-:Y:S02]  /*4100*/  @!P5 IMAD.IADD R73, R73, 0x1, -R18 ;  /* 0x000000014949d824 */ /* 0x000fe400078e0a12 */
[----:B------:R-:W-:Y:S01]  /*4110*/  @!P1 IMAD.MOV R58, RZ, RZ, -R58 ;  /* 0x000000ffff3a9224 */ /* 0x000fe200078e0a3a */
[----:B------:R-:W-:Y:S01]  /*4120*/  ISETP.GE.AND P1, PT, R7, RZ, PT ;  /* 0x000000ff0700720c */ /* 0x000fe20003f26270 */
[----:B------:R-:W-:Y:S01]  /*4130*/  IMAD.MOV R7, RZ, RZ, -R6 ;  /* 0x000000ffff077224 */ /* 0x000fe200078e0a06 */
[----:B------:R-:W-:Y:S01]  /*4140*/  ISETP.GT.U32.AND P5, PT, R18, R73, PT ;  /* 0x000000491200720c */ /* 0x000fe20003fa4070 */
[----:B------:R-:W-:-:S04]  /*4150*/  IMAD.HI.U32 R5, R3, R201, RZ ;  /* 0x000000c903057227 */ /* 0x000fc800078e00ff */
[----:B------:R-:W-:Y:S01]  /*4160*/  @!P2 IMAD.MOV R34, RZ, RZ, -R34 ;  /* 0x000000ffff22a224 */ /* 0x000fe200078e0a22 */
[C---:B------:R-:W-:Y:S01]  /*4170*/  ISETP.GT.U32.AND P2, PT, R18.reuse, R103, PT ;  /* 0x000000671200720c */ /* 0x040fe20003f44070 */
[C---:B------:R-:W-:Y:S02]  /*4180*/  IMAD R142, R18.reuse, R7, R142 ;  /* 0x00000007128e7224 */ /* 0x040fe400078e028e */
[----:B------:R-:W-:Y:S02]  /*4190*/  IMAD.MOV R5, RZ, RZ, -R5 ;  /* 0x000000ffff057224 */ /* 0x000fe400078e0a05 */
[--C-:B------:R-:W-:Y:S01]  /*41a0*/  @!P0 IMAD.IADD R87, R87, 0x1, -R18.reuse ;  /* 0x0000000157578824 */ /* 0x100fe200078e0a12 */
[C---:B------:R-:W-:Y:S01]  /*41b0*/  ISETP.GT.U32.AND P0, PT, R18.reuse, R142, PT ;  /* 0x0000008e1200720c */ /* 0x040fe20003f04070 */
[----:B------:R-:W-:Y:S02]  /*41c0*/  IMAD R201, R18, R5, R201 ;  /* 0x0000000512c97224 */ /* 0x000fe400078e02c9 */
[----:B------:R-:W-:-:S02]  /*41d0*/  @!P6 IMAD.IADD R122, R122, 0x1, -R18 ;  /* 0x000000017a7ae824 */ /* 0x000fc400078e0a12 */
[--C-:B------:R-:W-:Y:S01]  /*41e0*/  @!P5 IMAD.IADD R73, R73, 0x1, -R18.reuse ;  /* 0x000000014949d824 */ /* 0x100fe200078e0a12 */
[----:B------:R-:W-:Y:S01]  /*41f0*/  ISETP.GT.U32.AND P6, PT, R18, R201, PT ;  /* 0x000000c91200720c */ /* 0x000fe20003fc4070 */
[--C-:B------:R-:W-:Y:S01]  /*4200*/  @!P2 IMAD.IADD R103, R103, 0x1, -R18.reuse ;  /* 0x000000016767a824 */ /* 0x100fe200078e0a12 */
[----:B------:R-:W-:Y:S01]  /*4210*/  ISETP.GE.AND P5, PT, R10, RZ, PT ;  /* 0x000000ff0a00720c */ /* 0x000fe20003fa6270 */
[C---:B------:R-:W-:Y:S02]  /*4220*/  VIADD R10, R0.reuse, 0xbd ;  /* 0x000000bd000a7836 */ /* 0x040fe40000000000 */
[----:B------:R-:W-:Y:S01]  /*4230*/  VIADD R9, R0, 0xbe ;  /* 0x000000be00097836 */ /* 0x000fe20000000000 */
[----:B------:R-:W-:Y:S01]  /*4240*/  ISETP.GT.U32.AND P2, PT, R18, R103, PT ;  /* 0x000000671200720c */ /* 0x000fe20003f44070 */
[----:B------:R-:W-:Y:S01]  /*4250*/  @!P0 IMAD.IADD R142, R142, 0x1, -R18 ;  /* 0x000000018e8e8824 */ /* 0x000fe200078e0a12 */
[----:B------:R-:W-:Y:S01]  /*4260*/  IABS R193, R10 ;  /* 0x0000000a00c17213 */ /* 0x000fe20000000000 */
[----:B------:R-:W-:Y:S01]  /*4270*/  IMAD.HI.U32 R7, R3, R212, RZ ;  /* 0x000000d403077227 */ /* 0x000fe200078e00ff */
[----:B------:R-:W-:-:S02]  /*4280*/  IABS R176, R9 ;  /* 0x0000000900b07213 */ /* 0x000fc40000000000 */
[----:B------:R-:W-:Y:S01]  /*4290*/  ISETP.GE.AND P0, PT, R8, RZ, PT ;  /* 0x000000ff0800720c */ /* 0x000fe20003f06270 */
[----:B------:R-:W-:Y:S01]  /*42a0*/  @!P6 IMAD.IADD R201, R201, 0x1, -R18 ;  /* 0x00000001c9c9e824 */ /* 0x000fe200078e0a12 */
[----:B------:R-:W-:Y:S01]  /*42b0*/  ISETP.GT.U32.AND P6, PT, R18, R142, PT ;  /* 0x0000008e1200720c */ /* 0x000fe20003fc4070 */
[----:B------:R-:W-:-:S04]  /*42c0*/  IMAD.HI.U32 R6, R3, R193, RZ ;  /* 0x000000c103067227 */ /* 0x000fc800078e00ff */
[----:B------:R-:W-:-:S04]  /*42d0*/  IMAD.HI.U32 R5, R3, R176, RZ ;  /* 0x000000b003057227 */ /* 0x000fc800078e00ff */
[----:B------:R-:W-:Y:S02]  /*42e0*/  IMAD.MOV R6, RZ, RZ, -R6 ;  /* 0x000000ffff067224 */ /* 0x000fe400078e0a06 */
[----:B------:R-:W-:Y:S02]  /*42f0*/  IMAD.MOV R7, RZ, RZ, -R7 ;  /* 0x000000ffff077224 */ /* 0x000fe400078e0a07 */
[----:B------:R-:W-:Y:S02]  /*4300*/  IMAD.MOV R5, RZ, RZ, -R5 ;  /* 0x000000ffff057224 */ /* 0x000fe400078e0a05 */
[----:B------:R-:W-:Y:S01]  /*4310*/  @!P2 IMAD.IADD R103, R103, 0x1, -R18 ;  /* 0x000000016767a824 */ /* 0x000fe200078e0a12 */
[----:B------:R-:W-:Y:S01]  /*4320*/  ISETP.GE.AND P2, PT, R11, RZ, PT ;  /* 0x000000ff0b00720c */ /* 0x000fe20003f46270 */
[C---:B------:R-:W-:Y:S02]  /*4330*/  IMAD R193, R18.reuse, R6, R193 ;  /* 0x0000000612c17224 */ /* 0x040fe400078e02c1 */
[----:B------:R-:W-:-:S02]  /*4340*/  IMAD R212, R18, R7, R212 ;  /* 0x0000000712d47224 */ /* 0x000fc400078e02d4 */
[----:B------:R-:W-:Y:S02]  /*4350*/  IMAD R176, R18, R5, R176 ;  /* 0x0000000512b07224 */ /* 0x000fe400078e02b0 */
[----:B------:R-:W-:Y:S02]  /*4360*/  VIADD R6, R0, 0xbb ;  /* 0x000000bb00067836 */ /* 0x000fe40000000000 */
[----:B------:R-:W-:Y:S01]  /*4370*/  @!P3 IMAD.MOV R103, RZ, RZ, -R103 ;  /* 0x000000ffff67b224 */ /* 0x000fe200078e0a67 */
[----:B------:R-:W-:Y:S01]  /*4380*/  ISETP.GT.U32.AND P3, PT, R18, R193, PT ;  /* 0x000000c11200720c */ /* 0x000fe20003f64070 */
[----:B------:R-:W-:Y:S01]  /*4390*/  @!P6 IMAD.IADD R142, R142, 0x1, -R18 ;  /* 0x000000018e8ee824 */ /* 0x000fe200078e0a12 */
[C---:B------:R-:W-:Y:S01]  /*43a0*/  ISETP.GT.U32.AND P6, PT, R18.reuse, R212, PT ;  /* 0x000000d41200720c */ /* 0x040fe20003fc4070 */
[----:B------:R-:W-:Y:S01]  /*43b0*/  @!P4 IMAD.MOV R73, RZ, RZ, -R73 ;  /* 0x000000ffff49c224 */ /* 0x000fe200078e0a49 */
[----:B------:R-:W-:Y:S01]  /*43c0*/  IABS R232, R6 ;  /* 0x0000000600e87213 */ /* 0x000fe20000000000 */
[----:B------:R-:W-:Y:S01]  /*43d0*/  @!P1 IMAD.MOV R87, RZ, RZ, -R87 ;  /* 0x000000ffff579224 */ /* 0x000fe200078e0a57 */
[----:B------:R-:W-:Y:S01]  /*43e0*/  ISETP.GT.U32.AND P1, PT, R18, R201, PT ;  /* 0x000000c91200720c */ /* 0x000fe20003f24070 */
[----:B------:R-:W-:Y:S01]  /*43f0*/  VIADD R8, R0, 0xba ;  /* 0x000000ba00087836 */ /* 0x000fe20000000000 */
[----:B------:R-:W-:Y:S01]  /*4400*/  ISETP.GT.U32.AND P4, PT, R18, R176, PT ;  /* 0x000000b01200720c */ /* 0x000fe20003f84070 */
[----:B------:R-:W-:-:S03]  /*4410*/  IMAD.HI.U32 R5, R3, R232, RZ ;  /* 0x000000e803057227 */ /* 0x000fc600078e00ff */
[----:B------:R-:W-:Y:S01]  /*4420*/  IABS R112, R8 ;  /* 0x0000000800707213 */ /* 0x000fe20000000000 */
[----:B------:R-:W-:Y:S02]  /*4430*/  IMAD.MOV R7, RZ, RZ, -R5 ;  /* 0x000000ffff077224 */ /* 0x000fe400078e0a05 */
[--C-:B------:R-:W-:Y:S02]  /*4440*/  @!P3 IMAD.IADD R193, R193, 0x1, -R18.reuse ;  /* 0x00000001c1c1b824 */ /* 0x100fe400078e0a12 */
[--C-:B------:R-:W-:Y:S02]  /*4450*/  @!P6 IMAD.IADD R212, R212, 0x1, -R18.reuse ;  /* 0x00000001d4d4e824 */ /* 0x100fe400078e0a12 */
[--C-:B------:R-:W-:Y:S01]  /*4460*/  @!P1 IMAD.IADD R201, R201, 0x1, -R18.reuse ;  /* 0x00000001c9c99824 */ /* 0x100fe200078e0a12 */
[----:B------:R-:W-:Y:S01]  /*4470*/  ISETP.GT.U32.AND P6, PT, R18, R193, PT ;  /* 0x000000c11200720c */ /* 0x000fe20003fc4070 */
[----:B------:R-:W-:Y:S01]  /*4480*/  @!P4 IMAD.IADD R176, R176, 0x1, -R18 ;  /* 0x00000001b0b0c824 */ /* 0x000fe200078e0a12 */
[----:B------:R-:W-:Y:S01]  /*4490*/  ISETP.GE.AND P1, PT, R10, RZ, PT ;  /* 0x000000ff0a00720c */ /* 0x000fe20003f26270 */
[----:B------:R-:W-:Y:S01]  /*44a0*/  IMAD R232, R18, R7, R232 ;  /* 0x0000000712e87224 */ /* 0x000fe200078e02e8 */
[----:B------:R-:W-:Y:S01]  /*44b0*/  ISETP.GE.AND P4, PT, R12, RZ, PT ;  /* 0x000000ff0c00720c */ /* 0x000fe20003f86270 */
[----:B------:R-:W-:Y:S01]  /*44c0*/  @!P2 IMAD.MOV R142, RZ, RZ, -R142 ;  /* 0x000000ffff8ea224 */ /* 0x000fe200078e0a8e */
[C---:B------:R-:W-:Y:S01]  /*44d0*/  ISETP.GT.U32.AND P2, PT, R18.reuse, R212, PT ;  /* 0x000000d41200720c */ /* 0x040fe20003f44070 */
[----:B------:R-:W-:Y:S01]  /*44e0*/  IMAD.HI.U32 R5, R3, R112, RZ ;  /* 0x0000007003057227 */ /* 0x000fe200078e00ff */
[----:B------:R-:W-:-:S03]  /*44f0*/  ISETP.GT.U32.AND P3, PT, R18, R176, PT ;  /* 0x000000b01200720c */ /* 0x000fc60003f64070 */
[----:B------:R-:W-:Y:S01]  /*4500*/  @!P0 IMAD.MOV R201, RZ, RZ, -R201 ;  /* 0x000000ffffc98224 */ /* 0x000fe200078e0ac9 */
[----:B------:R-:W-:Y:S01]  /*4510*/  ISETP.GT.U32.AND P0, PT, R18, R232, PT ;  /* 0x000000e81200720c */ /* 0x000fe20003f04070 */
[----:B------:R-:W-:Y:S01]  /*4520*/  @!P5 IMAD.MOV R122, RZ, RZ, -R122 ;  /* 0x000000ffff7ad224 */ /* 0x000fe200078e0a7a */
[----:B------:R-:W-:Y:S01]  /*4530*/  ISETP.GE.AND P5, PT, R9, RZ, PT ;  /* 0x000000ff0900720c */ /* 0x000fe20003fa6270 */
[----:B------:R-:W-:Y:S02]  /*4540*/  IMAD.MOV R5, RZ, RZ, -R5 ;  /* 0x000000ffff057224 */ /* 0x000fe400078e0a05 */
[----:B------:R-:W-:Y:S02]  /*4550*/  VIADD R7, R0, 0xb9 ;  /* 0x000000b900077836 */ /* 0x000fe40000000000 */
[----:B------:R-:W-:Y:S02]  /*4560*/  IMAD R112, R18, R5, R112 ;  /* 0x0000000512707224 */ /* 0x000fe400078e0270 */
[--C-:B------:R-:W-:Y:S01]  /*4570*/  @!P6 IMAD.IADD R193, R193, 0x1, -R18.reuse ;  /* 0x00000001c1c1e824 */ /* 0x100fe200078e0a12 */
[----:B------:R-:W-:Y:S01]  /*4580*/  IABS R35, R7 ;  /* 0x0000000700237213 */ /* 0x000fe20000000000 */
[--C-:B------:R-:W-:Y:S01]  /*4590*/  @!P2 IMAD.IADD R212, R212, 0x1, -R18.reuse ;  /* 0x00000001d4d4a824 */ /* 0x100fe200078e0a12 */
[----:B------:R-:W-:Y:S01]  /*45a0*/  ISETP.GT.U32.AND P6, PT, R18, R112, PT ;  /* 0x000000701200720c */ /* 0x000fe20003fc4070 */
[--C-:B------:R-:W-:Y:S01]  /*45b0*/  @!P3 IMAD.IADD R176, R176, 0x1, -R18.reuse ;  /* 0x00000001b0b0b824 */ /* 0x100fe200078e0a12 */
[----:B------:R-:W-:Y:S01]  /*45c0*/  ISETP.GE.AND P2, PT, R8, RZ, PT ;  /* 0x000000ff0800720c */ /* 0x000fe20003f46270 */
[----:B------:R-:W-:Y:S01]  /*45d0*/  VIADD R8, R0, 0xb7 ;  /* 0x000000b700087836 */ /* 0x000fe20000000000 */
[----:B------:R-:W-:Y:S01]  /*45e0*/  ISETP.GE.AND P3, PT, R6, RZ, PT ;  /* 0x000000ff0600720c */ /* 0x000fe20003f66270 */
[----:B------:R-:W-:Y:S01]  /*45f0*/  @!P0 IMAD.IADD R232, R232, 0x1, -R18 ;  /* 0x00000001e8e88824 */ /* 0x000fe200078e0a12 */
[----:B------:R-:W-:Y:S01]  /*4600*/  ISETP.GE.AND P0, PT, R7, RZ, PT ;  /* 0x000000ff0700720c */ /* 0x000fe20003f06270 */
[----:B------:R-:W-:Y:S01]  /*4610*/  IMAD.HI.U32 R5, R3, R35, RZ ;  /* 0x0000002303057227 */ /* 0x000fe200078e00ff */
[----:B------:R-:W-:-:S03]  /*4620*/  IABS R171, R8 ;  /* 0x0000000800ab7213 */ /* 0x000fc60000000000 */
[----:B------:R-:W-:Y:S01]  /*4630*/  @!P5 IMAD.MOV R176, RZ, RZ, -R176 ;  /* 0x000000ffffb0d224 */ /* 0x000fe200078e0ab0 */
[----:B------:R-:W-:Y:S01]  /*4640*/  ISETP.GT.U32.AND P5, PT, R18, R232, PT ;  /* 0x000000e81200720c */ /* 0x000fe20003fa4070 */
[----:B------:R-:W-:Y:S02]  /*4650*/  IMAD.MOV R5, RZ, RZ, -R5 ;  /* 0x000000ffff057224 */ /* 0x000fe400078e0a05 */
[----:B------:R-:W-:Y:S02]  /*4660*/  @!P6 IMAD.IADD R112, R112, 0x1, -R18 ;  /* 0x000000017070e824 */ /* 0x000fe400078e0a12 */
[C---:B------:R-:W-:Y:S02]  /*4670*/  IMAD R35, R18.reuse, R5, R35 ;  /* 0x0000000512237224 */ /* 0x040fe400078e0223 */
[----:B------:R-:W-:Y:S01]  /*4680*/  IMAD.HI.U32 R5, R3, R171, RZ ;  /* 0x000000ab03057227 */ /* 0x000fe200078e00ff */
[----:B------:R-:W-:-:S03]  /*4690*/  ISETP.GT.U32.AND P6, PT, R18, R112, PT ;  /* 0x000000701200720c */ /* 0x000fc60003fc4070 */
[----:B------:R-:W-:Y:S02]  /*46a0*/  VIADD R9, R0, 0xb8 ;  /* 0x000000b800097836 */ /* 0x000fe40000000000 */
[----:B------:R-:W-:Y:S02]  /*46b0*/  IMAD.MOV R5, RZ, RZ, -R5 ;  /* 0x000000ffff057224 */ /* 0x000fe400078e0a05 */
[----:B------:R-:W-:Y:S01]  /*46c0*/  @!P5 IMAD.IADD R232, R232, 0x1, -R18 ;  /* 0x00000001e8e8d824 */ /* 0x000fe200078e0a12 */
[----:B------:R-:W-:Y:S01]  /*46d0*/  IABS R98, R9 ;  /* 0x0000000900627213 */ /* 0x000fe20000000000 */
[C---:B------:R-:W-:Y:S02]  /*46e0*/  IMAD R171, R18.reuse, R5, R171 ;  /* 0x0000000512ab7224 */ /* 0x040fe400078e02ab */
[----:B------:R-:W-:Y:S02]  /*46f0*/  @!P3 IMAD.MOV R232, RZ, RZ, -R232 ;  /* 0x000000ffffe8b224 */ /* 0x000fe400078e0ae8 */
[----:B------:R-:W-:Y:S01]  /*4700*/  IMAD.HI.U32 R6, R3, R98, RZ ;  /* 0x0000006203067227 */ /* 0x000fe200078e00ff */
[----:B------:R-:W-:-:S03]  /*4710*/  ISETP.GT.U32.AND P3, PT, R18, R171, PT ;  /* 0x000000ab1200720c */ /* 0x000fc60003f64070 */
[----:B------:R-:W-:Y:S01]  /*4720*/  @!P1 IMAD.MOV R193, RZ, RZ, -R193 ;  /* 0x000000ffffc19224 */ /* 0x000fe200078e0ac1 */
[----:B------:R-:W-:Y:S01]  /*4730*/  ISETP.GT.U32.AND P1, PT, R18, R35, PT ;  /* 0x000000231200720c */ /* 0x000fe20003f24070 */
[----:B------:R-:W-:Y:S02]  /*4740*/  IMAD.MOV R7, RZ, RZ, -R6 ;  /* 0x000000ffff077224 */ /* 0x000fe400078e0a06 */
[----:B------:R-:W-:Y:S01]  /*4750*/  @!P6 IMAD.IADD R112, R112, 0x1, -R18 ;  /* 0x000000017070e824 */ /* 0x000fe200078e0a12 */
[----:B------:R-:W-:Y:S01]  /*4760*/  ISETP.GE.AND P6, PT, R8, RZ, PT ;  /* 0x000000ff0800720c */ /* 0x000fe20003fc6270 */
[----:B------:R-:W-:Y:S02]  /*4770*/  IMAD R98, R18, R7, R98 ;  /* 0x0000000712627224 */ /* 0x000fe400078e0262 */
[C---:B------:R-:W-:Y:S02]  /*4780*/  VIADD R8, R0.reuse, 0xb5 ;  /* 0x000000b500087836 */ /* 0x040fe40000000000 */
[----:B------:R-:W-:Y:S01]  /*4790*/  VIADD R6, R0, 0xb6 ;  /* 0x000000b600067836 */ /* 0x000fe20000000000 */
[----:B------:R-:W-:Y:S01]  /*47a0*/  ISETP.GT.U32.AND P5, PT, R18, R98, PT ;  /* 0x000000621200720c */ /* 0x000fe20003fa4070 */
[--C-:B------:R-:W-:Y:S01]  /*47b0*/  @!P3 IMAD.IADD R171, R171, 0x1, -R18.reuse ;  /* 0x00000001ababb824 */ /* 0x100fe200078e0a12 */
[----:B------:R-:W-:Y:S01]  /*47c0*/  IABS R248, R8 ;  /* 0x0000000800f87213 */ /* 0x000fe20000000000 */
[----:B------:R-:W-:Y:S01]  /*47d0*/  @!P1 IMAD.IADD R35, R35, 0x1, -R18 ;  /* 0x0000000123239824 */ /* 0x000fe200078e0a12 */
[----:B------:R-:W-:Y:S01]  /*47e0*/  IABS R245, R6 ;  /* 0x0000000600f57213 */ /* 0x000fe20000000000 */
[----:B------:R-:W-:Y:S01]  /*47f0*/  @!P2 IMAD.MOV R112, RZ, RZ, -R112 ;  /* 0x000000ffff70a224 */ /* 0x000fe200078e0a70 */
[----:B------:R-:W-:Y:S01]  /*4800*/  ISETP.GE.AND P2, PT, R6, RZ, PT ;  /* 0x000000ff0600720c */ /* 0x000fe20003f46270 */
[----:B------:R-:W-:Y:S01]  /*4810*/  IMAD.HI.U32 R6, R3, R248, RZ ;  /* 0x000000f803067227 */ /* 0x000fe200078e00ff */
[----:B------:R-:W-:-:S02]  /*4820*/  ISETP.GT.U32.AND P3, PT, R18, R171, PT ;  /* 0x000000ab1200720c */ /* 0x000fc40003f64070 */
[----:B------:R-:W-:Y:S01]  /*4830*/  ISETP.GT.U32.AND P1, PT, R18, R35, PT ;  /* 0x000000231200720c */ /* 0x000fe20003f24070 */
[----:B------:R-:W-:Y:S01]  /*4840*/  @!P4 IMAD.MOV R212, RZ, RZ, -R212 ;  /* 0x000000ffffd4c224 */ /* 0x000fe200078e0ad4 */
[----:B------:R-:W-:Y:S01]  /*4850*/  ISETP.GE.AND P4, PT, R9, RZ, PT ;  /* 0x000000ff0900720c */ /* 0x000fe20003f86270 */
[----:B------:R-:W-:Y:S02]  /*4860*/  IMAD.MOV R9, RZ, RZ, -R6 ;  /* 0x000000ffff097224 */ /* 0x000fe400078e0a06 */
[----:B------:R-:W-:Y:S02]  /*4870*/  VIADD R10, R0, 0xb4 ;  /* 0x000000b4000a7836 */ /* 0x000fe40000000000 */
[----:B------:R-:W-:Y:S02]  /*4880*/  @!P5 IMAD.IADD R98, R98, 0x1, -R18 ;  /* 0x000000016262d824 */ /* 0x000fe400078e0a12 */
[----:B------:R-:W-:Y:S01]  /*4890*/  IMAD.HI.U32 R5, R3, R245, RZ ;  /* 0x000000f503057227 */ /* 0x000fe200078e00ff */
[----:B------:R-:W-:-:S02]  /*48a0*/  IABS R214, R10 ;  /* 0x0000000a00d67213 */ /* 0x000fc40000000000 */
[C---:B------:R-:W-:Y:S01]  /*48b0*/  ISETP.GT.U32.AND P5, PT, R18.reuse, R98, PT ;  /* 0x000000621200720c */ /* 0x040fe20003fa4070 */
[C---:B------:R-:W-:Y:S01]  /*48c0*/  IMAD R248, R18.reuse, R9, R248 ;  /* 0x0000000912f87224 */ /* 0x040fe200078e02f8 */
[----:B------:R-:W-:Y:S01]  /*48d0*/  IABS R9, R13 ;  /* 0x0000000d00097213 */ /* 0x000fe20000000000 */
[----:B------:R-:W-:Y:S02]  /*48e0*/  IMAD.MOV R5, RZ, RZ, -R5 ;  /* 0x000000ffff057224 */ /* 0x000fe400078e0a05 */
[--C-:B------:R-:W-:Y:S01]  /*48f0*/  @!P3 IMAD.IADD R171, R171, 0x1, -R18.reuse ;  /* 0x00000001ababb824 */ /* 0x100fe200078e0a12 */
[----:B------:R-:W-:Y:S01]  /*4900*/  ISETP.GT.U32.AND P3, PT, R18, R248, PT ;  /* 0x000000f81200720c */ /* 0x000fe20003f64070 */
[----:B------:R-:W-:Y:S01]  /*4910*/  @!P1 IMAD.IADD R35, R35, 0x1, -R18 ;  /* 0x0000000123239824 */ /* 0x000fe200078e0a12 */
[----:B------:R-:W-:Y:S01]  /*4920*/  ISETP.GE.AND P1, PT, R8, RZ, PT ;  /* 0x000000ff0800720c */ /* 0x000fe20003f26270 */
[----:B------:R-:W-:Y:S02]  /*4930*/  IMAD R245, R18, R5, R245 ;  /* 0x0000000512f57224 */ /* 0x000fe400078e02f5 */
[----:B------:R-:W-:-:S04]  /*4940*/  IMAD.HI.U32 R7, R3, R214, RZ ;  /* 0x000000d603077227 */ /* 0x000fc800078e00ff */
[----:B------:R-:W-:Y:S01]  /*4950*/  @!P0 IMAD.MOV R35, RZ, RZ, -R35 ;  /* 0x000000ffff238224 */ /* 0x000fe200078e0a23 */
[----:B------:R-:W-:Y:S01]  /*4960*/  ISETP.GT.U32.AND P0, PT, R18, R245, PT ;  /* 0x000000f51200720c */ /* 0x000fe20003f04070 */
[----:B------:R-:W-:Y:S02]  /*4970*/  IMAD.MOV R7, RZ, RZ, -R7 ;  /* 0x000000ffff077224 */ /* 0x000fe400078e0a07 */
[----:B------:R-:W-:Y:S02]  /*4980*/  VIADD R5, R0, 0xb3 ;  /* 0x000000b300057836 */ /* 0x000fe40000000000 */
[----:B------:R-:W-:Y:S01]  /*4990*/  @!P5 IMAD.IADD R98, R98, 0x1, -R18 ;  /* 0x000000016262d824 */ /* 0x000fe200078e0a12 */
[----:B------:R-:W-:Y:S01]  /*49a0*/  ISETP.GE.AND P5, PT, R10, RZ, PT ;  /* 0x000000ff0a00720c */ /* 0x000fe20003fa6270 */
[----:B------:R-:W-:Y:S01]  /*49b0*/  IMAD R214, R18, R7, R214 ;  /* 0x0000000712d67224 */ /* 0x000fe200078e02d6 */
[----:B------:R-:W-:Y:S01]  /*49c0*/  IABS R138, R5 ;  /* 0x00000005008a7213 */ /* 0x000fe20000000000 */
[----:B------:R-:W-:-:S02]  /*49d0*/  @!P3 IMAD.IADD R248, R248, 0x1, -R18 ;  /* 0x00000001f8f8b824 */ /* 0x000fc400078e0a12 */
[----:B------:R-:W-:Y:S01]  /*49e0*/  @!P4 IMAD.MOV R98, RZ, RZ, -R98 ;  /* 0x000000ffff62c224 */ /* 0x000fe200078e0a62 */
[----:B------:R-:W-:Y:S01]  /*49f0*/  ISETP.GE.AND P4, PT, R5, RZ, PT ;  /* 0x000000ff0500720c */ /* 0x000fe20003f86270 */
[----:B------:R-:W-:Y:S01]  /*4a00*/  @!P6 IMAD.MOV R171, RZ, RZ, -R171 ;  /* 0x000000ffffabe224 */ /* 0x000fe200078e0aab */
[C---:B------:R-:W-:Y:S01]  /*4a10*/  ISETP.GT.U32.AND P3, PT, R18.reuse, R248, PT ;  /* 0x000000f81200720c */ /* 0x040fe20003f64070 */
[----:B------:R-:W-:Y:S01]  /*4a20*/  IMAD.HI.U32 R5, R3, R138, RZ ;  /* 0x0000008a03057227 */ /* 0x000fe200078e00ff */
[----:B------:R-:W-:-:S03]  /*4a30*/  ISETP.GT.U32.AND P6, PT, R18, R214, PT ;  /* 0x000000d61200720c */ /* 0x000fc60003fc4070 */
[----:B------:R-:W-:-:S04]  /*4a40*/  IMAD.HI.U32 R6, R3, R9, RZ ;  /* 0x0000000903067227 */ /* 0x000fc800078e00ff */
[----:B------:R-:W-:Y:S02]  /*4a50*/  @!P0 IMAD.IADD R245, R245, 0x1, -R18 ;  /* 0x00000001f5f58824 */ /* 0x000fe400078e0a12 */
[----:B------:R-:W-:Y:S02]  /*4a60*/  IMAD.MOV R5, RZ, RZ, -R5 ;  /* 0x000000ffff057224 */ /* 0x000fe400078e0a05 */
[----:B------:R-:W-:Y:S01]  /*4a70*/  IMAD.MOV R6, RZ, RZ, -R6 ;  /* 0x000000ffff067224 */ /* 0x000fe200078e0a06 */
[C---:B------:R-:W-:Y:S01]  /*4a80*/  ISETP.GT.U32.AND P0, PT, R18.reuse, R245, PT ;  /* 0x000000f51200720c */ /* 0x040fe20003f04070 */
[C---:B------:R-:W-:Y:S02]  /*4a90*/  IMAD R138, R18.reuse, R5, R138 ;  /* 0x00000005128a7224 */ /* 0x040fe400078e028a */
[----:B------:R-:W-:Y:S02]  /*4aa0*/  IMAD R6, R18, R6, R9 ;  /* 0x0000000612067224 */ /* 0x000fe400078e0209 */
[--C-:B------:R-:W-:Y:S01]  /*4ab0*/  @!P3 IMAD.IADD R248, R248, 0x1, -R18.reuse ;  /* 0x00000001f8f8b824 */ /* 0x100fe200078e0a12 */
[----:B------:R-:W-:Y:S01]  /*4ac0*/  ISETP.GT.U32.AND P3, PT, R18, R138, PT ;  /* 0x0000008a1200720c */ /* 0x000fe20003f64070 */
[----:B------:R-:W-:Y:S01]  /*4ad0*/  @!P6 IMAD.IADD R214, R214, 0x1, -R18 ;  /* 0x00000001d6d6e824 */ /* 0x000fe200078e0a12 */
[----:B------:R-:W-:Y:S01]  /*4ae0*/  ISETP.GT.U32.AND P6, PT, R18, R6, PT ;  /* 0x000000061200720c */ /* 0x000fe20003fc4070 */
[----:B------:R-:W-:-:S02]  /*4af0*/  VIADD R10, R0, 0xb1 ;  /* 0x000000b1000a7836 */ /* 0x000fc40000000000 */
[C---:B------:R-:W-:Y:S02]  /*4b00*/  VIADD R12, R0.reuse, 0xb0 ;  /* 0x000000b0000c7836 */ /* 0x040fe40000000000 */
[--C-:B------:R-:W-:Y:S01]  /*4b10*/  @!P0 IMAD.IADD R245, R245, 0x1, -R18.reuse ;  /* 0x00000001f5f58824 */ /* 0x100fe200078e0a12 */
[----:B------:R-:W-:Y:S01]  /*4b20*/  IABS R179, R10 ;  /* 0x0000000a00b37213 */ /* 0x000fe20000000000 */
[C---:B------:R-:W-:Y:S01]  /*4b30*/  VIADD R14, R0.reuse, 0xaf ;  /* 0x000000af000e7836 */ /* 0x040fe20000000000 */
[----:B------:R-:W-:Y:S01]  /*4b40*/  ISETP.GE.AND P0, PT, R13, RZ, PT ;  /* 0x000000ff0d00720c */ /* 0x000fe20003f06270 */
[----:B------:R-:W-:Y:S01]  /*4b50*/  VIADD R13, R0, 0xae ;  /* 0x000000ae000d7836 */ /* 0x000fe20000000000 */
[----:B------:R-:W-:Y:S01]  /*4b60*/  IABS R50, R12 ;  /* 0x0000000c00327213 */ /* 0x000fe20000000000 */
[----:B------:R-:W-:Y:S01]  /*4b70*/  IMAD.HI.U32 R7, R3, R179, RZ ;  /* 0x000000b303077227 */ /* 0x000fe200078e00ff */
[----:B------:R-:W-:Y:S02]  /*4b80*/  IABS R143, R14 ;  /* 0x0000000e008f7213 */ /* 0x000fe40000000000 */
[----:B------:R-:W-:Y:S01]  /*4b90*/  IABS R117, R13 ;  /* 0x0000000d00757213 */ /* 0x000fe20000000000 */
[--C-:B------:R-:W-:Y:S01]  /*4ba0*/  @!P3 IMAD.IADD R138, R138, 0x1, -R18.reuse ;  /* 0x000000018a8ab824 */ /* 0x100fe200078e0a12 */
[----:B------:R-:W-:Y:S01]  /*4bb0*/  ISETP.GT.U32.AND P3, PT, R18, R214, PT ;  /* 0x000000d61200720c */ /* 0x000fe20003f64070 */
[----:B------:R-:W-:-:S02]  /*4bc0*/  @!P6 IMAD.IADD R6, R6, 0x1, -R18 ;  /* 0x000000010606e824 */ /* 0x000fc400078e0a12 */
[----:B------:R-:W-:Y:S02]  /*4bd0*/  IMAD.MOV R7, RZ, RZ, -R7 ;  /* 0x000000ffff077224 */ /* 0x000fe400078e0a07 */
[----:B------:R-:W-:Y:S01]  /*4be0*/  IMAD.HI.U32 R8, R3, R50, RZ ;  /* 0x0000003203087227 */ /* 0x000fe200078e00ff */
[----:B------:R-:W-:-:S03]  /*4bf0*/  ISETP.GT.U32.AND P6, PT, R18, R6, PT ;  /* 0x000000061200720c */ /* 0x000fc60003fc4070 */
[----:B------:R-:W-:Y:S01]  /*4c00*/  @!P2 IMAD.MOV R245, RZ, RZ, -R245 ;  /* 0x000000fffff5a224 */ /* 0x000fe200078e0af5 */
[C---:B------:R-:W-:Y:S01]  /*4c10*/  ISETP.GT.U32.AND P2, PT, R18.reuse, R138, PT ;  /* 0x0000008a1200720c */ /* 0x040fe20003f44070 */
[----:B------:R-:W-:Y:S02]  /*4c20*/  IMAD R179, R18, R7, R179 ;  /* 0x0000000712b37224 */ /* 0x000fe400078e02b3 */
[----:B------:R-:W-:Y:S02]  /*4c30*/  IMAD.MOV R11, RZ, RZ, -R8 ;  /* 0x000000ffff0b7224 */ /* 0x000fe400078e0a08 */
[----:B------:R-:W-:-:S04]  /*4c40*/  IMAD.HI.U32 R5, R3, R143, RZ ;  /* 0x0000008f03057227 */ /* 0x000fc800078e00ff */
[----:B------:R-:W-:-:S04]  /*4c50*/  IMAD.HI.U32 R7, R3, R117, RZ ;  /* 0x0000007503077227 */ /* 0x000fc800078e00ff */
[C---:B------:R-:W-:Y:S02]  /*4c60*/  IMAD R50, R18.reuse, R11, R50 ;  /* 0x0000000b12327224 */ /* 0x040fe400078e0232 */
[----:B------:R-:W-:Y:S02]  /*4c70*/  IMAD.MOV R5, RZ, RZ, -R5 ;  /* 0x000000ffff057224 */ /* 0x000fe400078e0a05 */
[----:B------:R-:W-:Y:S02]  /*4c80*/  IMAD.MOV R8, RZ, RZ, -R7 ;  /* 0x000000ffff087224 */ /* 0x000fe400078e0a07 */
[----:B------:R-:W-:Y:S01]  /*4c90*/  @!P1 IMAD.MOV R248, RZ, RZ, -R248 ;  /* 0x000000fffff89224 */ /* 0x000fe200078e0af8 */
[----:B------:R-:W-:Y:S01]  /*4ca0*/  ISETP.GT.U32.AND P1, PT, R18, R179, PT ;  /* 0x000000b31200720c */ /* 0x000fe20003f24070 */
[----:B------:R-:W-:Y:S01]  /*4cb0*/  @!P3 IMAD.IADD R214, R214, 0x1, -R18 ;  /* 0x00000001d6d6b824 */ /* 0x000fe200078e0a12 */
[C---:B------:R-:W-:Y:S01]  /*4cc0*/  ISETP.GT.U32.AND P3, PT, R18.reuse, R50, PT ;  /* 0x000000321200720c */ /* 0x040fe20003f64070 */
[----:B------:R-:W-:-:S02]  /*4cd0*/  IMAD R143, R18, R5, R143 ;  /* 0x00000005128f7224 */ /* 0x000fc400078e028f */
[----:B------:R-:W-:Y:S02]  /*4ce0*/  IMAD R117, R18, R8, R117 ;  /* 0x0000000812757224 */ /* 0x000fe400078e0275 */
[--C-:B------:R-:W-:Y:S01]  /*4cf0*/  @!P2 IMAD.IADD R138, R138, 0x1, -R18.reuse ;  /* 0x000000018a8aa824 */ /* 0x100fe200078e0a12 */
[----:B------:R-:W-:Y:S01]  /*4d00*/  ISETP.GT.U32.AND P2, PT, R18, R143, PT ;  /* 0x0000008f1200720c */ /* 0x000fe20003f44070 */
[--C-:B------:R-:W-:Y:S01]  /*4d10*/  @!P6 IMAD.IADD R6, R6, 0x1, -R18.reuse ;  /* 0x000000010606e824 */ /* 0x100fe200078e0a12 */
[----:B------:R-:W-:Y:S01]  /*4d20*/  ISETP.GT.U32.AND P6, PT, R18, R117, PT ;  /* 0x000000751200720c */ /* 0x000fe20003fc4070 */
[----:B------:R-:W-:Y:S02]  /*4d30*/  VIADD R9, R0, 0xac ;  /* 0x000000ac00097836 */ /* 0x000fe40000000000 */
[--C-:B------:R-:W-:Y:S01]  /*4d40*/  @!P1 IMAD.IADD R179, R179, 0x1, -R18.reuse ;  /* 0x00000001b3b39824 */ /* 0x100fe200078e0a12 */
[----:B------:R-:W-:Y:S01]  /*4d50*/  ISETP.GE.AND P1, PT, R10, RZ, PT ;  /* 0x000000ff0a00720c */ /* 0x000fe20003f26270 */
[----:B------:R-:W-:Y:S01]  /*4d60*/  @!P3 IMAD.IADD R50, R50, 0x1, -R18 ;  /* 0x000000013232b824 */ /* 0x000fe200078e0a12 */
[----:B------:R-:W-:Y:S01]  /*4d70*/  IABS R131, R9 ;  /* 0x0000000900837213 */ /* 0x000fe20000000000 */
[----:B------:R-:W-:Y:S01]  /*4d80*/  VIADD R11, R0, 0xad ;  /* 0x000000ad000b7836 */ /* 0x000fe20000000000 */
[----:B------:R-:W-:Y:S01]  /*4d90*/  ISETP.GE.AND P3, PT, R12, RZ, PT ;  /* 0x000000ff0c00720c */ /* 0x000fe20003f66270 */
[----:B------:R-:W-:-:S02]  /*4da0*/  @!P5 IMAD.MOV R214, RZ, RZ, -R214 ;  /* 0x000000ffffd6d224 */ /* 0x000fc400078e0ad6 */
[--C-:B------:R-:W-:Y:S01]  /*4db0*/  @!P2 IMAD.IADD R143, R143, 0x1, -R18.reuse ;  /* 0x000000018f8fa824 */ /* 0x100fe200078e0a12 */
[C---:B------:R-:W-:Y:S01]  /*4dc0*/  ISETP.GT.U32.AND P2, PT, R18.reuse, R179, PT ;  /* 0x000000b31200720c */ /* 0x040fe20003f44070 */
[----:B------:R-:W-:Y:S01]  /*4dd0*/  @!P6 IMAD.IADD R117, R117, 0x1, -R18 ;  /* 0x000000017575e824 */ /* 0x000fe200078e0a12 */
[C---:B------:R-:W-:Y:S01]  /*4de0*/  ISETP.GT.U32.AND P6, PT, R18.reuse, R50, PT ;  /* 0x000000321200720c */ /* 0x040fe20003fc4070 */
[----:B------:R-:W-:Y:S01]  /*4df0*/  IMAD.HI.U32 R7, R3, R131, RZ ;  /* 0x0000008303077227 */ /* 0x000fe200078e00ff */
[----:B------:R-:W-:Y:S02]  /*4e00*/  IABS R235, R11 ;  /* 0x0000000b00eb7213 */ /* 0x000fe40000000000 */
[----:B------:R-:W-:Y:S01]  /*4e10*/  ISETP.GT.U32.AND P5, PT, R18, R143, PT ;  /* 0x0000008f1200720c */ /* 0x000fe20003fa4070 */
[----:B------:R-:W-:Y:S02]  /*4e20*/  IMAD.MOV R7, RZ, RZ, -R7 ;  /* 0x000000ffff077224 */ /* 0x000fe400078e0a07 */
[----:B------:R-:W-:-:S02]  /*4e30*/  VIADD R8, R0, 0xab ;  /* 0x000000ab00087836 */ /* 0x000fc40000000000 */
[----:B------:R-:W-:-:S03]  /*4e40*/  IMAD.HI.U32 R5, R3, R235, RZ ;  /* 0x000000eb03057227 */ /* 0x000fc600078e00ff */
[----:B------:R-:W-:Y:S01]  /*4e50*/  IABS R56, R8 ;  /* 0x0000000800387213 */ /* 0x000fe20000000000 */
[----:B------:R-:W-:Y:S02]  /*4e60*/  IMAD R131, R18, R7, R131 ;  /* 0x0000000712837224 */ /* 0x000fe400078e0283 */
[----:B------:R-:W-:Y:S02]  /*4e70*/  VIADD R10, R0, 0xaa ;  /* 0x000000aa000a7836 */ /* 0x000fe40000000000 */
[----:B------:R-:W-:Y:S02]  /*4e80*/  IMAD.MOV R5, RZ, RZ, -R5 ;  /* 0x000000ffff057224 */ /* 0x000fe400078e0a05 */
[----:B------:R-:W-:Y:S01]  /*4e90*/  @!P4 IMAD.MOV R138, RZ, RZ, -R138 ;  /* 0x000000ffff8ac224 */ /* 0x000fe200078e0a8a */
[----:B------:R-:W-:Y:S01]  /*4ea0*/  ISETP.GT.U32.AND P4, PT, R18, R117, PT ;  /* 0x000000751200720c */ /* 0x000fe20003f84070 */
[--C-:B------:R-:W-:Y:S01]  /*4eb0*/  @!P2 IMAD.IADD R179, R179, 0x1, -R18.reuse ;  /* 0x00000001b3b3a824 */ /* 0x100fe200078e0a12 */
[----:B------:R-:W-:Y:S01]  /*4ec0*/  IABS R45, R10 ;  /* 0x0000000a002d7213 */ /* 0x000fe20000000000 */
[----:B------:R-:W-:Y:S01]  /*4ed0*/  @!P6 IMAD.IADD R50, R50, 0x1, -R18 ;  /* 0x000000013232e824 */ /* 0x000fe200078e0a12 */
[----:B------:R-:W-:Y:S01]  /*4ee0*/  ISETP.GE.AND P2, PT, R14, RZ, PT ;  /* 0x000000ff0e00720c */ /* 0x000fe20003f46270 */
[C---:B------:R-:W-:Y:S01]  /*4ef0*/  IMAD R235, R18.reuse, R5, R235 ;  /* 0x0000000512eb7224 */ /* 0x040fe200078e02eb */
[----:B------:R-:W-:Y:S01]  /*4f00*/  ISETP.GT.U32.AND P6, PT, R18, R131, PT ;  /* 0x000000831200720c */ /* 0x000fe20003fc4070 */
[----:B------:R-:W-:-:S04]  /*4f10*/  IMAD.HI.U32 R5, R3, R56, RZ ;  /* 0x0000003803057227 */ /* 0x000fc800078e00ff */
[----:B------:R-:W-:Y:S01]  /*4f20*/  @!P5 IMAD.IADD R143, R143, 0x1, -R18 ;  /* 0x000000018f8fd824 */ /* 0x000fe200078e0a12 */
[----:B------:R-:W-:Y:S01]  /*4f30*/  ISETP.GE.AND P5, PT, R13, RZ, PT ;  /* 0x000000ff0d00720c */ /* 0x000fe20003fa6270 */
[----:B------:R-:W-:-:S04]  /*4f40*/  IMAD.HI.U32 R7, R3, R45, RZ ;  /* 0x0000002d03077227 */ /* 0x000fc800078e00ff */
[----:B------:R-:W-:Y:S02]  /*4f50*/  IMAD.MOV R5, RZ, RZ, -R5 ;  /* 0x000000ffff057224 */ /* 0x000fe400078e0a05 */
[----:B------:R-:W-:Y:S01]  /*4f60*/  @!P0 IMAD.MOV R6, RZ, RZ, -R6 ;  /* 0x000000ffff068224 */ /* 0x000fe200078e0a06 */
[C---:B------:R-:W-:Y:S01]  /*4f70*/  ISETP.GT.U32.AND P0, PT, R18.reuse, R235, PT ;  /* 0x000000eb1200720c */ /* 0x040fe20003f04070 */
[----:B------:R-:W-:Y:S02]  /*4f80*/  IMAD.MOV R7, RZ, RZ, -R7 ;  /* 0x000000ffff077224 */ /* 0x000fe400078e0a07 */
[----:B------:R-:W-:Y:S02]  /*4f90*/  IMAD R56, R18, R5, R56 ;  /* 0x0000000512387224 */ /* 0x000fe400078e0238 */
[--C-:B------:R-:W-:Y:S01]  /*4fa0*/  @!P4 IMAD.IADD R117, R117, 0x1, -R18.reuse ;  /* 0x000000017575c824 */ /* 0x100fe200078e0a12 */
[----:B------:R-:W-:Y:S01]  /*4fb0*/  ISETP.GE.AND P4, PT, R11, RZ, PT ;  /* 0x000000ff0b00720c */ /* 0x000fe20003f86270 */
[----:B------:R-:W-:Y:S01]  /*4fc0*/  @!P6 IMAD.IADD R131, R131, 0x1, -R18 ;  /* 0x000000018383e824 */ /* 0x000fe200078e0a12 */
[----:B------:R-:W-:Y:S01]  /*4fd0*/  ISETP.GE.AND P6, PT, R8, RZ, PT ;  /* 0x000000ff0800720c */ /* 0x000fe20003fc6270 */
[----:B------:R-:W-:-:S02]  /*4fe0*/  IMAD R45, R18, R7, R45 ;  /* 0x00000007122d7224 */ /* 0x000fc400078e022d */
[----:B------:R-:W-:Y:S01]  /*4ff0*/  @!P2 IMAD.MOV R143, RZ, RZ, -R143 ;  /* 0x000000ffff8fa224 */ /* 0x000fe200078e0a8f */
[C---:B------:R-:W-:Y:S01]  /*5000*/  ISETP.GT.U32.AND P2, PT, R18.reuse, R56, PT ;  /* 0x000000381200720c */ /* 0x040fe20003f44070 */
[----:B------:R-:W-:Y:S01]  /*5010*/  @!P3 IMAD.MOV R50, RZ, RZ, -R50 ;  /* 0x000000ffff32b224 */ /* 0x000fe200078e0a32 */
[C---:B------:R-:W-:Y:S01]  /*5020*/  ISETP.GT.U32.AND P3, PT, R18.reuse, R131, PT ;  /* 0x000000831200720c */ /* 0x040fe20003f64070 */
[----:B------:R-:W-:Y:S01]  /*5030*/  @!P5 IMAD.MOV R117, RZ, RZ, -R117 ;  /* 0x000000ffff75d224 */ /* 0x000fe200078e0a75 */
[----:B------:R-:W-:Y:S01]  /*5040*/  ISETP.GT.U32.AND P5, PT, R18, R45, PT ;  /* 0x0000002d1200720c */ /* 0x000fe20003fa4070 */
[--C-:B------:R-:W-:Y:S01]  /*5050*/  @!P0 IMAD.IADD R235, R235, 0x1, -R18.reuse ;  /* 0x00000001ebeb8824 */ /* 0x100fe200078e0a12 */
[----:B------:R-:W-:Y:S01]  /*5060*/  ISETP.GE.AND P0, PT, R9, RZ, PT ;  /* 0x000000ff0900720c */ /* 0x000fe20003f06270 */
[----:B------:R-:W-:Y:S02]  /*5070*/  VIADD R5, R0, 0xa9 ;  /* 0x000000a900057836 */ /* 0x000fe40000000000 */
[----:B------:R-:W-:Y:S01]  /*5080*/  @!P1 IMAD.MOV R179, RZ, RZ, -R179 ;  /* 0x000000ffffb39224 */ /* 0x000fe200078e0ab3 */
[----:B------:R-:W-:Y:S01]  /*5090*/  ISETP.GT.U32.AND P1, PT, R18, R235, PT ;  /* 0x000000eb1200720c */ /* 0x000fe20003f24070 */
[----:B------:R-:W-:Y:S01]  /*50a0*/  VIADD R7, R0, 0xa8 ;  /* 0x000000a800077836 */ /* 0x000fe20000000000 */
[----:B------:R-:W-:Y:S01]  /*50b0*/  IABS R173, R5 ;  /* 0x0000000500ad7213 */ /* 0x000fe20000000000 */
[----:B------:R-:W-:-:S02]  /*50c0*/  @!P2 IMAD.IADD R56, R56, 0x1, -R18 ;  /* 0x000000013838a824 */ /* 0x000fc400078e0a12 */
[--C-:B------:R-:W-:Y:S01]  /*50d0*/  @!P3 IMAD.IADD R131, R131, 0x1, -R18.reuse ;  /* 0x000000018383b824 */ /* 0x100fe200078e0a12 */
[----:B------:R-:W-:Y:S01]  /*50e0*/  ISETP.GE.AND P3, PT, R5, RZ, PT ;  /* 0x000000ff0500720c */ /* 0x000fe20003f66270 */
[--C-:B------:R-:W-:Y:S01]  /*50f0*/  @!P5 IMAD.IADD R45, R45, 0x1, -R18.reuse ;  /* 0x000000012d2dd824 */ /* 0x100fe200078e0a12 */
[----:B------:R-:W-:Y:S01]  /*5100*/  ISETP.GT.U32.AND P5, PT, R18, R56, PT ;  /* 0x000000381200720c */ /* 0x000fe20003fa4070 */
[----:B------:R-:W-:Y:S01]  /*5110*/  IMAD.HI.U32 R5, R3, R173, RZ ;  /* 0x000000ad03057227 */ /* 0x000fe200078e00ff */
[----:B------:R-:W-:Y:S02]  /*5120*/  IABS R68, R7 ;  /* 0x0000000700447213 */ /* 0x000fe40000000000 */
[----:B------:R-:W-:Y:S01]  /*5130*/  ISETP.GE.AND P2, PT, R7, RZ, PT ;  /* 0x000000ff0700720c */ /* 0x000fe20003f46270 */
[----:B------:R-:W-:Y:S02]  /*5140*/  IMAD.MOV R5, RZ, RZ, -R5 ;  /* 0x000000ffff057224 */ /* 0x000fe400078e0a05 */
[----:B------:R-:W-:Y:S01]  /*5150*/  @!P1 IMAD.IADD R235, R235, 0x1, -R18 ;  /* 0x00000001ebeb9824 */ /* 0x000fe200078e0a12 */
[----:B------:R-:W-:Y:S01]  /*5160*/  ISETP.GE.AND P1, PT, R10, RZ, PT ;  /* 0x000000ff0a00720c */ /* 0x000fe20003f26270 */
[----:B------:R-:W-:-:S02]  /*5170*/  IMAD R173, R18, R5, R173 ;  /* 0x0000000512ad7224 */ /* 0x000fc400078e02ad */
[----:B------:R-:W-:-:S04]  /*5180*/  IMAD.HI.U32 R7, R3, R68, RZ ;  /* 0x0000004403077227 */ /* 0x000fc800078e00ff */
[----:B------:R-:W-:Y:S01]  /*5190*/  @!P4 IMAD.MOV R235, RZ, RZ, -R235 ;  /* 0x000000ffffebc224 */ /* 0x000fe200078e0aeb */
[----:B------:R-:W-:Y:S01]  /*51a0*/  ISETP.GT.U32.AND P4, PT, R18, R45, PT ;  /* 0x0000002d1200720c */ /* 0x000fe20003f84070 */
[----:B------:R-:W-:Y:S01]  /*51b0*/  @!P5 IMAD.IADD R56, R56, 0x1, -R18 ;  /* 0x000000013838d824 */ /* 0x000fe200078e0a12 */
[----:B------:R-:W-:Y:S01]  /*51c0*/  ISETP.GT.U32.AND P5, PT, R18, R173, PT ;  /* 0x000000ad1200720c */ /* 0x000fe20003fa4070 */
[----:B------:R-:W-:Y:S02]  /*51d0*/  IMAD.MOV R7, RZ, RZ, -R7 ;  /* 0x000000ffff077224 */ /* 0x000fe400078e0a07 */
[----:B------:R-:W-:Y:S02]  /*51e0*/  VIADD R8, R0, 0xa7 ;  /* 0x000000a700087836 */ /* 0x000fe40000000000 */
[----:B------:R-:W-:Y:S02]  /*51f0*/  IMAD R68, R18, R7, R68 ;  /* 0x0000000712447224 */ /* 0x000fe400078e0244 */
[----:B------:R-:W-:Y:S01]  /*5200*/  VIADD R5, R0, 0xa6 ;  /* 0x000000a600057836 */ /* 0x000fe20000000000 */
[----:B------:R-:W-:Y:S01]  /*5210*/  IABS R96, R8 ;  /* 0x0000000800607213 */ /* 0x000fe20000000000 */
[----:B------:R-:W-:Y:S01]  /*5220*/  @!P6 IMAD.MOV R56, RZ, RZ, -R56 ;  /* 0x000000ffff38e224 */ /* 0x000fe200078e0a38 */
[----:B------:R-:W-:Y:S01]  /*5230*/  ISETP.GT.U32.AND P6, PT, R18, R68, PT ;  /* 0x000000441200720c */ /* 0x000fe20003fc4070 */
[--C-:B------:R-:W-:Y:S01]  /*5240*/  @!P4 IMAD.IADD R45, R45, 0x1, -R18.reuse ;  /* 0x000000012d2dc824 */ /* 0x100fe200078e0a12 */
[----:B------:R-:W-:Y:S01]  /*5250*/  ISETP.GE.AND P4, PT, R5, RZ, PT ;  /* 0x000000ff0500720c */ /* 0x000fe20003f86270 */
[----:B------:R-:W-:Y:S01]  /*5260*/  @!P5 IMAD.IADD R173, R173, 0x1, -R18 ;  /* 0x00000001adadd824 */ /* 0x000fe200078e0a12 */
[----:B------:R-:W-:Y:S01]  /*5270*/  IABS R134, R5 ;  /* 0x0000000500867213 */ /* 0x000fe20000000000 */
[----:B------:R-:W-:-:S03]  /*5280*/  IMAD.HI.U32 R5, R3, R96, RZ ;  /* 0x0000006003057227 */ /* 0x000fc600078e00ff */
[----:B------:R-:W-:Y:S01]  /*5290*/  ISETP.GT.U32.AND P5, PT, R18, R173, PT ;  /* 0x000000ad1200720c */ /* 0x000fe20003fa4070 */
[----:B------:R-:W-:Y:S02]  /*52a0*/  VIADD R7, R0, 0xa5 ;  /* 0x000000a500077836 */ /* 0x000fe40000000000 */
[----:B------:R-:W-:Y:S02]  /*52b0*/  IMAD.MOV R9, RZ, RZ, -R5 ;  /* 0x000000ffff097224 */ /* 0x000fe400078e0a05 */
[----:B------:R-:W-:Y:S01]  /*52c0*/  IMAD.HI.U32 R5, R3, R134, RZ ;  /* 0x0000008603057227 */ /* 0x000fe200078e00ff */
[----:B------:R-:W-:-:S03]  /*52d0*/  IABS R208, R7 ;  /* 0x0000000700d07213 */ /* 0x000fc60000000000 */
[----:B------:R-:W-:Y:S01]  /*52e0*/  @!P0 IMAD.MOV R131, RZ, RZ, -R131 ;  /* 0x000000ffff838224 */ /* 0x000fe200078e0a83 */
[----:B------:R-:W-:Y:S01]  /*52f0*/  ISETP.GE.AND P0, PT, R8, RZ, PT ;  /* 0x000000ff0800720c */ /* 0x000fe20003f06270 */
[----:B------:R-:W-:Y:S02]  /*5300*/  VIADD R8, R0, 0xa4 ;  /* 0x000000a400087836 */ /* 0x000fe40000000000 */
[----:B------:R-:W-:Y:S02]  /*5310*/  @!P6 IMAD.IADD R68, R68, 0x1, -R18 ;  /* 0x000000014444e824 */ /* 0x000fe400078e0a12 */
[----:B------:R-:W-:Y:S01]  /*5320*/  IMAD.MOV R5, RZ, RZ, -R5 ;  /* 0x000000ffff057224 */ /* 0x000fe200078e0a05 */
[----:B------:R-:W-:Y:S01]  /*5330*/  IABS R205, R8 ;  /* 0x0000000800cd7213 */ /* 0x000fe20000000000 */
[C---:B------:R-:W-:Y:S01]  /*5340*/  IMAD R96, R18.reuse, R9, R96 ;  /* 0x0000000912607224 */ /* 0x040fe200078e0260 */
[C---:B------:R-:W-:Y:S01]  /*5350*/  ISETP.GT.U32.AND P6, PT, R18.reuse, R68, PT ;  /* 0x000000441200720c */ /* 0x040fe20003fc4070 */
[----:B------:R-:W-:-:S02]  /*5360*/  IMAD R134, R18, R5, R134 ;  /* 0x0000000512867224 */ /* 0x000fc400078e0286 */
[----:B------:R-:W-:-:S04]  /*5370*/  IMAD.HI.U32 R5, R3, R208, RZ ;  /* 0x000000d003057227 */ /* 0x000fc800078e00ff */
[----:B------:R-:W-:Y:S01]  /*5380*/  @!P1 IMAD.MOV R45, RZ, RZ, -R45 ;  /* 0x000000ffff2d9224 */ /* 0x000fe200078e0a2d */
[----:B------:R-:W-:Y:S01]  /*5390*/  ISETP.GE.AND P1, PT, R7, RZ, PT ;  /* 0x000000ff0700720c */ /* 0x000fe20003f26270 */
[----:B------:R-:W-:Y:S01]  /*53a0*/  @!P5 IMAD.IADD R173, R173, 0x1, -R18 ;  /* 0x00000001adadd824 */ /* 0x000fe200078e0a12 */
[----:B------:R-:W-:Y:S01]  /*53b0*/  ISETP.GT.U32.AND P5, PT, R18, R96, PT ;  /* 0x000000601200720c */ /* 0x000fe20003fa4070 */
[----:B------:R-:W-:-:S04]  /*53c0*/  IMAD.HI.U32 R7, R3, R205, RZ ;  /* 0x000000cd03077227 */ /* 0x000fc800078e00ff */
[----:B------:R-:W-:Y:S02]  /*53d0*/  IMAD.MOV R5, RZ, RZ, -R5 ;  /* 0x000000ffff057224 */ /* 0x000fe400078e0a05 */
[----:B------:R-:W-:Y:S02]  /*53e0*/  IMAD.MOV R7, RZ, RZ, -R7 ;  /* 0x000000ffff077224 */ /* 0x000fe400078e0a07 */
[C---:B------:R-:W-:Y:S02]  /*53f0*/  IMAD R208, R18.reuse, R5, R208 ;  /* 0x0000000512d07224 */ /* 0x040fe400078e02d0 */
[----:B------:R-:W-:Y:S02]  /*5400*/  IMAD R205, R18, R7, R205 ;  /* 0x0000000712cd7224 */ /* 0x000fe400078e02cd */
[----:B------:R-:W-:Y:S01]  /*5410*/  @!P6 IMAD.IADD R68, R68, 0x1, -R18 ;  /* 0x000000014444e824 */ /* 0x000fe200078e0a12 */
[----:B------:R-:W-:Y:S01]  /*5420*/  ISETP.GT.U32.AND P6, PT, R18, R208, PT ;  /* 0x000000d01200720c */ /* 0x000fe20003fc4070 */
[----:B------:R-:W-:-:S02]  /*5430*/  VIADD R9, R0, 0xa3 ;  /* 0x000000a300097836 */ /* 0x000fc40000000000 */
[--C-:B------:R-:W-:Y:S01]  /*5440*/  @!P5 IMAD.IADD R96, R96, 0x1, -R18.reuse ;  /* 0x000000016060d824 */ /* 0x100fe200078e0a12 */
[----:B------:R-:W-:Y:S01]  /*5450*/  ISETP.GT.U32.AND P5, PT, R18, R205, PT ;  /* 0x000000cd1200720c */ /* 0x000fe20003fa4070 */
[----:B------:R-:W-:Y:S01]  /*5460*/  @!P3 IMAD.MOV R173, RZ, RZ, -R173 ;  /* 0x000000ffffadb224 */ /* 0x000fe200078e0aad */
[----:B------:R-:W-:Y:S01]  /*5470*/  IABS R244, R9 ;  /* 0x0000000900f47213 */ /* 0x000fe20000000000 */
[----:B------:R-:W-:Y:S01]  /*5480*/  VIADD R12, R0, 0xa2 ;  /* 0x000000a2000c7836 */ /* 0x000fe20000000000 */
[----:B------:R-:W-:Y:S01]  /*5490*/  ISETP.GT.U32.AND P3, PT, R18, R134, PT ;  /* 0x000000861200720c */ /* 0x000fe20003f64070 */
[----:B------:R-:W-:Y:S02]  /*54a0*/  VIADD R10, R0, 0xa1 ;  /* 0x000000a1000a7836 */ /* 0x000fe40000000000 */
[----:B------:R-:W-:Y:S01]  /*54b0*/  IMAD.HI.U32 R5, R3, R244, RZ ;  /* 0x000000f403057227 */ /* 0x000fe200078e00ff */
[----:B------:R-:W-:Y:S02]  /*54c0*/  IABS R77, R12 ;  /* 0x0000000c004d7213 */ /* 0x000fe40000000000 */
[----:B------:R-:W-:Y:S01]  /*54d0*/  IABS R217, R10 ;  /* 0x0000000a00d97213 */ /* 0x000fe20000000000 */
[----:B------:R-:W-:-:S02]  /*54e0*/  @!P6 IMAD.IADD R208, R208, 0x1, -R18 ;  /* 0x00000001d0d0e824 */ /* 0x000fc400078e0a12 */
[----:B------:R-:W-:Y:S02]  /*54f0*/  IMAD.MOV R5, RZ, RZ, -R5 ;  /* 0x000000ffff057224 */ /* 0x000fe400078e0a05 */
[----:B------:R-:W-:Y:S01]  /*5500*/  @!P5 IMAD.IADD R205, R205, 0x1, -R18 ;  /* 0x00000001cdcdd824 */ /* 0x000fe200078e0a12 */
[C---:B------:R-:W-:Y:S01]  /*5510*/  ISETP.GT.U32.AND P5, PT, R18.reuse, R208, PT ;  /* 0x000000d01200720c */ /* 0x040fe20003fa4070 */
[----:B------:R-:W-:Y:S02]  /*5520*/  IMAD R244, R18, R5, R244 ;  /* 0x0000000512f47224 */ /* 0x000fe400078e02f4 */
[----:B------:R-:W-:-:S04]  /*5530*/  IMAD.HI.U32 R5, R3, R77, RZ ;  /* 0x0000004d03057227 */ /* 0x000fc800078e00ff */
[--C-:B------:R-:W-:Y:S01]  /*5540*/  @!P3 IMAD.IADD R134, R134, 0x1, -R18.reuse ;  /* 0x000000018686b824 */ /* 0x100fe200078e0a12 */
[----:B------:R-:W-:Y:S01]  /*5550*/  ISETP.GT.U32.AND P3, PT, R18, R96, PT ;  /* 0x000000601200720c */ /* 0x000fe20003f64070 */
[----:B------:R-:W-:Y:S02]  /*5560*/  IMAD.MOV R5, RZ, RZ, -R5 ;  /* 0x000000ffff057224 */ /* 0x000fe400078e0a05 */
[----:B------:R-:W-:Y:S01]  /*5570*/  VIADD R11, R0, 0xa0 ;  /* 0x000000a0000b7836 */ /* 0x000fe20000000000 */
[C---:B------:R-:W-:Y:S01]  /*5580*/  ISETP.GT.U32.AND P6, PT, R18.reuse, R134, PT ;  /* 0x000000861200720c */ /* 0x040fe20003fc4070 */
[----:B------:R-:W-:Y:S02]  /*5590*/  IMAD R77, R18, R5, R77 ;  /* 0x00000005124d7224 */ /* 0x000fe400078e024d */
[----:B------:R-:W-:Y:S01]  /*55a0*/  @!P5 IMAD.IADD R208, R208, 0x1, -R18 ;  /* 0x00000001d0d0d824 */ /* 0x000fe200078e0a12 */
[----:B------:R-:W-:Y:S01]  /*55b0*/  IABS R88, R11 ;  /* 0x0000000b00587213 */ /* 0x000fe20000000000 */
[----:B------:R-:W-:Y:S01]  /*55c0*/  IMAD.HI.U32 R5, R3, R217, RZ ;  /* 0x000000d903057227 */ /* 0x000fe200078e00ff */
[----:B------:R-:W-:-:S03]  /*55d0*/  ISETP.GT.U32.AND P5, PT, R18, R77, PT ;  /* 0x0000004d1200720c */ /* 0x000fc60003fa4070 */
[--C-:B------:R-:W-:Y:S01]  /*55e0*/  @!P3 IMAD.IADD R96, R96, 0x1, -R18.reuse ;  /* 0x000000016060b824 */ /* 0x100fe200078e0a12 */
[----:B------:R-:W-:Y:S01]  /*55f0*/  ISETP.GT.U32.AND P3, PT, R18, R244, PT ;  /* 0x000000f41200720c */ /* 0x000fe20003f64070 */
[----:B------:R-:W-:Y:S02]  /*5600*/  IMAD.MOV R5, RZ, RZ, -R5 ;  /* 0x000000ffff057224 */ /* 0x000fe400078e0a05 */
[----:B------:R-:W-:Y:S01]  /*5610*/  @!P6 IMAD.IADD R134, R134, 0x1, -R18 ;  /* 0x000000018686e824 */ /* 0x000fe200078e0a12 */
[----:B------:R-:W-:Y:S01]  /*5620*/  ISETP.GE.AND P6, PT, R8, RZ, PT ;  /* 0x000000ff0800720c */ /* 0x000fe20003fc6270 */
[----:B------:R-:W-:Y:S02]  /*5630*/  VIADD R8, R0, 0x9f ;  /* 0x0000009f00087836 */ /* 0x000fe40000000000 */
[----:B------:R-:W-:Y:S02]  /*5640*/  @!P4 IMAD.MOV R134, RZ, RZ, -R134 ;  /* 0x000000ffff86c224 */ /* 0x000fe400078e0a86 */
[----:B------:R-:W-:Y:S01]  /*5650*/  @!P5 IMAD.IADD R77, R77, 0x1, -R18 ;  /* 0x000000014d4dd824 */ /* 0x000fe200078e0a12 */
[----:B------:R-:W-:Y:S01]  /*5660*/  IABS R63, R8 ;  /* 0x00000008003f7213 */ /* 0x000fe20000000000 */
[----:B------:R-:W-:-:S02]  /*5670*/  IMAD R217, R18, R5, R217 ;  /* 0x0000000512d97224 */ /* 0x000fc400078e02d9 */
[----:B------:R-:W-:Y:S01]  /*5680*/  @!P2 IMAD.MOV R68, RZ, RZ, -R68 ;  /* 0x000000ffff44a224 */ /* 0x000fe200078e0a44 */
[C---:B------:R-:W-:Y:S01]  /*5690*/  ISETP.GT.U32.AND P4, PT, R18.reuse, R77, PT ;  /* 0x0000004d1200720c */ /* 0x040fe20003f84070 */
[C---:B------:R-:W-:Y:S01]  /*56a0*/  IMAD.HI.U32 R5, R3.reuse, R63, RZ ;  /* 0x0000003f03057227 */ /* 0x040fe200078e00ff */
[C---:B------:R-:W-:Y:S02]  /*56b0*/  ISETP.GT.U32.AND P2, PT, R18.reuse, R205, PT ;  /* 0x000000cd1200720c */ /* 0x040fe40003f44070 */
[----:B------:R-:W-:Y:S01]  /*56c0*/  ISETP.GT.U32.AND P5, PT, R18, R217, PT ;  /* 0x000000d91200720c */ /* 0x000fe20003fa4070 */
[----:B------:R-:W-:Y:S01]  /*56d0*/  @!P3 IMAD.IADD R244, R244, 0x1, -R18 ;  /* 0x00000001f4f4b824 */ /* 0x000fe200078e0a12 */
[----:B------:R-:W-:Y:S01]  /*56e0*/  ISETP.GE.AND P3, PT, R12, RZ, PT ;  /* 0x000000ff0c00720c */ /* 0x000fe20003f66270 */
[----:B------:R-:W-:Y:S02]  /*56f0*/  IMAD.MOV R5, RZ, RZ, -R5 ;  /* 0x000000ffff057224 */ /* 0x000fe400078e0a05 */
[----:B------:R-:W-:Y:S01]  /*5700*/  @!P0 IMAD.MOV R96, RZ, RZ, -R96 ;  /* 0x000000ffff608224 */ /* 0x000fe200078e0a60 */
[----:B------:R-:W-:Y:S01]  /*5710*/  ISETP.GT.U32.AND P0, PT, R18, R244, PT ;  /* 0x000000f41200720c */ /* 0x000fe20003f04070 */
[----:B------:R-:W-:-:S04]  /*5720*/  IMAD.HI.U32 R7, R3, R88, RZ ;  /* 0x0000005803077227 */ /* 0x000fc800078e00ff */
[C---:B------:R-:W-:Y:S02]  /*5730*/  IMAD R63, R18.reuse, R5, R63 ;  /* 0x00000005123f7224 */ /* 0x040fe400078e023f */
[----:B------:R-:W-:Y:S02]  /*5740*/  IMAD.MOV R7, RZ, RZ, -R7 ;  /* 0x000000ffff077224 */ /* 0x000fe400078e0a07 */
[--C-:B------:R-:W-:Y:S01]  /*5750*/  @!P4 IMAD.IADD R77, R77, 0x1, -R18.reuse ;  /* 0x000000014d4dc824 */ /* 0x100fe200078e0a12 */
[C---:B------:R-:W-:Y:S01]  /*5760*/  ISETP.GT.U32.AND P4, PT, R18.reuse, R63, PT ;  /* 0x0000003f1200720c */ /* 0x040fe20003f84070 */
[----:B------:R-:W-:Y:S01]  /*5770*/  @!P2 IMAD.IADD R205, R205, 0x1, -R18 ;  /* 0x00000001cdcda824 */ /* 0x000fe200078e0a12 */
[----:B------:R-:W-:Y:S01]  /*5780*/  ISETP.GE.AND P2, PT, R9, RZ, PT ;  /* 0x000000ff0900720c */ /* 0x000fe20003f46270 */
[----:B------:R-:W-:Y:S02]  /*5790*/  IMAD R88, R18, R7, R88 ;  /* 0x0000000712587224 */ /* 0x000fe400078e0258 */
[----:B------:R-:W-:-:S02]  /*57a0*/  VIADD R9, R0, 0x9e ;  /* 0x0000009e00097836 */ /* 0x000fc40000000000 */
[----:B------:R-:W-:Y:S01]  /*57b0*/  @!P6 IMAD.MOV R205, RZ, RZ, -R205 ;  /* 0x000000ffffcde224 */ /* 0x000fe200078e0acd */
[----:B------:R-:W-:Y:S01]  /*57c0*/  ISETP.GT.U32.AND P6, PT, R18, R88, PT ;  /* 0x000000581200720c */ /* 0x000fe20003fc4070 */
[--C-:B------:R-:W-:Y:S01]  /*57d0*/  @!P0 IMAD.IADD R244, R244, 0x1, -R18.reuse ;  /* 0x00000001f4f48824 */ /* 0x100fe200078e0a12 */
[----:B------:R-:W-:Y:S01]  /*57e0*/  ISETP.GE.AND P0, PT, R11, RZ, PT ;  /* 0x000000ff0b00720c */ /* 0x000fe20003f06270 */
[----:B------:R-:W-:Y:S01]  /*57f0*/  VIADD R11, R0, 0x9d ;  /* 0x0000009d000b7836 */ /* 0x000fe20000000000 */
[----:B------:R-:W-:Y:S01]  /*5800*/  IABS R65, R9 ;  /* 0x0000000900417213 */ /* 0x000fe20000000000 */
[----:B------:R-:W-:Y:S02]  /*5810*/  @!P4 IMAD.IADD R63, R63, 0x1, -R18 ;  /* 0x000000013f3fc824 */ /* 0x000fe400078e0a12 */
[----:B------:R-:W-:Y:S01]  /*5820*/  @!P1 IMAD.MOV R208, RZ, RZ, -R208 ;  /* 0x000000ffffd09224 */ /* 0x000fe200078e0ad0 */
[----:B------:R-:W-:Y:S01]  /*5830*/  IABS R200, R11 ;  /* 0x0000000b00c87213 */ /* 0x000fe20000000000 */
[----:B------:R-:W-:Y:S01]  /*5840*/  IMAD.HI.U32 R5, R3, R65, RZ ;  /* 0x0000004103057227 */ /* 0x000fe200078e00ff */
[----:B------:R-:W-:-:S02]  /*5850*/  ISETP.GE.AND P1, PT, R10, RZ, PT ;  /* 0x000000ff0a00720c */ /* 0x000fc40003f26270 */
[----:B------:R-:W-:Y:S01]  /*5860*/  ISETP.GT.U32.AND P4, PT, R18, R63, PT ;  /* 0x0000003f1200720c */ /* 0x000fe20003f84070 */
[----:B------:R-:W-:Y:S02]  /*5870*/  IMAD.MOV R10, RZ, RZ, -R5 ;  /* 0x000000ffff0a7224 */ /* 0x000fe400078e0a05 */
[----:B------:R-:W-:-:S04]  /*5880*/  IMAD.HI.U32 R5, R3, R200, RZ ;  /* 0x000000c803057227 */ /* 0x000fc800078e00ff */
[--C-:B------:R-:W-:Y:S01]  /*5890*/  @!P5 IMAD.IADD R217, R217, 0x1, -R18.reuse ;  /* 0x00000001d9d9d824 */ /* 0x100fe200078e0a12 */
[----:B------:R-:W-:Y:S01]  /*58a0*/  ISETP.GE.AND P5, PT, R8, RZ, PT ;  /* 0x000000ff0800720c */ /* 0x000fe20003fa6270 */
[----:B------:R-:W-:Y:S02]  /*58b0*/  @!P6 IMAD.IADD R88, R88, 0x1, -R18 ;  /* 0x000000015858e824 */ /* 0x000fe400078e0a12 */
[----:B------:R-:W-:Y:S01]  /*58c0*/  IMAD.MOV R5, RZ, RZ, -R5 ;  /* 0x000000ffff057224 */ /* 0x000fe200078e0a05 */
[C---:B------:R-:W-:Y:S01]  /*58d0*/  ISETP.GT.U32.AND P6, PT, R18.reuse, R217, PT ;  /* 0x000000d91200720c */ /* 0x040fe20003fc4070 */
[----:B------:R-:W-:Y:S01]  /*58e0*/  @!P2 IMAD.MOV R244, RZ, RZ, -R244 ;  /* 0x000000fffff4a224 */ /* 0x000fe200078e0af4 */
[C---:B------:R-:W-:Y:S01]  /*58f0*/  ISETP.GT.U32.AND P2, PT, R18.reuse, R88, PT ;  /* 0x000000581200720c */ /* 0x040fe20003f44070 */
[----:B------:R-:W-:Y:S02]  /*5900*/  IMAD R200, R18, R5, R200 ;  /* 0x0000000512c87224 */ /* 0x000fe400078e02c8 */
[----:B------:R-:W-:-:S02]  /*5910*/  @!P4 IMAD.IADD R63, R63, 0x1, -R18 ;  /* 0x000000013f3fc824 */ /* 0x000fc400078e0a12 */
[----:B------:R-:W-:Y:S01]  /*5920*/  VIADD R8, R0, 0x9b ;  /* 0x0000009b00087836 */ /* 0x000fe20000000000 */
[C---:B------:R-:W-:Y:S01]  /*5930*/  ISETP.GT.U32.AND P4, PT, R18.reuse, R200, PT ;  /* 0x000000c81200720c */ /* 0x040fe20003f84070 */
[----:B------:R-:W-:Y:S02]  /*5940*/  IMAD R65, R18, R10, R65 ;  /* 0x0000000a12417224 */ /* 0x000fe400078e0241 */
[----:B------:R-:W-:Y:S01]  /*5950*/  VIADD R7, R0, 0x9c ;  /* 0x0000009c00077836 */ /* 0x000fe20000000000 */
[----:B------:R-:W-:Y:S01]  /*5960*/  IABS R153, R8 ;  /* 0x0000000800997213 */ /* 0x000fe20000000000 */
[--C-:B------:R-:W-:Y:S01]  /*5970*/  @!P6 IMAD.IADD R217, R217, 0x1, -R18.reuse ;  /* 0x00000001d9d9e824 */ /* 0x100fe200078e0a12 */
[----:B------:R-:W-:Y:S01]  /*5980*/  ISETP.GT.U32.AND P6, PT, R18, R65, PT ;  /* 0x000000411200720c */ /* 0x000fe20003fc4070 */
[----:B------:R-:W-:Y:S01]  /*5990*/  @!P2 IMAD.IADD R88, R88, 0x1, -R18 ;  /* 0x000000015858a824 */ /* 0x000fe200078e0a12 */
[----:B------:R-:W-:Y:S01]  /*59a0*/  ISETP.GE.AND P2, PT, R9, RZ, PT ;  /* 0x000000ff0900720c */ /* 0x000fe20003f46270 */
[----:B------:R-:W-:Y:S01]  /*59b0*/  VIADD R9, R0, 0x9a ;  /* 0x0000009a00097836 */ /* 0x000fe20000000000 */
[----:B------:R-:W-:Y:S01]  /*59c0*/  IABS R64, R7 ;  /* 0x0000000700407213 */ /* 0x000fe20000000000 */
[----:B------:R-:W-:-:S03]  /*59d0*/  IMAD.HI.U32 R10, R3, R153, RZ ;  /* 0x00000099030a7227 */ /* 0x000fc600078e00ff */
[----:B------:R-:W-:Y:S01]  /*59e0*/  IABS R180, R9 ;  /* 0x0000000900b47213 */ /* 0x000fe20000000000 */
[----:B------:R-:W-:Y:S02]  /*59f0*/  @!P4 IMAD.IADD R200, R200, 0x1, -R18 ;  /* 0x00000001c8c8c824 */ /* 0x000fe400078e0a12 */
[----:B------:R-:W-:Y:S02]  /*5a00*/  IMAD.MOV R10, RZ, RZ, -R10 ;  /* 0x000000ffff0a7224 */ /* 0x000fe400078e0a0a */
[----:B------:R-:W-:Y:S01]  /*5a10*/  @!P6 IMAD.IADD R65, R65, 0x1, -R18 ;  /* 0x000000014141e824 */ /* 0x000fe200078e0a12 */
[C---:B------:R-:W-:Y:S01]  /*5a20*/  ISETP.GT.U32.AND P4, PT, R18.reuse, R200, PT ;  /* 0x000000c81200720c */ /* 0x040fe20003f84070 */
[----:B------:R-:W-:Y:S01]  /*5a30*/  IMAD R153, R18, R10, R153 ;  /* 0x0000000a12997224 */ /* 0x000fe200078e0299 */
[----:B------:R-:W-:Y:S01]  /*5a40*/  ISETP.GE.AND P6, PT, R11, RZ, PT ;  /* 0x000000ff0b00720c */ /* 0x000fe20003fc6270 */
[----:B------:R-:W-:-:S04]  /*5a50*/  IMAD.HI.U32 R10, R3, R180, RZ ;  /* 0x000000b4030a7227 */ /* 0x000fc800078e00ff */
        /* <DEDUP_REMOVED lines=8> */
[----:B------:R-:W-:Y:S01]  /*5ae0*/  @!P3 IMAD.MOV R77, RZ, RZ, -R77 ;  /* 0x000000ffff4db224 */ /* 0x000fe200078e0a4d */
[C---:B------:R-:W-:Y:S01]  /*5af0*/  ISETP.GT.U32.AND P3, PT, R18.reuse, R65, PT ;  /* 0x000000411200720c */ /* 0x040fe20003f64070 */
[----:B------:R-:W-:Y:S01]  /*5b00*/  @!P1 IMAD.MOV R217, RZ, RZ, -R217 ;  /* 0x000000ffffd99224 */ /* 0x000fe200078e0ad9 */
[----:B------:R-:W-:Y:S01]  /*5b10*/  ISETP.GT.U32.AND P1, PT, R18, R64, PT ;  /* 0x000000401200720c */ /* 0x000fe20003f24070 */
[----:B------:R-:W-:Y:S01]  /*5b20*/  @!P0 IMAD.MOV R88, RZ, RZ, -R88 ;  /* 0x000000ffff588224 */ /* 0x000fe200078e0a58 */
[----:B------:R-:W-:Y:S01]  /*5b30*/  IABS R120, R5 ;  /* 0x0000000500787213 */ /* 0x000fe20000000000 */
[----:B------:R-:W-:Y:S01]  /*5b40*/  VIADD R10, R0, 0x98 ;  /* 0x00000098000a7836 */ /* 0x000fe20000000000 */
[----:B------:R-:W-:Y:S01]  /*5b50*/  ISETP.GE.AND P0, PT, R7, RZ, PT ;  /* 0x000000ff0700720c */ /* 0x000fe20003f06270 */
[----:B------:R-:W-:Y:S01]  /*5b60*/  @!P5 IMAD.MOV R63, RZ, RZ, -R63 ;  /* 0x000000ffff3fd224 */ /* 0x000fe200078e0a3f */
[----:B------:R-:W-:Y:S01]  /*5b70*/  ISETP.GT.U32.AND P5, PT, R18, R153, PT ;  /* 0x000000991200720c */ /* 0x000fe20003fa4070 */
[----:B------:R-:W-:Y:S01]  /*5b80*/  IMAD.HI.U32 R7, R3, R120, RZ ;  /* 0x0000007803077227 */ /* 0x000fe200078e00ff */
[----:B------:R-:W-:-:S03]  /*5b90*/  IABS R225, R10 ;  /* 0x0000000a00e17213 */ /* 0x000fc60000000000 */
[--C-:B------:R-:W-:Y:S02]  /*5ba0*/  @!P4 IMAD.IADD R180, R180, 0x1, -R18.reuse ;  /* 0x00000001b4b4c824 */ /* 0x100fe400078e0a12 */
[----:B------:R-:W-:Y:S02]  /*5bb0*/  IMAD.MOV R7, RZ, RZ, -R7 ;  /* 0x000000ffff077224 */ /* 0x000fe400078e0a07 */
[--C-:B------:R-:W-:Y:S01]  /*5bc0*/  @!P3 IMAD.IADD R65, R65, 0x1, -R18.reuse ;  /* 0x000000014141b824 */ /* 0x100fe200078e0a12 */
[----:B------:R-:W-:Y:S01]  /*5bd0*/  ISETP.GT.U32.AND P4, PT, R18, R180, PT ;  /* 0x000000b41200720c */ /* 0x000fe20003f84070 */
[----:B------:R-:W-:Y:S01]  /*5be0*/  @!P1 IMAD.IADD R64, R64, 0x1, -R18 ;  /* 0x0000000140409824 */ /* 0x000fe200078e0a12 */
[----:B------:R-:W-:Y:S01]  /*5bf0*/  ISETP.GE.AND P3, PT, R8, RZ, PT ;  /* 0x000000ff0800720c */ /* 0x000fe20003f66270 */
[----:B------:R-:W-:Y:S01]  /*5c00*/  IMAD R120, R18, R7, R120 ;  /* 0x0000000712787224 */ /* 0x000fe200078e0278 */
[----:B------:R-:W-:Y:S01]  /*5c10*/  ISETP.GE.AND P1, PT, R9, RZ, PT ;  /* 0x000000ff0900720c */ /* 0x000fe20003f26270 */
[----:B------:R-:W-:-:S04]  /*5c20*/  IMAD.HI.U32 R7, R3, R225, RZ ;  /* 0x000000e103077227 */ /* 0x000fc800078e00ff */
[----:B------:R-:W-:Y:S01]  /*5c30*/  @!P2 IMAD.MOV R65, RZ, RZ, -R65 ;  /* 0x000000ffff41a224 */ /* 0x000fe200078e0a41 */
[----:B------:R-:W-:Y:S01]  /*5c40*/  ISETP.GT.U32.AND P2, PT, R18, R64, PT ;  /* 0x000000401200720c */ /* 0x000fe20003f44070 */
[----:B------:R-:W-:Y:S02]  /*5c50*/  IMAD.MOV R7, RZ, RZ, -R7 ;  /* 0x000000ffff077224 */ /* 0x000fe400078e0a07 */
[----:B------:R-:W-:Y:S02]  /*5c60*/  VIADD R8, R0, 0x97 ;  /* 0x0000009700087836 */ /* 0x000fe40000000000 */
[----:B------:R-:W-:Y:S02]  /*5c70*/  IMAD R225, R18, R7, R225 ;  /* 0x0000000712e17224 */ /* 0x000fe400078e02e1 */
[--C-:B------:R-:W-:Y:S01]  /*5c80*/  @!P5 IMAD.IADD R153, R153, 0x1, -R18.reuse ;  /* 0x000000019999d824 */ /* 0x100fe200078e0a12 */
[----:B------:R-:W-:Y:S01]  /*5c90*/  IABS R111, R8 ;  /* 0x00000008006f7213 */ /* 0x000fe20000000000 */
[----:B------:R-:W-:Y:S01]  /*5ca0*/  @!P4 IMAD.IADD R180, R180, 0x1, -R18 ;  /* 0x00000001b4b4c824 */ /* 0x000fe200078e0a12 */
[C---:B------:R-:W-:Y:S01]  /*5cb0*/  ISETP.GT.U32.AND P4, PT, R18.reuse, R225, PT ;  /* 0x000000e11200720c */ /* 0x040fe20003f84070 */
[----:B------:R-:W-:Y:S01]  /*5cc0*/  @!P6 IMAD.MOV R200, RZ, RZ, -R200 ;  /* 0x000000ffffc8e224 */ /* 0x000fe200078e0ac8 */
[----:B------:R-:W-:Y:S01]  /*5cd0*/  ISETP.GT.U32.AND P5, PT, R18, R153, PT ;  /* 0x000000991200720c */ /* 0x000fe20003fa4070 */
[----:B------:R-:W-:Y:S01]  /*5ce0*/  @!P2 IMAD.IADD R64, R64, 0x1, -R18 ;  /* 0x000000014040a824 */ /* 0x000fe200078e0a12 */
[----:B------:R-:W-:Y:S01]  /*5cf0*/  ISETP.GT.U32.AND P2, PT, R18, R120, PT ;  /* 0x000000781200720c */ /* 0x000fe20003f44070 */
[----:B------:R-:W-:Y:S01]  /*5d00*/  IMAD.HI.U32 R9, R3, R111, RZ ;  /* 0x0000006f03097227 */ /* 0x000fe200078e00ff */
[----:B------:R-:W-:-:S03]  /*5d10*/  ISETP.GE.AND P6, PT, R5, RZ, PT ;  /* 0x000000ff0500720c */ /* 0x000fc60003fc6270 */
[----:B------:R-:W-:Y:S02]  /*5d20*/  VIADD R5, R0, 0x96 ;  /* 0x0000009600057836 */ /* 0x000fe40000000000 */
[----:B------:R-:W-:Y:S02]  /*5d30*/  IMAD.MOV R9, RZ, RZ, -R9 ;  /* 0x000000ffff097224 */ /* 0x000fe400078e0a09 */
[--C-:B------:R-:W-:Y:S01]  /*5d40*/  @!P4 IMAD.IADD R225, R225, 0x1, -R18.reuse ;  /* 0x00000001e1e1c824 */ /* 0x100fe200078e0a12 */
[----:B------:R-:W-:Y:S01]  /*5d50*/  IABS R189, R5 ;  /* 0x0000000500bd7213 */ /* 0x000fe20000000000 */
[--C-:B------:R-:W-:Y:S01]  /*5d60*/  @!P5 IMAD.IADD R153, R153, 0x1, -R18.reuse ;  /* 0x000000019999d824 */ /* 0x100fe200078e0a12 */
[----:B------:R-:W-:Y:S01]  /*5d70*/  ISETP.GE.AND P5, PT, R10, RZ, PT ;  /* 0x000000ff0a00720c */ /* 0x000fe20003fa6270 */
[----:B------:R-:W-:Y:S01]  /*5d80*/  @!P2 IMAD.IADD R120, R120, 0x1, -R18 ;  /* 0x000000017878a824 */ /* 0x000fe200078e0a12 */
[----:B------:R-:W-:Y:S01]  /*5d90*/  ISETP.GE.AND P2, PT, R8, RZ, PT ;  /* 0x000000ff0800720c */ /* 0x000fe20003f46270 */
[C---:B------:R-:W-:Y:S01]  /*5da0*/  IMAD R111, R18.reuse, R9, R111 ;  /* 0x00000009126f7224 */ /* 0x040fe200078e026f */
[----:B------:R-:W-:Y:S01]  /*5db0*/  ISETP.GT.U32.AND P4, PT, R18, R225, PT ;  /* 0x000000e11200720c */ /* 0x000fe20003f84070 */
[----:B------:R-:W-:-:S02]  /*5dc0*/  VIADD R7, R0, 0x95 ;  /* 0x0000009500077836 */ /* 0x000fc40000000000 */
[----:B------:R-:W-:-:S03]  /*5dd0*/  IMAD.HI.U32 R8, R3, R189, RZ ;  /* 0x000000bd03087227 */ /* 0x000fc600078e00ff */
[----:B------:R-:W-:Y:S01]  /*5de0*/  IABS R107, R7 ;  /* 0x00000007006b7213 */ /* 0x000fe20000000000 */
[----:B------:R-:W-:Y:S01]  /*5df0*/  @!P3 IMAD.MOV R153, RZ, RZ, -R153 ;  /* 0x000000ffff99b224 */ /* 0x000fe200078e0a99 */
[C---:B------:R-:W-:Y:S01]  /*5e00*/  ISETP.GT.U32.AND P3, PT, R18.reuse, R111, PT ;  /* 0x0000006f1200720c */ /* 0x040fe20003f64070 */
[----:B------:R-:W-:Y:S01]  /*5e10*/  @!P0 IMAD.MOV R64, RZ, RZ, -R64 ;  /* 0x000000ffff408224 */ /* 0x000fe200078e0a40 */
[----:B------:R-:W-:Y:S01]  /*5e20*/  ISETP.GT.U32.AND P0, PT, R18, R120, PT ;  /* 0x000000781200720c */ /* 0x000fe20003f04070 */
[----:B------:R-:W-:Y:S02]  /*5e30*/  IMAD.MOV R8, RZ, RZ, -R8 ;  /* 0x000000ffff087224 */ /* 0x000fe400078e0a08 */
[----:B------:R-:W-:-:S04]  /*5e40*/  IMAD.HI.U32 R9, R3, R107, RZ ;  /* 0x0000006b03097227 */ /* 0x000fc800078e00ff */
[C---:B------:R-:W-:Y:S02]  /*5e50*/  IMAD R189, R18.reuse, R8, R189 ;  /* 0x0000000812bd7224 */ /* 0x040fe400078e02bd */
[--C-:B------:R-:W-:Y:S02]  /*5e60*/  @!P4 IMAD.IADD R225, R225, 0x1, -R18.reuse ;  /* 0x00000001e1e1c824 */ /* 0x100fe400078e0a12 */
[----:B------:R-:W-:Y:S01]  /*5e70*/  IMAD.MOV R9, RZ, RZ, -R9 ;  /* 0x000000ffff097224 */ /* 0x000fe200078e0a09 */
[----:B------:R-:W-:Y:S01]  /*5e80*/  ISETP.GT.U32.AND P4, PT, R18, R189, PT ;  /* 0x000000bd1200720c */ /* 0x000fe20003f84070 */
[--C-:B------:R-:W-:Y:S02]  /*5e90*/  @!P3 IMAD.IADD R111, R111, 0x1, -R18.reuse ;  /* 0x000000016f6fb824 */ /* 0x100fe400078e0a12 */
[----:B------:R-:W-:Y:S01]  /*5ea0*/  @!P0 IMAD.IADD R120, R120, 0x1, -R18 ;  /* 0x0000000178788824 */ /* 0x000fe200078e0a12 */
[----:B------:R-:W-:Y:S01]  /*5eb0*/  ISETP.GE.AND P0, PT, R7, RZ, PT ;  /* 0x000000ff0700720c */ /* 0x000fe20003f06270 */
[C---:B------:R-:W-:Y:S01]  /*5ec0*/  IMAD R107, R18.reuse, R9, R107 ;  /* 0x00000009126b7224 */ /* 0x040fe200078e026b */
[----:B------:R-:W-:Y:S01]  /*5ed0*/  ISETP.GT.U32.AND P3, PT, R18, R111, PT ;  /* 0x0000006f1200720c */ /* 0x000fe20003f64070 */
[----:B------:R-:W-:-:S02]  /*5ee0*/  @!P6 IMAD.MOV R120, RZ, RZ, -R120 ;  /* 0x000000ffff78e224 */ /* 0x000fc400078e0a78 */
[----:B------:R-:W-:Y:S01]  /*5ef0*/  @!P1 IMAD.MOV R180, RZ, RZ, -R180 ;  /* 0x000000ffffb49224 */ /* 0x000fe200078e0ab4 */
[----:B------:R-:W-:Y:S01]  /*5f00*/  ISETP.GT.U32.AND P6, PT, R18, R107, PT ;  /* 0x0000006b1200720c */ /* 0x000fe20003fc4070 */
[C---:B------:R-:W-:Y:S01]  /*5f10*/  VIADD R7, R0.reuse, 0x94 ;  /* 0x0000009400077836 */ /* 0x040fe20000000000 */
[----:B------:R-:W-:Y:S01]  /*5f20*/  ISETP.GE.AND P1, PT, R5, RZ, PT ;  /* 0x000000ff0500720c */ /* 0x000fe20003f26270 */
[C---:B------:R-:W-:Y:S02]  /*5f30*/  VIADD R5, R0.reuse, 0x93 ;  /* 0x0000009300057836 */ /* 0x040fe40000000000 */
[--C-:B------:R-:W-:Y:S01]  /*5f40*/  @!P4 IMAD.IADD R189, R189, 0x1, -R18.reuse ;  /* 0x00000001bdbdc824 */ /* 0x100fe200078e0a12 */
[----:B------:R-:W-:Y:S01]  /*5f50*/  IABS R90, R7 ;  /* 0x00000007005a7213 */ /* 0x000fe20000000000 */
[----:B------:R-:W-:Y:S01]  /*5f60*/  VIADD R8, R0, 0x92 ;  /* 0x0000009200087836 */ /* 0x000fe20000000000 */
[----:B------:R-:W-:Y:S01]  /*5f70*/  IABS R36, R5 ;  /* 0x0000000500247213 */ /* 0x000fe20000000000 */
[----:B------:R-:W-:Y:S01]  /*5f80*/  @!P3 IMAD.IADD R111, R111, 0x1, -R18 ;  /* 0x000000016f6fb824 */ /* 0x000fe200078e0a12 */
[----:B------:R-:W-:Y:S01]  /*5f90*/  ISETP.GT.U32.AND P4, PT, R18, R189, PT ;  /* 0x000000bd1200720c */ /* 0x000fe20003f84070 */
[----:B------:R-:W-:Y:S01]  /*5fa0*/  @!P5 IMAD.MOV R225, RZ, RZ, -R225 ;  /* 0x000000ffffe1d224 */ /* 0x000fe200078e0ae1 */
[----:B------:R-:W-:Y:S01]  /*5fb0*/  ISETP.GE.AND P3, PT, R5, RZ, PT ;  /* 0x000000ff0500720c */ /* 0x000fe20003f66270 */
[----:B------:R-:W-:Y:S01]  /*5fc0*/  IMAD.HI.U32 R5, R3, R36, RZ ;  /* 0x0000002403057227 */ /* 0x000fe200078e00ff */
[----:B------:R-:W-:-:S02]  /*5fd0*/  IABS R164, R8 ;  /* 0x0000000800a47213 */ /* 0x000fc40000000000 */
[----:B------:R-:W-:Y:S01]  /*5fe0*/  ISETP.GE.AND P5, PT, R7, RZ, PT ;  /* 0x000000ff0700720c */ /* 0x000fe20003fa6270 */
[----:B------:R-:W-:Y:S02]  /*5ff0*/  @!P6 IMAD.IADD R107, R107, 0x1, -R18 ;  /* 0x000000016b6be824 */ /* 0x000fe400078e0a12 */
[----:B------:R-:W-:Y:S02]  /*6000*/  IMAD.MOV R5, RZ, RZ, -R5 ;  /* 0x000000ffff057224 */ /* 0x000fe400078e0a05 */
[----:B------:R-:W-:Y:S01]  /*6010*/  IMAD.HI.U32 R9, R3, R90, RZ ;  /* 0x0000005a03097227 */ /* 0x000fe200078e00ff */
[----:B------:R-:W-:-:S03]  /*6020*/  ISETP.GT.U32.AND P6, PT, R18, R107, PT ;  /* 0x0000006b1200720c */ /* 0x000fc60003fc4070 */
[----:B------:R-:W-:Y:S02]  /*6030*/  @!P4 IMAD.IADD R189, R189, 0x1, -R18 ;  /* 0x00000001bdbdc824 */ /* 0x000fe400078e0a12 */
[----:B------:R-:W-:Y:S02]  /*6040*/  IMAD R36, R18, R5, R36 ;  /* 0x0000000512247224 */ /* 0x000fe400078e0224 */
[----:B------:R-:W-:-:S04]  /*6050*/  IMAD.HI.U32 R7, R3, R164, RZ ;  /* 0x000000a403077227 */ /* 0x000fc800078e00ff */
[----:B------:R-:W-:Y:S01]  /*6060*/  @!P1 IMAD.MOV R189, RZ, RZ, -R189 ;  /* 0x000000ffffbd9224 */ /* 0x000fe200078e0abd */
[C---:B------:R-:W-:Y:S01]  /*6070*/  ISETP.GT.U32.AND P1, PT, R18.reuse, R36, PT ;  /* 0x000000241200720c */ /* 0x040fe20003f24070 */
[----:B------:R-:W-:Y:S02]  /*6080*/  IMAD.MOV R9, RZ, RZ, -R9 ;  /* 0x000000ffff097224 */ /* 0x000fe400078e0a09 */
[----:B------:R-:W-:Y:S02]  /*6090*/  IMAD.MOV R7, RZ, RZ, -R7 ;  /* 0x000000ffff077224 */ /* 0x000fe400078e0a07 */
[C---:B------:R-:W-:Y:S02]  /*60a0*/  IMAD R90, R18.reuse, R9, R90 ;  /* 0x00000009125a7224 */ /* 0x040fe400078e025a */
[C---:B------:R-:W-:Y:S02]  /*60b0*/  IMAD R164, R18.reuse, R7, R164 ;  /* 0x0000000712a47224 */ /* 0x040fe400078e02a4 */
[--C-:B------:R-:W-:Y:S01]  /*60c0*/  @!P6 IMAD.IADD R107, R107, 0x1, -R18.reuse ;  /* 0x000000016b6be824 */ /* 0x100fe200078e0a12 */
[----:B------:R-:W-:Y:S01]  /*60d0*/  ISETP.GT.U32.AND P4, PT, R18, R90, PT ;  /* 0x0000005a1200720c */ /* 0x000fe20003f84070 */
[----:B------:R-:W-:Y:S01]  /*60e0*/  VIADD R10, R0, 0x90 ;  /* 0x00000090000a7836 */ /* 0x000fe20000000000 */
[----:B------:R-:W-:Y:S01]  /*60f0*/  ISETP.GE.AND P6, PT, R198, RZ, PT ;  /* 0x000000ffc600720c */ /* 0x000fe20003fc6270 */
[----:B------:R-:W-:Y:S01]  /*6100*/  @!P0 IMAD.MOV R107, RZ, RZ, -R107 ;  /* 0x000000ffff6b8224 */ /* 0x000fe200078e0a6b */
[----:B------:R-:W-:Y:S01]  /*6110*/  ISETP.GT.U32.AND P0, PT, R18, R164, PT ;  /* 0x000000a41200720c */ /* 0x000fe20003f04070 */
[----:B------:R-:W-:Y:S01]  /*6120*/  @!P1 IMAD.IADD R36, R36, 0x1, -R18 ;  /* 0x0000000124249824 */ /* 0x000fe200078e0a12 */
[----:B------:R-:W-:Y:S01]  /*6130*/  IABS R198, R198 ;  /* 0x000000c600c67213 */ /* 0x000fe20000000000 */
[----:B------:R-:W-:Y:S01]  /*6140*/  VIADD R9, R0, 0x8e ;  /* 0x0000008e00097836 */ /* 0x000fe20000000000 */
[----:B------:R-:W-:Y:S01]  /*6150*/  IABS R71, R10 ;  /* 0x0000000a00477213 */ /* 0x000fe20000000000 */
[----:B------:R-:W-:Y:S01]  /*6160*/  @!P2 IMAD.MOV R111, RZ, RZ, -R111 ;  /* 0x000000ffff6fa224 */ /* 0x000fe200078e0a6f */
[----:B------:R-:W-:Y:S01]  /*6170*/  ISETP.GT.U32.AND P1, PT, R18, R36, PT ;  /* 0x000000241200720c */ /* 0x000fe20003f24070 */
[----:B------:R-:W-:Y:S01]  /*6180*/  IMAD.HI.U32 R11, R3, R198, RZ ;  /* 0x000000c6030b7227 */ /* 0x000fe200078e00ff */
[----:B------:R-:W-:-:S02]  /*6190*/  IABS R118, R9 ;  /* 0x0000000900767213 */ /* 0x000fc40000000000 */
[----:B------:R-:W-:Y:S01]  /*61a0*/  ISETP.GE.AND P2, PT, R8, RZ, PT ;  /* 0x000000ff0800720c */ /* 0x000fe20003f46270 */
[--C-:B------:R-:W-:Y:S02]  /*61b0*/  @!P4 IMAD.IADD R90, R90, 0x1, -R18.reuse ;  /* 0x000000015a5ac824 */ /* 0x100fe400078e0a12 */
[----:B------:R-:W-:Y:S02]  /*61c0*/  IMAD.MOV R11, RZ, RZ, -R11 ;  /* 0x000000ffff0b7224 */ /* 0x000fe400078e0a0b */
[----:B------:R-:W-:Y:S01]  /*61d0*/  @!P0 IMAD.IADD R164, R164, 0x1, -R18 ;  /* 0x00000001a4a48824 */ /* 0x000fe200078e0a12 */
[----:B------:R-:W-:Y:S01]  /*61e0*/  ISETP.GT.U32.AND P4, PT, R18, R90, PT ;  /* 0x0000005a1200720c */ /* 0x000fe20003f84070 */
[----:B------:R-:W-:-:S03]  /*61f0*/  IMAD.HI.U32 R7, R3, R71, RZ ;  /* 0x0000004703077227 */ /* 0x000fc600078e00ff */
[C---:B------:R-:W-:Y:S01]  /*6200*/  ISETP.GT.U32.AND P0, PT, R18.reuse, R164, PT ;  /* 0x000000a41200720c */ /* 0x040fe20003f04070 */
[----:B------:R-:W-:Y:S02]  /*6210*/  IMAD R198, R18, R11, R198 ;  /* 0x0000000b12c67224 */ /* 0x000fe400078e02c6 */
[----:B------:R-:W-:Y:S02]  /*6220*/  IMAD.MOV R7, RZ, RZ, -R7 ;  /* 0x000000ffff077224 */ /* 0x000fe400078e0a07 */
[----:B------:R-:W-:Y:S01]  /*6230*/  @!P1 IMAD.IADD R36, R36, 0x1, -R18 ;  /* 0x0000000124249824 */ /* 0x000fe200078e0a12 */
[C---:B------:R-:W-:Y:S01]  /*6240*/  ISETP.GT.U32.AND P1, PT, R18.reuse, R198, PT ;  /* 0x000000c61200720c */ /* 0x040fe20003f24070 */
[----:B------:R-:W-:Y:S02]  /*6250*/  IMAD R71, R18, R7, R71 ;  /* 0x0000000712477224 */ /* 0x000fe400078e0247 */
[----:B------:R-:W-:-:S04]  /*6260*/  IMAD.HI.U32 R7, R3, R118, RZ ;  /* 0x0000007603077227 */ /* 0x000fc800078e00ff */
[----:B------:R-:W-:Y:S02]  /*6270*/  IMAD.MOV R7, RZ, RZ, -R7 ;  /* 0x000000ffff077224 */ /* 0x000fe400078e0a07 */
[----:B------:R-:W-:Y:S02]  /*6280*/  VIADD R5, R0, 0x8f ;  /* 0x0000008f00057836 */ /* 0x000fe40000000000 */
[----:B------:R-:W-:Y:S01]  /*6290*/  @!P4 IMAD.IADD R90, R90, 0x1, -R18 ;  /* 0x000000015a5ac824 */ /* 0x000fe200078e0a12 */
[----:B------:R-:W-:Y:S01]  /*62a0*/  ISETP.GE.AND P4, PT, R10, RZ, PT ;  /* 0x000000ff0a00720c */ /* 0x000fe20003f86270 */
[----:B------:R-:W-:Y:S01]  /*62b0*/  IMAD R118, R18, R7, R118 ;  /* 0x0000000712767224 */ /* 0x000fe200078e0276 */
[----:B------:R-:W-:Y:S01]  /*62c0*/  IABS R110, R5 ;  /* 0x00000005006e7213 */ /* 0x000fe20000000000 */
[----:B------:R-:W-:Y:S02]  /*62d0*/  @!P0 IMAD.IADD R164, R164, 0x1, -R18 ;  /* 0x00000001a4a48824 */ /* 0x000fe400078e0a12 */
[----:B------:R-:W-:Y:S01]  /*62e0*/  @!P5 IMAD.MOV R90, RZ, RZ, -R90 ;  /* 0x000000ffff5ad224 */ /* 0x000fe200078e0a5a */
[----:B------:R-:W-:Y:S01]  /*62f0*/  ISETP.GT.U32.AND P5, PT, R18, R71, PT ;  /* 0x000000471200720c */ /* 0x000fe20003fa4070 */
[----:B------:R-:W-:-:S02]  /*6300*/  @!P1 IMAD.IADD R198, R198, 0x1, -R18 ;  /* 0x00000001c6c69824 */ /* 0x000fc400078e0a12 */
[----:B------:R-:W-:Y:S01]  /*6310*/  @!P2 IMAD.MOV R164, RZ, RZ, -R164 ;  /* 0x000000ffffa4a224 */ /* 0x000fe200078e0aa4 */
[C---:B------:R-:W-:Y:S01]  /*6320*/  ISETP.GT.U32.AND P2, PT, R18.reuse, R118, PT ;  /* 0x000000761200720c */ /* 0x040fe20003f44070 */
[----:B------:R-:W-:Y:S01]  /*6330*/  IMAD.HI.U32 R8, R3, R110, RZ ;  /* 0x0000006e03087227 */ /* 0x000fe200078e00ff */
[----:B------:R-:W-:-:S03]  /*6340*/  ISETP.GT.U32.AND P1, PT, R18, R198, PT ;  /* 0x000000c61200720c */ /* 0x000fc60003f24070 */
[----:B------:R-:W-:Y:S01]  /*6350*/  @!P3 IMAD.MOV R36, RZ, RZ, -R36 ;  /* 0x000000ffff24b224 */ /* 0x000fe200078e0a24 */
[----:B------:R-:W-:Y:S01]  /*6360*/  ISETP.GE.AND P3, PT, R5, RZ, PT ;  /* 0x000000ff0500720c */ /* 0x000fe20003f66270 */
[----:B------:R-:W-:Y:S02]  /*6370*/  IMAD.MOV R8, RZ, RZ, -R8 ;  /* 0x000000ffff087224 */ /* 0x000fe400078e0a08 */
[C---:B------:R-:W-:Y:S02]  /*6380*/  VIADD R5, R0.reuse, 0x8d ;  /* 0x0000008d00057836 */ /* 0x040fe40000000000 */
[----:B------:R-:W-:Y:S02]  /*6390*/  VIADD R7, R0, 0x8c ;  /* 0x0000008c00077836 */ /* 0x000fe40000000000 */
[----:B------:R-:W-:Y:S01]  /*63a0*/  IMAD R110, R18, R8, R110 ;  /* 0x00000008126e7224 */ /* 0x000fe200078e026e */
[----:B------:R-:W-:Y:S01]  /*63b0*/  IABS R127, R5 ;  /* 0x00000005007f7213 */ /* 0x000fe20000000000 */
[--C-:B------:R-:W-:Y:S01]  /*63c0*/  @!P5 IMAD.IADD R71, R71, 0x1, -R18.reuse ;  /* 0x000000014747d824 */ /* 0x100fe200078e0a12 */
[----:B------:R-:W-:Y:S01]  /*63d0*/  IABS R221, R7 ;  /* 0x0000000700dd7213 */ /* 0x000fe20000000000 */
[--C-:B------:R-:W-:Y:S01]  /*63e0*/  @!P2 IMAD.IADD R118, R118, 0x1, -R18.reuse ;  /* 0x000000017676a824 */ /* 0x100fe200078e0a12 */
[----:B------:R-:W-:Y:S01]  /*63f0*/  ISETP.GT.U32.AND P0, PT, R18, R110, PT ;  /* 0x0000006e1200720c */ /* 0x000fe20003f04070 */
[----:B------:R-:W-:Y:S01]  /*6400*/  @!P1 IMAD.IADD R198, R198, 0x1, -R18 ;  /* 0x00000001c6c69824 */ /* 0x000fe200078e0a12 */
[----:B------:R-:W-:Y:S01]  /*6410*/  ISETP.GT.U32.AND P5, PT, R18, R71, PT ;  /* 0x000000471200720c */ /* 0x000fe20003fa4070 */
[----:B------:R-:W-:Y:S01]  /*6420*/  IMAD.HI.U32 R10, R3, R127, RZ ;  /* 0x0000007f030a7227 */ /* 0x000fe200078e00ff */
[----:B------:R-:W-:-:S02]  /*6430*/  ISETP.GE.AND P1, PT, R9, RZ, PT ;  /* 0x000000ff0900720c */ /* 0x000fc40003f26270 */
[----:B------:R-:W-:Y:S01]  /*6440*/  ISETP.GT.U32.AND P2, PT, R18, R118, PT ;  /* 0x000000761200720c */ /* 0x000fe20003f44070 */
[----:B------:R-:W-:-:S04]  /*6450*/  IMAD.HI.U32 R9, R3, R221, RZ ;  /* 0x000000dd03097227 */ /* 0x000fc800078e00ff */
[----:B------:R-:W-:Y:S02]  /*6460*/  IMAD.MOV R10, RZ, RZ, -R10 ;  /* 0x000000ffff0a7224 */ /* 0x000fe400078e0a0a */
[----:B------:R-:W-:Y:S02]  /*6470*/  IMAD.MOV R9, RZ, RZ, -R9 ;  /* 0x000000ffff097224 */ /* 0x000fe400078e0a09 */
[C---:B------:R-:W-:Y:S02]  /*6480*/  IMAD R127, R18.reuse, R10, R127 ;  /* 0x0000000a127f7224 */ /* 0x040fe400078e027f */
[----:B------:R-:W-:Y:S02]  /*6490*/  IMAD R221, R18, R9, R221 ;  /* 0x0000000912dd7224 */ /* 0x000fe400078e02dd */
[--C-:B------:R-:W-:Y:S02]  /*64a0*/  @!P0 IMAD.IADD R110, R110, 0x1, -R18.reuse ;  /* 0x000000016e6e8824 */ /* 0x100fe400078e0a12 */
[--C-:B------:R-:W-:Y:S01]  /*64b0*/  @!P5 IMAD.IADD R71, R71, 0x1, -R18.reuse ;  /* 0x000000014747d824 */ /* 0x100fe200078e0a12 */
[----:B------:R-:W-:Y:S01]  /*64c0*/  ISETP.GT.U32.AND P5, PT, R18, R127, PT ;  /* 0x0000007f1200720c */ /* 0x000fe20003fa4070 */
[----:B------:R-:W-:Y:S01]  /*64d0*/  @!P2 IMAD.IADD R118, R118, 0x1, -R18 ;  /* 0x000000017676a824 */ /* 0x000fe200078e0a12 */
[C---:B------:R-:W-:Y:S01]  /*64e0*/  ISETP.GT.U32.AND P2, PT, R18.reuse, R221, PT ;  /* 0x000000dd1200720c */ /* 0x040fe20003f44070 */
[----:B------:R-:W-:Y:S01]  /*64f0*/  @!P6 IMAD.MOV R198, RZ, RZ, -R198 ;  /* 0x000000ffffc6e224 */ /* 0x000fe200078e0ac6 */
[----:B------:R-:W-:Y:S01]  /*6500*/  ISETP.GT.U32.AND P0, PT, R18, R110, PT ;  /* 0x0000006e1200720c */ /* 0x000fe20003f04070 */
[----:B------:R-:W-:Y:S01]  /*6510*/  @!P4 IMAD.MOV R71, RZ, RZ, -R71 ;  /* 0x000000ffff47c224 */ /* 0x000fe200078e0a47 */
[----:B------:R-:W-:Y:S01]  /*6520*/  ISETP.GE.AND P6, PT, R5, RZ, PT ;  /* 0x000000ff0500720c */ /* 0x000fe20003fc6270 */
[C---:B------:R-:W-:Y:S01]  /*6530*/  VIADD R5, R0.reuse, 0x8a ;  /* 0x0000008a00057836 */ /* 0x040fe20000000000 */
[----:B------:R-:W-:Y:S01]  /*6540*/  ISETP.GE.AND P4, PT, R7, RZ, PT ;  /* 0x000000ff0700720c */ /* 0x000fe20003f86270 */
[----:B------:R-:W-:-:S02]  /*6550*/  VIADD R7, R0, 0x89 ;  /* 0x0000008900077836 */ /* 0x000fc40000000000 */
[----:B------:R-:W-:Y:S01]  /*6560*/  VIADD R8, R0, 0x8b ;  /* 0x0000008b00087836 */ /* 0x000fe20000000000 */
[----:B------:R-:W-:Y:S01]  /*6570*/  IABS R11, R5 ;  /* 0x00000005000b7213 */ /* 0x000fe20000000000 */
[--C-:B------:R-:W-:Y:S01]  /*6580*/  @!P5 IMAD.IADD R127, R127, 0x1, -R18.reuse ;  /* 0x000000017f7fd824 */ /* 0x100fe200078e0a12 */
[----:B------:R-:W-:Y:S01]  /*6590*/  IABS R43, R7 ;  /* 0x00000007002b7213 */ /* 0x000fe20000000000 */
[--C-:B------:R-:W-:Y:S01]  /*65a0*/  @!P2 IMAD.IADD R221, R221, 0x1, -R18.reuse ;  /* 0x00000001dddda824 */ /* 0x100fe200078e0a12 */
[----:B------:R-:W-:Y:S01]  /*65b0*/  IABS R41, R8 ;  /* 0x0000000800297213 */ /* 0x000fe20000000000 */
[----:B------:R-:W-:Y:S01]  /*65c0*/  @!P0 IMAD.IADD R110, R110, 0x1, -R18 ;  /* 0x000000016e6e8824 */ /* 0x000fe200078e0a12 */
[C---:B------:R-:W-:Y:S01]  /*65d0*/  ISETP.GT.U32.AND P5, PT, R18.reuse, R127, PT ;  /* 0x0000007f1200720c */ /* 0x040fe20003fa4070 */
[----:B------:R-:W-:Y:S01]  /*65e0*/  IMAD.HI.U32 R9, R3, R11, RZ ;  /* 0x0000000b03097227 */ /* 0x000fe200078e00ff */
[----:B------:R-:W-:Y:S02]  /*65f0*/  ISETP.GT.U32.AND P2, PT, R18, R221, PT ;  /* 0x000000dd1200720c */ /* 0x000fe40003f44070 */
[----:B------:R-:W-:Y:S01]  /*6600*/  ISETP.GE.AND P0, PT, R8, RZ, PT ;  /* 0x000000ff0800720c */ /* 0x000fe20003f06270 */
[----:B------:R-:W-:Y:S01]  /*6610*/  @!P3 IMAD.MOV R110, RZ, RZ, -R110 ;  /* 0x000000ffff6eb224 */ /* 0x000fe200078e0a6e */
[----:B------:R-:W-:Y:S01]  /*6620*/  ISETP.GE.AND P3, PT, R5, RZ, PT ;  /* 0x000000ff0500720c */ /* 0x000fe20003f66270 */
[----:B------:R-:W-:-:S04]  /*6630*/  IMAD.HI.U32 R5, R3, R43, RZ ;  /* 0x0000002b03057227 */ /* 0x000fc800078e00ff */
[----:B------:R-:W-:Y:S02]  /*6640*/  IMAD.MOV R9, RZ, RZ, -R9 ;  /* 0x000000ffff097224 */ /* 0x000fe400078e0a09 */
[----:B------:R-:W-:Y:S02]  /*6650*/  IMAD.MOV R5, RZ, RZ, -R5 ;  /* 0x000000ffff057224 */ /* 0x000fe400078e0a05 */
[C---:B------:R-:W-:Y:S02]  /*6660*/  IMAD R11, R18.reuse, R9, R11 ;  /* 0x00000009120b7224 */ /* 0x040fe400078e020b */
[--C-:B------:R-:W-:Y:S02]  /*6670*/  @!P5 IMAD.IADD R127, R127, 0x1, -R18.reuse ;  /* 0x000000017f7fd824 */ /* 0x100fe400078e0a12 */
[C---:B------:R-:W-:Y:S02]  /*6680*/  IMAD R43, R18.reuse, R5, R43 ;  /* 0x00000005122b7224 */ /* 0x040fe400078e022b */
[----:B------:R-:W-:Y:S01]  /*6690*/  @!P2 IMAD.IADD R221, R221, 0x1, -R18 ;  /* 0x00000001dddda824 */ /* 0x000fe200078e0a12 */
[C---:B------:R-:W-:Y:S01]  /*66a0*/  ISETP.GT.U32.AND P2, PT, R18.reuse, R11, PT ;  /* 0x0000000b1200720c */ /* 0x040fe20003f44070 */
[----:B------:R-:W-:Y:S01]  /*66b0*/  @!P6 IMAD.MOV R127, RZ, RZ, -R127 ;  /* 0x000000ffff7fe224 */ /* 0x000fe200078e0a7f */
[----:B------:R-:W-:Y:S01]  /*66c0*/  ISETP.GT.U32.AND P6, PT, R18, R43, PT ;  /* 0x0000002b1200720c */ /* 0x000fe20003fc4070 */
[----:B------:R-:W-:-:S04]  /*66d0*/  IMAD.HI.U32 R10, R3, R41, RZ ;  /* 0x00000029030a7227 */ /* 0x000fc800078e00ff */
[----:B------:R-:W-:Y:S01]  /*66e0*/  @!P1 IMAD.MOV R118, RZ, RZ, -R118 ;  /* 0x000000ffff769224 */ /* 0x000fe200078e0a76 */
[----:B------:R-:W-:Y:S01]  /*66f0*/  ISETP.GE.AND P1, PT, R7, RZ, PT ;  /* 0x000000ff0700720c */ /* 0x000fe20003f26270 */
[C---:B------:R-:W-:Y:S02]  /*6700*/  VIADD R7, R0.reuse, 0x88 ;  /* 0x0000008800077836 */ /* 0x040fe40000000000 */
[----:B------:R-:W-:Y:S02]  /*6710*/  IMAD.MOV R10, RZ, RZ, -R10 ;  /* 0x000000ffff0a7224 */ /* 0x000fe400078e0a0a */
[----:B------:R-:W-:Y:S01]  /*6720*/  VIADD R8, R0, 0x87 ;  /* 0x0000008700087836 */ /* 0x000fe20000000000 */
[----:B------:R-:W-:Y:S01]  /*6730*/  IABS R17, R7 ;  /* 0x0000000700117213 */ /* 0x000fe20000000000 */
[--C-:B------:R-:W-:Y:S02]  /*6740*/  @!P2 IMAD.IADD R11, R11, 0x1, -R18.reuse ;  /* 0x000000010b0ba824 */ /* 0x100fe400078e0a12 */
[C---:B------:R-:W-:Y:S01]  /*6750*/  IMAD R41, R18.reuse, R10, R41 ;  /* 0x0000000a12297224 */ /* 0x040fe200078e0229 */
[----:B------:R-:W-:Y:S01]  /*6760*/  IABS R33, R8 ;  /* 0x0000000800217213 */ /* 0x000fe20000000000 */
[----:B------:R-:W-:Y:S01]  /*6770*/  @!P6 IMAD.IADD R43, R43, 0x1, -R18 ;  /* 0x000000012b2be824 */ /* 0x000fe200078e0a12 */
[C---:B------:R-:W-:Y:S01]  /*6780*/  ISETP.GT.U32.AND P2, PT, R18.reuse, R11, PT ;  /* 0x0000000b1200720c */ /* 0x040fe20003f44070 */
[----:B------:R-:W-:Y:S01]  /*6790*/  IMAD.HI.U32 R9, R3, R17, RZ ;  /* 0x0000001103097227 */ /* 0x000fe200078e00ff */
[----:B------:R-:W-:-:S02]  /*67a0*/  ISETP.GT.U32.AND P5, PT, R18, R41, PT ;  /* 0x000000291200720c */ /* 0x000fc40003fa4070 */
[----:B------:R-:W-:Y:S01]  /*67b0*/  ISETP.GT.U32.AND P6, PT, R18, R43, PT ;  /* 0x0000002b1200720c */ /* 0x000fe20003fc4070 */
[----:B------:R-:W-:-:S04]  /*67c0*/  IMAD.HI.U32 R5, R3, R33, RZ ;  /* 0x0000002103057227 */ /* 0x000fc800078e00ff */
[----:B------:R-:W-:Y:S02]  /*67d0*/  IMAD.MOV R9, RZ, RZ, -R9 ;  /* 0x000000ffff097224 */ /* 0x000fe400078e0a09 */
[----:B------:R-:W-:Y:S02]  /*67e0*/  VIADD R12, R0, 0x86 ;  /* 0x00000086000c7836 */ /* 0x000fe40000000000 */
[----:B------:R-:W-:Y:S02]  /*67f0*/  IMAD.MOV R5, RZ, RZ, -R5 ;  /* 0x000000ffff057224 */ /* 0x000fe400078e0a05 */
[----:B------:R-:W-:Y:S01]  /*6800*/  IMAD R17, R18, R9, R17 ;  /* 0x0000000912117224 */ /* 0x000fe200078e0211 */
[----:B------:R-:W-:Y:S01]  /*6810*/  IABS R140, R12 ;  /* 0x0000000c008c7213 */ /* 0x000fe20000000000 */
[----:B------:R-:W-:Y:S02]  /*6820*/  VIADD R13, R0, 0x85 ;  /* 0x00000085000d7836 */ /* 0x000fe40000000000 */
[----:B------:R-:W-:Y:S01]  /*6830*/  @!P4 IMAD.MOV R221, RZ, RZ, -R221 ;  /* 0x000000ffffddc224 */ /* 0x000fe200078e0add */
[----:B------:R-:W-:Y:S01]  /*6840*/  ISETP.GE.AND P4, PT, R7, RZ, PT ;  /* 0x000000ff0700720c */ /* 0x000fe20003f86270 */
[C---:B------:R-:W-:Y:S01]  /*6850*/  IMAD R33, R18.reuse, R5, R33 ;  /* 0x0000000512217224 */ /* 0x040fe200078e0221 */
[----:B------:R-:W-:Y:S01]  /*6860*/  IABS R49, R13 ;  /* 0x0000000d00317213 */ /* 0x000fe20000000000 */
[--C-:B------:R-:W-:Y:S01]  /*6870*/  @!P2 IMAD.IADD R11, R11, 0x1, -R18.reuse ;  /* 0x000000010b0ba824 */ /* 0x100fe200078e0a12 */
[----:B------:R-:W-:Y:S01]  /*6880*/  ISETP.GT.U32.AND P2, PT, R18, R17, PT ;  /* 0x000000111200720c */ /* 0x000fe20003f44070 */
[----:B------:R-:W-:-:S02]  /*6890*/  @!P5 IMAD.IADD R41, R41, 0x1, -R18 ;  /* 0x000000012929d824 */ /* 0x000fc400078e0a12 */
[----:B------:R-:W-:-:S03]  /*68a0*/  IMAD.HI.U32 R7, R3, R140, RZ ;  /* 0x0000008c03077227 */ /* 0x000fc600078e00ff */
[C---:B------:R-:W-:Y:S01]  /*68b0*/  ISETP.GT.U32.AND P5, PT, R18.reuse, R41, PT ;  /* 0x000000291200720c */ /* 0x040fe20003fa4070 */
        /* <DEDUP_REMOVED lines=8> */
[----:B------:R-:W-:Y:S02]  /*6940*/  IMAD R49, R18, R15, R49 ;  /* 0x0000000f12317224 */ /* 0x000fe400078e0231 */
[--C-:B------:R-:W-:Y:S02]  /*6950*/  @!P6 IMAD.IADD R33, R33, 0x1, -R18.reuse ;  /* 0x000000012121e824 */ /* 0x100fe400078e0a12 */
[----:B------:R-:W-:Y:S01]  /*6960*/  VIADD R5, R0, 0x84 ;  /* 0x0000008400057836 */ /* 0x000fe20000000000 */
[----:B------:R-:W-:Y:S01]  /*6970*/  ISETP.GT.U32.AND P6, PT, R18, R49, PT ;  /* 0x000000311200720c */ /* 0x000fe20003fc4070 */
[----:B------:R-:W-:Y:S01]  /*6980*/  @!P5 IMAD.IADD R41, R41, 0x1, -R18 ;  /* 0x000000012929d824 */ /* 0x000fe200078e0a12 */
[----:B------:R-:W-:Y:S01]  /*6990*/  ISETP.GE.AND P5, PT, R8, RZ, PT ;  /* 0x000000ff0800720c */ /* 0x000fe20003fa6270 */
[C---:B------:R-:W-:Y:S01]  /*69a0*/  VIADD R8, R0.reuse, 0x83 ;  /* 0x0000008300087836 */ /* 0x040fe20000000000 */
[----:B------:R-:W-:Y:S01]  /*69b0*/  IABS R55, R5 ;  /* 0x0000000500377213 */ /* 0x000fe20000000000 */
[----:B------:R-:W-:-:S02]  /*69c0*/  VIADD R9, R0, 0x82 ;  /* 0x0000008200097836 */ /* 0x000fc40000000000 */
[----:B------:R-:W-:Y:S01]  /*69d0*/  @!P2 IMAD.IADD R140, R140, 0x1, -R18 ;  /* 0x000000018c8ca824 */ /* 0x000fe200078e0a12 */
[----:B------:R-:W-:Y:S01]  /*69e0*/  IABS R130, R8 ;  /* 0x0000000800827213 */ /* 0x000fe20000000000 */
[C---:B------:R-:W-:Y:S01]  /*69f0*/  IMAD.HI.U32 R14, R3.reuse, R55, RZ ;  /* 0x00000037030e7227 */ /* 0x040fe200078e00ff */
[----:B------:R-:W-:Y:S02]  /*6a00*/  IABS R69, R9 ;  /* 0x0000000900457213 */ /* 0x000fe40000000000 */
[C---:B------:R-:W-:Y:S01]  /*6a10*/  ISETP.GT.U32.AND P2, PT, R18.reuse, R33, PT ;  /* 0x000000211200720c */ /* 0x040fe20003f44070 */
[----:B------:R-:W-:Y:S01]  /*6a20*/  @!P0 IMAD.MOV R41, RZ, RZ, -R41 ;  /* 0x000000ffff298224 */ /* 0x000fe200078e0a29 */
[----:B------:R-:W-:Y:S01]  /*6a30*/  ISETP.GT.U32.AND P0, PT, R18, R17, PT ;  /* 0x000000111200720c */ /* 0x000fe20003f04070 */
[----:B------:R-:W-:-:S04]  /*6a40*/  IMAD.HI.U32 R10, R3, R130, RZ ;  /* 0x00000082030a7227 */ /* 0x000fc800078e00ff */
[----:B------:R-:W-:Y:S01]  /*6a50*/  @!P6 IMAD.IADD R49, R49, 0x1, -R18 ;  /* 0x000000013131e824 */ /* 0x000fe200078e0a12 */
[----:B------:R-:W-:Y:S01]  /*6a60*/  ISETP.GT.U32.AND P6, PT, R18, R140, PT ;  /* 0x0000008c1200720c */ /* 0x000fe20003fc4070 */
[----:B------:R-:W-:Y:S02]  /*6a70*/  IMAD.MOV R14, RZ, RZ, -R14 ;  /* 0x000000ffff0e7224 */ /* 0x000fe400078e0a0e */
[----:B------:R-:W-:-:S04]  /*6a80*/  IMAD.HI.U32 R7, R3, R69, RZ ;  /* 0x0000004503077227 */ /* 0x000fc800078e00ff */
[----:B------:R-:W-:Y:S02]  /*6a90*/  IMAD.MOV R10, RZ, RZ, -R10 ;  /* 0x000000ffff0a7224 */ /* 0x000fe400078e0a0a */
[C---:B------:R-:W-:Y:S02]  /*6aa0*/  IMAD R55, R18.reuse, R14, R55 ;  /* 0x0000000e12377224 */ /* 0x040fe400078e0237 */
[----:B------:R-:W-:Y:S02]  /*6ab0*/  IMAD.MOV R7, RZ, RZ, -R7 ;  /* 0x000000ffff077224 */ /* 0x000fe400078e0a07 */
[C---:B------:R-:W-:Y:S02]  /*6ac0*/  IMAD R130, R18.reuse, R10, R130 ;  /* 0x0000000a12827224 */ /* 0x040fe400078e0282 */
[----:B------:R-:W-:Y:S01]  /*6ad0*/  @!P3 IMAD.MOV R11, RZ, RZ, -R11 ;  /* 0x000000ffff0bb224 */ /* 0x000fe200078e0a0b */
[----:B------:R-:W-:Y:S01]  /*6ae0*/  ISETP.GT.U32.AND P3, PT, R18, R49, PT ;  /* 0x000000311200720c */ /* 0x000fe20003f64070 */
[----:B------:R-:W-:-:S02]  /*6af0*/  VIADD R10, R0, 0x81 ;  /* 0x00000081000a7836 */ /* 0x000fc40000000000 */
[----:B------:R-:W-:Y:S01]  /*6b00*/  @!P1 IMAD.MOV R43, RZ, RZ, -R43 ;  /* 0x000000ffff2b9224 */ /* 0x000fe200078e0a2b */
[C---:B------:R-:W-:Y:S01]  /*6b10*/  ISETP.GT.U32.AND P1, PT, R18.reuse, R55, PT ;  /* 0x000000371200720c */ /* 0x040fe20003f24070 */
[C---:B------:R-:W-:Y:S01]  /*6b20*/  IMAD R69, R18.reuse, R7, R69 ;  /* 0x0000000712457224 */ /* 0x040fe200078e0245 */
[----:B------:R-:W-:Y:S01]  /*6b30*/  IABS R76, R10 ;  /* 0x0000000a004c7213 */ /* 0x000fe20000000000 */
[--C-:B------:R-:W-:Y:S01]  /*6b40*/  @!P0 IMAD.IADD R17, R17, 0x1, -R18.reuse ;  /* 0x0000000111118824 */ /* 0x100fe200078e0a12 */
[----:B------:R-:W-:Y:S01]  /*6b50*/  ISETP.GT.U32.AND P0, PT, R18, R130, PT ;  /* 0x000000821200720c */ /* 0x000fe20003f04070 */
[--C-:B------:R-:W-:Y:S01]  /*6b60*/  @!P6 IMAD.IADD R140, R140, 0x1, -R18.reuse ;  /* 0x000000018c8ce824 */ /* 0x100fe200078e0a12 */
[----:B------:R-:W-:Y:S01]  /*6b70*/  ISETP.GT.U32.AND P6, PT, R18, R69, PT ;  /* 0x000000451200720c */ /* 0x000fe20003fc4070 */
[----:B------:R-:W-:Y:S01]  /*6b80*/  @!P2 IMAD.IADD R33, R33, 0x1, -R18 ;  /* 0x000000012121a824 */ /* 0x000fe200078e0a12 */
[----:B------:R-:W-:Y:S01]  /*6b90*/  ISETP.GE.AND P2, PT, R12, RZ, PT ;  /* 0x000000ff0c00720c */ /* 0x000fe20003f46270 */
[----:B------:R-:W-:-:S02]  /*6ba0*/  VIADD R7, R0, 0x80 ;  /* 0x0000008000077836 */ /* 0x000fc40000000000 */
[----:B------:R-:W-:-:S03]  /*6bb0*/  IMAD.HI.U32 R14, R3, R76, RZ ;  /* 0x0000004c030e7227 */ /* 0x000fc600078e00ff */
[----:B------:R-:W-:Y:S01]  /*6bc0*/  IABS R83, R7 ;  /* 0x0000000700537213 */ /* 0x000fe20000000000 */
[----:B------:R-:W-:Y:S01]  /*6bd0*/  @!P3 IMAD.IADD R49, R49, 0x1, -R18 ;  /* 0x000000013131b824 */ /* 0x000fe200078e0a12 */
[----:B------:R-:W-:Y:S01]  /*6be0*/  ISETP.GE.AND P3, PT, R13, RZ, PT ;  /* 0x000000ff0d00720c */ /* 0x000fe20003f66270 */
[----:B------:R-:W-:Y:S02]  /*6bf0*/  IMAD.MOV R14, RZ, RZ, -R14 ;  /* 0x000000ffff0e7224 */ /* 0x000fe400078e0a0e */
[--C-:B------:R-:W-:Y:S01]  /*6c00*/  @!P1 IMAD.IADD R55, R55, 0x1, -R18.reuse ;  /* 0x0000000137379824 */ /* 0x100fe200078e0a12 */
[----:B------:R-:W-:Y:S01]  /*6c10*/  ISETP.GE.AND P1, PT, R5, RZ, PT ;  /* 0x000000ff0500720c */ /* 0x000fe20003f26270 */
[----:B------:R-:W-:Y:S01]  /*6c20*/  @!P0 IMAD.IADD R130, R130, 0x1, -R18 ;  /* 0x0000000182828824 */ /* 0x000fe200078e0a12 */
[----:B------:R-:W-:Y:S01]  /*6c30*/  ISETP.GE.AND P0, PT, R8, RZ, PT ;  /* 0x000000ff0800720c */ /* 0x000fe20003f06270 */
[C---:B------:R-:W-:Y:S02]  /*6c40*/  IMAD R76, R18.reuse, R14, R76 ;  /* 0x0000000e124c7224 */ /* 0x040fe400078e024c */
[----:B------:R-:W-:Y:S01]  /*6c50*/  @!P4 IMAD.MOV R17, RZ, RZ, -R17 ;  /* 0x000000ffff11c224 */ /* 0x000fe200078e0a11 */
[----:B------:R-:W-:Y:S01]  /*6c60*/  ISETP.GT.U32.AND P4, PT, R18, R55, PT ;  /* 0x000000371200720c */ /* 0x000fe20003f84070 */
[----:B------:R-:W-:-:S02]  /*6c70*/  VIADD R8, R0, 0x7f ;  /* 0x0000007f00087836 */ /* 0x000fc40000000000 */
[----:B------:R-:W-:Y:S02]  /*6c80*/  @!P6 IMAD.IADD R69, R69, 0x1, -R18 ;  /* 0x000000014545e824 */ /* 0x000fe400078e0a12 */
[----:B------:R-:W-:Y:S01]  /*6c90*/  IMAD.HI.U32 R12, R3, R83, RZ ;  /* 0x00000053030c7227 */ /* 0x000fe200078e00ff */
[----:B------:R-:W-:Y:S02]  /*6ca0*/  IABS R89, R8 ;  /* 0x0000000800597213 */ /* 0x000fe40000000000 */
[C---:B------:R-:W-:Y:S01]  /*6cb0*/  ISETP.GT.U32.AND P6, PT, R18.reuse, R69, PT ;  /* 0x000000451200720c */ /* 0x040fe20003fc4070 */
[----:B------:R-:W-:Y:S01]  /*6cc0*/  @!P2 IMAD.MOV R140, RZ, RZ, -R140 ;  /* 0x000000ffff8ca224 */ /* 0x000fe200078e0a8c */
[C---:B------:R-:W-:Y:S01]  /*6cd0*/  ISETP.GT.U32.AND P2, PT, R18.reuse, R76, PT ;  /* 0x0000004c1200720c */ /* 0x040fe20003f44070 */
[----:B------:R-:W-:Y:S02]  /*6ce0*/  IMAD.MOV R12, RZ, RZ, -R12 ;  /* 0x000000ffff0c7224 */ /* 0x000fe400078e0a0c */
[----:B------:R-:W-:Y:S01]  /*6cf0*/  @!P3 IMAD.MOV R49, RZ, RZ, -R49 ;  /* 0x000000ffff31b224 */ /* 0x000fe200078e0a31 */
[----:B------:R-:W-:Y:S01]  /*6d00*/  ISETP.GE.AND P3, PT, R9, RZ, PT ;  /* 0x000000ff0900720c */ /* 0x000fe20003f66270 */
[----:B------:R-:W-:-:S02]  /*6d10*/  IMAD R83, R18, R12, R83 ;  /* 0x0000000c12537224 */ /* 0x000fc400078e0253 */
[----:B------:R-:W-:-:S04]  /*6d20*/  IMAD.HI.U32 R9, R3, R89, RZ ;  /* 0x0000005903097227 */ /* 0x000fc800078e00ff */
[----:B------:R-:W-:Y:S01]  /*6d30*/  @!P5 IMAD.MOV R33, RZ, RZ, -R33 ;  /* 0x000000ffff21d224 */ /* 0x000fe200078e0a21 */
[C---:B------:R-:W-:Y:S01]  /*6d40*/  ISETP.GT.U32.AND P5, PT, R18.reuse, R130, PT ;  /* 0x000000821200720c */ /* 0x040fe20003fa4070 */
[--C-:B------:R-:W-:Y:S01]  /*6d50*/  @!P4 IMAD.IADD R55, R55, 0x1, -R18.reuse ;  /* 0x000000013737c824 */ /* 0x100fe200078e0a12 */
[----:B------:R-:W-:Y:S01]  /*6d60*/  ISETP.GT.U32.AND P4, PT, R18, R83, PT ;  /* 0x000000531200720c */ /* 0x000fe20003f84070 */
[----:B------:R-:W-:Y:S02]  /*6d70*/  IMAD.MOV R9, RZ, RZ, -R9 ;  /* 0x000000ffff097224 */ /* 0x000fe400078e0a09 */
        /* <DEDUP_REMOVED lines=8> */
[----:B------:R-:W-:Y:S01]  /*6e00*/  ISETP.GT.U32.AND P3, PT, R18, R89, PT ;  /* 0x000000591200720c */ /* 0x000fe20003f64070 */
[----:B------:R-:W-:Y:S02]  /*6e10*/  VIADD R5, R0, 0x7e ;  /* 0x0000007e00057836 */ /* 0x000fe40000000000 */
[--C-:B------:R-:W-:Y:S01]  /*6e20*/  @!P5 IMAD.IADD R130, R130, 0x1, -R18.reuse ;  /* 0x000000018282d824 */ /* 0x100fe200078e0a12 */
[----:B------:R-:W-:Y:S01]  /*6e30*/  ISETP.GE.AND P5, PT, R10, RZ, PT ;  /* 0x000000ff0a00720c */ /* 0x000fe20003fa6270 */
[----:B------:R-:W-:Y:S01]  /*6e40*/  @!P4 IMAD.IADD R83, R83, 0x1, -R18 ;  /* 0x000000015353c824 */ /* 0x000fe200078e0a12 */
[----:B------:R-:W-:Y:S01]  /*6e50*/  IABS R202, R5 ;  /* 0x0000000500ca7213 */ /* 0x000fe20000000000 */
[----:B------:R-:W-:Y:S01]  /*6e60*/  @!P0 IMAD.MOV R130, RZ, RZ, -R130 ;  /* 0x000000ffff828224 */ /* 0x000fe200078e0a82 */
[----:B------:R-:W-:Y:S01]  /*6e70*/  ISETP.GE.AND P4, PT, R5, RZ, PT ;  /* 0x000000ff0500720c */ /* 0x000fe20003f86270 */
[----:B------:R-:W-:Y:S01]  /*6e80*/  VIADD R5, R0, 0x7c ;  /* 0x0000007c00057836 */ /* 0x000fe20000000000 */
[----:B------:R-:W-:Y:S01]  /*6e90*/  ISETP.GT.U32.AND P0, PT, R18, R83, PT ;  /* 0x000000531200720c */ /* 0x000fe20003f04070 */
[----:B------:R-:W-:-:S03]  /*6ea0*/  IMAD.HI.U32 R7, R3, R202, RZ ;  /* 0x000000ca03077227 */ /* 0x000fc600078e00ff */
[----:B------:R-:W-:Y:S01]  /*6eb0*/  IABS R116, R5 ;  /* 0x0000000500747213 */ /* 0x000fe20000000000 */
[--C-:B------:R-:W-:Y:S01]  /*6ec0*/  @!P1 IMAD.IADD R76, R76, 0x1, -R18.reuse ;  /* 0x000000014c4c9824 */ /* 0x100fe200078e0a12 */
[----:B------:R-:W-:Y:S01]  /*6ed0*/  ISETP.GE.AND P1, PT, R167, RZ, PT ;  /* 0x000000ffa700720c */ /* 0x000fe20003f26270 */
[----:B------:R-:W-:Y:S01]  /*6ee0*/  @!P3 IMAD.IADD R89, R89, 0x1, -R18 ;  /* 0x000000015959b824 */ /* 0x000fe200078e0a12 */
[----:B------:R-:W-:Y:S01]  /*6ef0*/  IABS R167, R167 ;  /* 0x000000a700a77213 */ /* 0x000fe20000000000 */
[----:B------:R-:W-:Y:S02]  /*6f00*/  IMAD.MOV R7, RZ, RZ, -R7 ;  /* 0x000000ffff077224 */ /* 0x000fe400078e0a07 */
[----:B------:R-:W-:Y:S01]  /*6f10*/  VIADD R8, R0, 0x7b ;  /* 0x0000007b00087836 */ /* 0x000fe20000000000 */
[C---:B------:R-:W-:Y:S01]  /*6f20*/  ISETP.GT.U32.AND P3, PT, R18.reuse, R89, PT ;  /* 0x000000591200720c */ /* 0x040fe20003f64070 */
[----:B------:R-:W-:Y:S02]  /*6f30*/  IMAD R202, R18, R7, R202 ;  /* 0x0000000712ca7224 */ /* 0x000fe400078e02ca */
[----:B------:R-:W-:Y:S01]  /*6f40*/  IMAD.HI.U32 R9, R3, R167, RZ ;  /* 0x000000a703097227 */ /* 0x000fe200078e00ff */
[----:B------:R-:W-:-:S03]  /*6f50*/  IABS R126, R8 ;  /* 0x00000008007e7213 */ /* 0x000fc60000000000 */
[----:B------:R-:W-:Y:S01]  /*6f60*/  @!P0 IMAD.IADD R83, R83, 0x1, -R18 ;  /* 0x0000000153538824 */ /* 0x000fe200078e0a12 */
[C---:B------:R-:W-:Y:S01]  /*6f70*/  ISETP.GT.U32.AND P0, PT, R18.reuse, R202, PT ;  /* 0x000000ca1200720c */ /* 0x040fe20003f04070 */
[----:B------:R-:W-:Y:S02]  /*6f80*/  IMAD.MOV R9, RZ, RZ, -R9 ;  /* 0x000000ffff097224 */ /* 0x000fe400078e0a09 */
[----:B------:R-:W-:Y:S01]  /*6f90*/  @!P5 IMAD.MOV R76, RZ, RZ, -R76 ;  /* 0x000000ffff4cd224 */ /* 0x000fe200078e0a4c */
[----:B------:R-:W-:Y:S01]  /*6fa0*/  ISETP.GE.AND P5, PT, R5, RZ, PT ;  /* 0x000000ff0500720c */ /* 0x000fe20003fa6270 */
[C---:B------:R-:W-:Y:S02]  /*6fb0*/  IMAD R167, R18.reuse, R9, R167 ;  /* 0x0000000912a77224 */ /* 0x040fe400078e02a7 */
[----:B------:R-:W-:Y:S02]  /*6fc0*/  @!P3 IMAD.IADD R89, R89, 0x1, -R18 ;  /* 0x000000015959b824 */ /* 0x000fe400078e0a12 */
[----:B------:R-:W-:Y:S01]  /*6fd0*/  IMAD.HI.U32 R7, R3, R116, RZ ;  /* 0x0000007403077227 */ /* 0x000fe200078e00ff */
[----:B------:R-:W-:-:S03]  /*6fe0*/  ISETP.GT.U32.AND P3, PT, R18, R167, PT ;  /* 0x000000a71200720c */ /* 0x000fc60003f64070 */
[----:B------:R-:W-:-:S04]  /*6ff0*/  IMAD.HI.U32 R5, R3, R126, RZ ;  /* 0x0000007e03057227 */ /* 0x000fc800078e00ff */
[----:B------:R-:W-:Y:S02]  /*7000*/  @!P0 IMAD.IADD R202, R202, 0x1, -R18 ;  /* 0x00000001caca8824 */ /* 0x000fe400078e0a12 */
[----:B------:R-:W-:Y:S02]  /*7010*/  IMAD.MOV R7, RZ, RZ, -R7 ;  /* 0x000000ffff077224 */ /* 0x000fe400078e0a07 */
[----:B------:R-:W-:Y:S01]  /*7020*/  IMAD.MOV R5, RZ, RZ, -R5 ;  /* 0x000000ffff057224 */ /* 0x000fe200078e0a05 */
[C---:B------:R-:W-:Y:S01]  /*7030*/  ISETP.GT.U32.AND P0, PT, R18.reuse, R202, PT ;  /* 0x000000ca1200720c */ /* 0x040fe20003f04070 */
[----:B------:R-:W-:Y:S02]  /*7040*/  IMAD R116, R18, R7, R116 ;  /* 0x0000000712747224 */ /* 0x000fe400078e0274 */
[----:B------:R-:W-:Y:S02]  /*7050*/  VIADD R7, R0, 0x7a ;  /* 0x0000007a00077836 */ /* 0x000fe40000000000 */
[----:B------:R-:W-:-:S02]  /*7060*/  IMAD R126, R18, R5, R126 ;  /* 0x00000005127e7224 */ /* 0x000fc400078e027e */
[----:B------:R-:W-:Y:S01]  /*7070*/  @!P3 IMAD.IADD R167, R167, 0x1, -R18 ;  /* 0x00000001a7a7b824 */ /* 0x000fe200078e0a12 */
[----:B------:R-:W-:Y:S01]  /*7080*/  IABS R136, R7 ;  /* 0x0000000700887213 */ /* 0x000fe20000000000 */
[----:B------:R-:W-:Y:S01]  /*7090*/  @!P2 IMAD.MOV R89, RZ, RZ, -R89 ;  /* 0x000000ffff59a224 */ /* 0x000fe200078e0a59 */
[C---:B------:R-:W-:Y:S01]  /*70a0*/  ISETP.GT.U32.AND P3, PT, R18.reuse, R126, PT ;  /* 0x0000007e1200720c */ /* 0x040fe20003f64070 */
[----:B------:R-:W-:Y:S01]  /*70b0*/  @!P6 IMAD.MOV R83, RZ, RZ, -R83 ;  /* 0x000000ffff53e224 */ /* 0x000fe200078e0a53 */
[----:B------:R-:W-:Y:S01]  /*70c0*/  ISETP.GT.U32.AND P2, PT, R18, R167, PT ;  /* 0x000000a71200720c */ /* 0x000fe20003f44070 */
[----:B------:R-:W-:Y:S01]  /*70d0*/  IMAD.HI.U32 R9, R3, R136, RZ ;  /* 0x0000008803097227 */ /* 0x000fe200078e00ff */
[----:B------:R-:W-:-:S03]  /*70e0*/  ISETP.GE.AND P6, PT, R8, RZ, PT ;  /* 0x000000ff0800720c */ /* 0x000fc60003fc6270 */
[----:B------:R-:W-:Y:S01]  /*70f0*/  @!P0 IMAD.IADD R202, R202, 0x1, -R18 ;  /* 0x00000001caca8824 */ /* 0x000fe200078e0a12 */
[----:B------:R-:W-:Y:S01]  /*7100*/  ISETP.GT.U32.AND P0, PT, R18, R116, PT ;  /* 0x000000741200720c */ /* 0x000fe20003f04070 */
[C---:B------:R-:W-:Y:S02]  /*7110*/  VIADD R10, R0.reuse, 0x79 ;  /* 0x00000079000a7836 */ /* 0x040fe40000000000 */
[C---:B------:R-:W-:Y:S02]  /*7120*/  VIADD R8, R0.reuse, 0x78 ;  /* 0x0000007800087836 */ /* 0x040fe40000000000 */
[----:B------:R-:W-:Y:S01]  /*7130*/  IMAD.MOV R9, RZ, RZ, -R9 ;  /* 0x000000ffff097224 */ /* 0x000fe200078e0a09 */
[----:B------:R-:W-:Y:S01]  /*7140*/  IABS R144, R10 ;  /* 0x0000000a00907213 */ /* 0x000fe20000000000 */
[----:B------:R-:W-:Y:S01]  /*7150*/  VIADD R5, R0, 0x77 ;  /* 0x0000007700057836 */ /* 0x000fe20000000000 */
[----:B------:R-:W-:Y:S01]  /*7160*/  IABS R196, R8 ;  /* 0x0000000800c47213 */ /* 0x000fe20000000000 */
[----:B------:R-:W-:-:S02]  /*7170*/  IMAD R136, R18, R9, R136 ;  /* 0x0000000912887224 */ /* 0x000fc400078e0288 */
[----:B------:R-:W-:Y:S01]  /*7180*/  @!P3 IMAD.IADD R126, R126, 0x1, -R18 ;  /* 0x000000017e7eb824 */ /* 0x000fe200078e0a12 */
[----:B------:R-:W-:Y:S01]  /*7190*/  IABS R160, R5 ;  /* 0x0000000500a07213 */ /* 0x000fe20000000000 */
[----:B------:R-:W-:Y:S01]  /*71a0*/  @!P4 IMAD.MOV R202, RZ, RZ, -R202 ;  /* 0x000000ffffcac224 */ /* 0x000fe200078e0aca */
[----:B------:R-:W-:Y:S01]  /*71b0*/  ISETP.GE.AND P4, PT, R7, RZ, PT ;  /* 0x000000ff0700720c */ /* 0x000fe20003f86270 */
[----:B------:R-:W-:Y:S01]  /*71c0*/  @!P2 IMAD.IADD R167, R167, 0x1, -R18 ;  /* 0x00000001a7a7a824 */ /* 0x000fe200078e0a12 */
[C---:B------:R-:W-:Y:S01]  /*71d0*/  ISETP.GT.U32.AND P2, PT, R18.reuse, R136, PT ;  /* 0x000000881200720c */ /* 0x040fe20003f44070 */
[----:B------:R-:W-:Y:S01]  /*71e0*/  IMAD.HI.U32 R12, R3, R144, RZ ;  /* 0x00000090030c7227 */ /* 0x000fe200078e00ff */
[----:B------:R-:W-:-:S03]  /*71f0*/  ISETP.GT.U32.AND P3, PT, R18, R126, PT ;  /* 0x0000007e1200720c */ /* 0x000fc60003f64070 */
[----:B------:R-:W-:-:S04]  /*7200*/  IMAD.HI.U32 R7, R3, R196, RZ ;  /* 0x000000c403077227 */ /* 0x000fc800078e00ff */
[----:B------:R-:W-:Y:S02]  /*7210*/  @!P0 IMAD.IADD R116, R116, 0x1, -R18 ;  /* 0x0000000174748824 */ /* 0x000fe400078e0a12 */
[----:B------:R-:W-:-:S03]  /*7220*/  IMAD.HI.U32 R9, R3, R160, RZ ;  /* 0x000000a003097227 */ /* 0x000fc600078e00ff */
[C---:B------:R-:W-:Y:S01]  /*7230*/  ISETP.GT.U32.AND P0, PT, R18.reuse, R116, PT ;  /* 0x000000741200720c */ /* 0x040fe20003f04070 */
[----:B------:R-:W-:Y:S02]  /*7240*/  IMAD.MOV R12, RZ, RZ, -R12 ;  /* 0x000000ffff0c7224 */ /* 0x000fe400078e0a0c */
[----:B------:R-:W-:Y:S02]  /*7250*/  IMAD.MOV R7, RZ, RZ, -R7 ;  /* 0x000000ffff077224 */ /* 0x000fe400078e0a07 */
[C---:B------:R-:W-:Y:S02]  /*7260*/  IMAD R144, R18.reuse, R12, R144 ;  /* 0x0000000c12907224 */ /* 0x040fe400078e0290 */
[----:B------:R-:W-:Y:S02]  /*7270*/  IMAD.MOV R9, RZ, RZ, -R9 ;  /* 0x000000ffff097224 */ /* 0x000fe400078e0a09 */
[----:B------:R-:W-:Y:S02]  /*7280*/  IMAD R196, R18, R7, R196 ;  /* 0x0000000712c47224 */ /* 0x000fe400078e02c4 */
[----:B------:R-:W-:Y:S01]  /*7290*/  @!P2 IMAD.IADD R136, R136, 0x1, -R18 ;  /* 0x000000018888a824 */ /* 0x000fe200078e0a12 */
[C---:B------:R-:W-:Y:S01]  /*72a0*/  ISETP.GT.U32.AND P2, PT, R18.reuse, R144, PT ;  /* 0x000000901200720c */ /* 0x040fe20003f44070 */
[----:B------:R-:W-:-:S02]  /*72b0*/  IMAD R160, R18, R9, R160 ;  /* 0x0000000912a07224 */ /* 0x000fc400078e02a0 */
[----:B------:R-:W-:Y:S01]  /*72c0*/  @!P3 IMAD.IADD R126, R126, 0x1, -R18 ;  /* 0x000000017e7eb824 */ /* 0x000fe200078e0a12 */
[C---:B------:R-:W-:Y:S01]  /*72d0*/  ISETP.GT.U32.AND P3, PT, R18.reuse, R196, PT ;  /* 0x000000c41200720c */ /* 0x040fe20003f64070 */
[----:B------:R-:W-:Y:S01]  /*72e0*/  @!P1 IMAD.MOV R167, RZ, RZ, -R167 ;  /* 0x000000ffffa79224 */ /* 0x000fe200078e0aa7 */
[C---:B------:R-:W-:Y:S01]  /*72f0*/  ISETP.GT.U32.AND P1, PT, R18.reuse, R136, PT ;  /* 0x000000881200720c */ /* 0x040fe20003f24070 */
[----:B------:R-:W-:Y:S01]  /*7300*/  @!P6 IMAD.MOV R126, RZ, RZ, -R126 ;  /* 0x000000ffff7ee224 */ /* 0x000fe200078e0a7e */
[----:B------:R-:W-:Y:S01]  /*7310*/  ISETP.GT.U32.AND P6, PT, R18, R160, PT ;  /* 0x000000a01200720c */ /* 0x000fe20003fc4070 */
[----:B------:R-:W-:Y:S02]  /*7320*/  VIADD R7, R0, 0x76 ;  /* 0x0000007600077836 */ /* 0x000fe40000000000 */
[----:B------:R-:W-:Y:S01]  /*7330*/  @!P0 IMAD.IADD R116, R116, 0x1, -R18 ;  /* 0x0000000174748824 */ /* 0x000fe200078e0a12 */
[----:B------:R-:W-:Y:S01]  /*7340*/  ISETP.GE.AND P0, PT, R10, RZ, PT ;  /* 0x000000ff0a00720c */ /* 0x000fe20003f06270 */
[----:B------:R-:W-:Y:S01]  /*7350*/  VIADD R9, R0, 0x75 ;  /* 0x0000007500097836 */ /* 0x000fe20000000000 */
[----:B------:R-:W-:Y:S01]  /*7360*/  IABS R170, R7 ;  /* 0x0000000700aa7213 */ /* 0x000fe20000000000 */
[----:B------:R-:W-:Y:S01]  /*7370*/  @!P5 IMAD.MOV R116, RZ, RZ, -R116 ;  /* 0x000000ffff74d224 */ /* 0x000fe200078e0a74 */
[----:B------:R-:W-:Y:S01]  /*7380*/  ISETP.GE.AND P5, PT, R8, RZ, PT ;  /* 0x000000ff0800720c */ /* 0x000fe20003fa6270 */
[--C-:B------:R-:W-:Y:S01]  /*7390*/  @!P2 IMAD.IADD R144, R144, 0x1, -R18.reuse ;  /* 0x000000019090a824 */ /* 0x100fe200078e0a12 */
[----:B------:R-:W-:Y:S01]  /*73a0*/  IABS R181, R9 ;  /* 0x0000000900b57213 */ /* 0x000fe20000000000 */
[----:B------:R-:W-:Y:S01]  /*73b0*/  @!P3 IMAD.IADD R196, R196, 0x1, -R18 ;  /* 0x00000001c4c4b824 */ /* 0x000fe200078e0a12 */
[----:B------:R-:W-:Y:S01]  /*73c0*/  ISETP.GE.AND P2, PT, R7, RZ, PT ;  /* 0x000000ff0700720c */ /* 0x000fe20003f46270 */
[----:B------:R-:W-:Y:S01]  /*73d0*/  IMAD.HI.U32 R8, R3, R170, RZ ;  /* 0x000000aa03087227 */ /* 0x000fe200078e00ff */
[----:B------:R-:W-:-:S03]  /*73e0*/  ISETP.GT.U32.AND P3, PT, R18, R144, PT ;  /* 0x000000901200720c */ /* 0x000fc60003f64070 */
[--C-:B------:R-:W-:Y:S01]  /*73f0*/  @!P1 IMAD.IADD R136, R136, 0x1, -R18.reuse ;  /* 0x0000000188889824 */ /* 0x100fe200078e0a12 */
[----:B------:R-:W-:Y:S01]  /*7400*/  ISETP.GE.AND P1, PT, R5, RZ, PT ;  /* 0x000000ff0500720c */ /* 0x000fe20003f26270 */
[----:B------:R-:W-:Y:S01]  /*7410*/  @!P6 IMAD.IADD R160, R160, 0x1, -R18 ;  /* 0x00000001a0a0e824 */ /* 0x000fe200078e0a12 */
[----:B------:R-:W-:Y:S01]  /*7420*/  ISETP.GT.U32.AND P6, PT, R18, R196, PT ;  /* 0x000000c41200720c */ /* 0x000fe20003fc4070 */
[----:B------:R-:W-:Y:S02]  /*7430*/  IMAD.MOV R8, RZ, RZ, -R8 ;  /* 0x000000ffff087224 */ /* 0x000fe400078e0a08 */
[----:B------:R-:W-:-:S04]  /*7440*/  IMAD.HI.U32 R10, R3, R181, RZ ;  /* 0x000000b5030a7227 */ /* 0x000fc800078e00ff */
[----:B------:R-:W-:Y:S01]  /*7450*/  @!P4 IMAD.MOV R136, RZ, RZ, -R136 ;  /* 0x000000ffff88c224 */ /* 0x000fe200078e0a88 */
[C---:B------:R-:W-:Y:S01]  /*7460*/  ISETP.GT.U32.AND P4, PT, R18.reuse, R160, PT ;  /* 0x000000a01200720c */ /* 0x040fe20003f84070 */
[----:B------:R-:W-:Y:S02]  /*7470*/  IMAD R170, R18, R8, R170 ;  /* 0x0000000812aa7224 */ /* 0x000fe400078e02aa */
[C---:B------:R-:W-:Y:S02]  /*7480*/  VIADD R8, R0.reuse, 0x74 ;  /* 0x0000007400087836 */ /* 0x040fe40000000000 */
[----:B------:R-:W-:Y:S02]  /*7490*/  IMAD.MOV R10, RZ, RZ, -R10 ;  /* 0x000000ffff0a7224 */ /* 0x000fe400078e0a0a */
[----:B------:R-:W-:Y:S01]  /*74a0*/  VIADD R7, R0, 0x73 ;  /* 0x0000007300077836 */ /* 0x000fe20000000000 */
[----:B------:R-:W-:Y:S01]  /*74b0*/  IABS R188, R8 ;  /* 0x0000000800bc7213 */ /* 0x000fe20000000000 */
[----:B------:R-:W-:-:S02]  /*74c0*/  IMAD R181, R18, R10, R181 ;  /* 0x0000000a12b57224 */ /* 0x000fc400078e02b5 */
[--C-:B------:R-:W-:Y:S01]  /*74d0*/  @!P3 IMAD.IADD R144, R144, 0x1, -R18.reuse ;  /* 0x000000019090b824 */ /* 0x100fe200078e0a12 */
[----:B------:R-:W-:Y:S01]  /*74e0*/  ISETP.GT.U32.AND P3, PT, R18, R170, PT ;  /* 0x000000aa1200720c */ /* 0x000fe20003f64070 */
[----:B------:R-:W-:Y:S01]  /*74f0*/  @!P6 IMAD.IADD R196, R196, 0x1, -R18 ;  /* 0x00000001c4c4e824 */ /* 0x000fe200078e0a12 */
[----:B------:R-:W-:Y:S01]  /*7500*/  IABS R249, R7 ;  /* 0x0000000700f97213 */ /* 0x000fe20000000000 */
[----:B------:R-:W-:Y:S01]  /*7510*/  IMAD.HI.U32 R10, R3, R188, RZ ;  /* 0x000000bc030a7227 */ /* 0x000fe200078e00ff */
[----:B------:R-:W-:-:S03]  /*7520*/  ISETP.GT.U32.AND P6, PT, R18, R181, PT ;  /* 0x000000b51200720c */ /* 0x000fc60003fc4070 */
[----:B------:R-:W-:Y:S01]  /*7530*/  @!P4 IMAD.IADD R160, R160, 0x1, -R18 ;  /* 0x00000001a0a0c824 */ /* 0x000fe200078e0a12 */
[----:B------:R-:W-:Y:S01]  /*7540*/  ISETP.GE.AND P4, PT, R9, RZ, PT ;  /* 0x000000ff0900720c */ /* 0x000fe20003f86270 */
[----:B------:R-:W-:-:S04]  /*7550*/  IMAD.HI.U32 R9, R3, R249, RZ ;  /* 0x000000f903097227 */ /* 0x000fc800078e00ff */
[----:B------:R-:W-:Y:S02]  /*7560*/  IMAD.MOV R10, RZ, RZ, -R10 ;  /* 0x000000ffff0a7224 */ /* 0x000fe400078e0a0a */
[----:B------:R-:W-:Y:S02]  /*7570*/  VIADD R5, R0, 0x72 ;  /* 0x0000007200057836 */ /* 0x000fe40000000000 */
[----:B------:R-:W-:Y:S02]  /*7580*/  IMAD.MOV R9, RZ, RZ, -R9 ;  /* 0x000000ffff097224 */ /* 0x000fe400078e0a09 */
[----:B------:R-:W-:Y:S01]  /*7590*/  IMAD R188, R18, R10, R188 ;  /* 0x0000000a12bc7224 */ /* 0x000fe200078e02bc */
[----:B------:R-:W-:Y:S01]  /*75a0*/  IABS R206, R5 ;  /* 0x0000000500ce7213 */ /* 0x000fe20000000000 */
[--C-:B------:R-:W-:Y:S01]  /*75b0*/  @!P3 IMAD.IADD R170, R170, 0x1, -R18.reuse ;  /* 0x00000001aaaab824 */ /* 0x100fe200078e0a12 */
[----:B------:R-:W-:Y:S01]  /*75c0*/  ISETP.GE.AND P3, PT, R8, RZ, PT ;  /* 0x000000ff0800720c */ /* 0x000fe20003f66270 */
[----:B------:R-:W-:-:S02]  /*75d0*/  @!P6 IMAD.IADD R181, R181, 0x1, -R18 ;  /* 0x00000001b5b5e824 */ /* 0x000fc400078e0a12 */
[C---:B------:R-:W-:Y:S01]  /*75e0*/  IMAD R249, R18.reuse, R9, R249 ;  /* 0x0000000912f97224 */ /* 0x040fe200078e02f9 */
[C---:B------:R-:W-:Y:S01]  /*75f0*/  ISETP.GT.U32.AND P6, PT, R18.reuse, R170, PT ;  /* 0x000000aa1200720c */ /* 0x040fe20003fc4070 */
[----:B------:R-:W-:Y:S01]  /*7600*/  @!P5 IMAD.MOV R196, RZ, RZ, -R196 ;  /* 0x000000ffffc4d224 */ /* 0x000fe200078e0ac4 */
[C---:B------:R-:W-:Y:S01]  /*7610*/  ISETP.GT.U32.AND P5, PT, R18.reuse, R188, PT ;  /* 0x000000bc1200720c */ /* 0x040fe20003fa4070 */
[----:B------:R-:W-:Y:S01]  /*7620*/  @!P0 IMAD.MOV R144, RZ, RZ, -R144 ;  /* 0x000000ffff908224 */ /* 0x000fe200078e0a90 */
[C---:B------:R-:W-:Y:S01]  /*7630*/  ISETP.GT.U32.AND P0, PT, R18.reuse, R181, PT ;  /* 0x000000b51200720c */ /* 0x040fe20003f04070 */
[----:B------:R-:W-:Y:S01]  /*7640*/  @!P1 IMAD.MOV R160, RZ, RZ, -R160 ;  /* 0x000000ffffa09224 */ /* 0x000fe200078e0aa0 */
[----:B------:R-:W-:Y:S01]  /*7650*/  ISETP.GT.U32.AND P1, PT, R18, R249, PT ;  /* 0x000000f91200720c */ /* 0x000fe20003f24070 */
[----:B------:R-:W-:-:S04]  /*7660*/  IMAD.HI.U32 R8, R3, R206, RZ ;  /* 0x000000ce03087227 */ /* 0x000fc800078e00ff */
[----:B------:R-:W-:Y:S02]  /*7670*/  IMAD.MOV R8, RZ, RZ, -R8 ;  /* 0x000000ffff087224 */ /* 0x000fe400078e0a08 */
[----:B------:R-:W-:Y:S02]  /*7680*/  VIADD R9, R0, 0x71 ;  /* 0x0000007100097836 */ /* 0x000fe40000000000 */
[----:B------:R-:W-:Y:S02]  /*7690*/  IMAD R206, R18, R8, R206 ;  /* 0x0000000812ce7224 */ /* 0x000fe400078e02ce */
[----:B------:R-:W-:Y:S01]  /*76a0*/  VIADD R10, R0, 0x70 ;  /* 0x00000070000a7836 */ /* 0x000fe20000000000 */
[----:B------:R-:W-:Y:S01]  /*76b0*/  IABS R216, R9 ;  /* 0x0000000900d87213 */ /* 0x000fe20000000000 */
[--C-:B------:R-:W-:Y:S01]  /*76c0*/  @!P5 IMAD.IADD R188, R188, 0x1, -R18.reuse ;  /* 0x00000001bcbcd824 */ /* 0x100fe200078e0a12 */
[----:B------:R-:W-:Y:S01]  /*76d0*/  ISETP.GE.AND P5, PT, R5, RZ, PT ;  /* 0x000000ff0500720c */ /* 0x000fe20003fa6270 */
[--C-:B------:R-:W-:Y:S01]  /*76e0*/  @!P6 IMAD.IADD R170, R170, 0x1, -R18.reuse ;  /* 0x00000001aaaae824 */ /* 0x100fe200078e0a12 */
[----:B------:R-:W-:Y:S01]  /*76f0*/  IABS R227, R10 ;  /* 0x0000000a00e37213 */ /* 0x000fe20000000000 */
[--C-:B------:R-:W-:Y:S01]  /*7700*/  @!P0 IMAD.IADD R181, R181, 0x1, -R18.reuse ;  /* 0x00000001b5b58824 */ /* 0x100fe200078e0a12 */
[C---:B------:R-:W-:Y:S01]  /*7710*/  ISETP.GT.U32.AND P0, PT, R18.reuse, R206, PT ;  /* 0x000000ce1200720c */ /* 0x040fe20003f04070 */
[----:B------:R-:W-:Y:S01]  /*7720*/  @!P1 IMAD.IADD R249, R249, 0x1, -R18 ;  /* 0x00000001f9f99824 */ /* 0x000fe200078e0a12 */
[----:B------:R-:W-:Y:S01]  /*7730*/  ISETP.GT.U32.AND P1, PT, R18, R188, PT ;  /* 0x000000bc1200720c */ /* 0x000fe20003f24070 */
[----:B------:R-:W-:Y:S01]  /*7740*/  IMAD.HI.U32 R5, R3, R216, RZ ;  /* 0x000000d803057227 */ /* 0x000fe200078e00ff */
[----:B------:R-:W-:-:S03]  /*7750*/  ISETP.GE.AND P6, PT, R7, RZ, PT ;  /* 0x000000ff0700720c */ /* 0x000fc60003fc6270 */
[----:B------:R-:W-:Y:S01]  /*7760*/  @!P2 IMAD.MOV R170, RZ, RZ, -R170 ;  /* 0x000000ffffaaa224 */ /* 0x000fe200078e0aaa */
[----:B------:R-:W-:Y:S01]  /*7770*/  ISETP.GT.U32.AND P2, PT, R18, R249, PT ;  /* 0x000000f91200720c */ /* 0x000fe20003f44070 */
[----:B------:R-:W-:Y:S02]  /*7780*/  IMAD.MOV R5, RZ, RZ, -R5 ;  /* 0x000000ffff057224 */ /* 0x000fe400078e0a05 */
[----:B------:R-:W-:-:S04]  /*7790*/  IMAD.HI.U32 R7, R3, R227, RZ ;  /* 0x000000e303077227 */ /* 0x000fc800078e00ff */
[----:B------:R-:W-:Y:S02]  /*77a0*/  IMAD R216, R18, R5, R216 ;  /* 0x0000000512d87224 */ /* 0x000fe400078e02d8 */
[----:B------:R-:W-:Y:S02]  /*77b0*/  IMAD.MOV R7, RZ, RZ, -R7 ;  /* 0x000000ffff077224 */ /* 0x000fe400078e0a07 */
        /* <DEDUP_REMOVED lines=8> */
[C---:B------:R-:W-:Y:S02]  /*7840*/  VIADD R5, R0.reuse, 0x6e ;  /* 0x0000006e00057836 */ /* 0x040fe40000000000 */
[----:B------:R-:W-:Y:S01]  /*7850*/  VIADD R7, R0, 0x6d ;  /* 0x0000006d00077836 */ /* 0x000fe20000000000 */
[----:B------:R-:W-:Y:S01]  /*7860*/  IABS R234, R8 ;  /* 0x0000000800ea7213 */ /* 0x000fe20000000000 */
[----:B------:R-:W-:Y:S01]  /*7870*/  @!P4 IMAD.MOV R181, RZ, RZ, -R181 ;  /* 0x000000ffffb5c224 */ /* 0x000fe200078e0ab5 */
[----:B------:R-:W-:Y:S01]  /*7880*/  IABS R52, R5 ;  /* 0x0000000500347213 */ /* 0x000fe20000000000 */
[----:B------:R-:W-:Y:S01]  /*7890*/  @!P1 IMAD.IADD R216, R216, 0x1, -R18 ;  /* 0x00000001d8d89824 */ /* 0x000fe200078e0a12 */
        /* <DEDUP_REMOVED lines=14> */
[----:B------:R-:W-:Y:S01]  /*7980*/  ISETP.GT.U32.AND P4, PT, R18, R234, PT ;  /* 0x000000ea1200720c */ /* 0x000fe20003f84070 */
[----:B------:R-:W-:Y:S01]  /*7990*/  @!P6 IMAD.MOV R249, RZ, RZ, -R249 ;  /* 0x000000fffff9e224 */ /* 0x000fe200078e0af9 */
[----:B------:R-:W-:Y:S01]  /*79a0*/  ISETP.GE.AND P6, PT, R8, RZ, PT ;  /* 0x000000ff0800720c */ /* 0x000fe20003fc6270 */
[----:B------:R-:W-:Y:S01]  /*79b0*/  @!P2 IMAD.IADD R216, R216, 0x1, -R18 ;  /* 0x00000001d8d8a824 */ /* 0x000fe200078e0a12 */
[----:B------:R-:W-:Y:S01]  /*79c0*/  ISETP.GT.U32.AND P2, PT, R18, R52, PT ;  /* 0x000000341200720c */ /* 0x000fe20003f44070 */
[----:B------:R-:W-:-:S04]  /*79d0*/  IMAD.HI.U32 R8, R3, R27, RZ ;  /* 0x0000001b03087227 */ /* 0x000fc800078e00ff */
[----:B------:R-:W-:Y:S02]  /*79e0*/  IMAD.MOV R8, RZ, RZ, -R8 ;  /* 0x000000ffff087224 */ /* 0x000fe400078e0a08 */
[--C-:B------:R-:W-:Y:S01]  /*79f0*/  @!P3 IMAD.IADD R227, R227, 0x1, -R18.reuse ;  /* 0x00000001e3e3b824 */ /* 0x100fe200078e0a12 */
[----:B------:R-:W-:Y:S01]  /*7a00*/  ISETP.GE.AND P3, PT, R7, RZ, PT ;  /* 0x000000ff0700720c */ /* 0x000fe20003f66270 */
[----:B------:R-:W-:Y:S02]  /*7a10*/  @!P4 IMAD.IADD R234, R234, 0x1, -R18 ;  /* 0x00000001eaeac824 */ /* 0x000fe400078e0a12 */
[----:B------:R-:W-:Y:S02]  /*7a20*/  IMAD R27, R18, R8, R27 ;  /* 0x00000008121b7224 */ /* 0x000fe400078e021b */
[----:B------:R-:W-:Y:S01]  /*7a30*/  @!P5 IMAD.MOV R206, RZ, RZ, -R206 ;  /* 0x000000ffffced224 */ /* 0x000fe200078e0ace */
[----:B------:R-:W-:Y:S01]  /*7a40*/  ISETP.GE.AND P5, PT, R5, RZ, PT ;  /* 0x000000ff0500720c */ /* 0x000fe20003fa6270 */
[----:B------:R-:W-:Y:S01]  /*7a50*/  @!P2 IMAD.IADD R52, R52, 0x1, -R18 ;  /* 0x000000013434a824 */ /* 0x000fe200078e0a12 */
[C---:B------:R-:W-:Y:S01]  /*7a60*/  ISETP.GT.U32.AND P2, PT, R18.reuse, R234, PT ;  /* 0x000000ea1200720c */ /* 0x040fe20003f44070 */
[----:B------:R-:W-:Y:S01]  /*7a70*/  @!P1 IMAD.MOV R227, RZ, RZ, -R227 ;  /* 0x000000ffffe39224 */ /* 0x000fe200078e0ae3 */
[----:B------:R-:W-:Y:S01]  /*7a80*/  ISETP.GT.U32.AND P1, PT, R18, R27, PT ;  /* 0x0000001b1200720c */ /* 0x000fe20003f24070 */
[----:B------:R-:W-:-:S02]  /*7a90*/  VIADD R5, R0, 0x6c ;  /* 0x0000006c00057836 */ /* 0x000fc40000000000 */
[C---:B------:R-:W-:Y:S02]  /*7aa0*/  VIADD R7, R0.reuse, 0x6b ;  /* 0x0000006b00077836 */ /* 0x040fe40000000000 */
[C---:B------:R-:W-:Y:S01]  /*7ab0*/  VIADD R9, R0.reuse, 0x6a ;  /* 0x0000006a00097836 */ /* 0x040fe20000000000 */
[----:B------:R-:W-:Y:S01]  /*7ac0*/  IABS R123, R5 ;  /* 0x00000005007b7213 */ /* 0x000fe20000000000 */
[----:B------:R-:W-:Y:S01]  /*7ad0*/  @!P0 IMAD.MOV R216, RZ, RZ, -R216 ;  /* 0x000000ffffd88224 */ /* 0x000fe200078e0ad8 */
[----:B------:R-:W-:Y:S01]  /*7ae0*/  IABS R53, R7 ;  /* 0x0000000700357213 */ /* 0x000fe20000000000 */
[----:B------:R-:W-:Y:S01]  /*7af0*/  VIADD R12, R0, 0x67 ;  /* 0x00000067000c7836 */ /* 0x000fe20000000000 */
[----:B------:R-:W-:Y:S01]  /*7b00*/  ISETP.GT.U32.AND P0, PT, R18, R52, PT ;  /* 0x000000341200720c */ /* 0x000fe20003f04070 */
[----:B------:R-:W-:Y:S01]  /*7b10*/  IMAD.HI.U32 R8, R3, R123, RZ ;  /* 0x0000007b03087227 */ /* 0x000fe200078e00ff */
[----:B------:R-:W-:Y:S02]  /*7b20*/  IABS R80, R9 ;  /* 0x0000000900507213 */ /* 0x000fe40000000000 */
[----:B------:R-:W-:Y:S01]  /*7b30*/  ISETP.GE.AND P4, PT, R5, RZ, PT ;  /* 0x000000ff0500720c */ /* 0x000fe20003f86270 */
[--C-:B------:R-:W-:Y:S01]  /*7b40*/  @!P2 IMAD.IADD R234, R234, 0x1, -R18.reuse ;  /* 0x00000001eaeaa824 */ /* 0x100fe200078e0a12 */
[----:B------:R-:W-:Y:S01]  /*7b50*/  IABS R186, R12 ;  /* 0x0000000c00ba7213 */ /* 0x000fe20000000000 */
[----:B------:R-:W-:Y:S01]  /*7b60*/  @!P1 IMAD.IADD R27, R27, 0x1, -R18 ;  /* 0x000000011b1b9824 */ /* 0x000fe200078e0a12 */
[----:B------:R-:W-:Y:S01]  /*7b70*/  ISETP.GE.AND P1, PT, R9, RZ, PT ;  /* 0x000000ff0900720c */ /* 0x000fe20003f26270 */
[----:B------:R-:W-:-:S02]  /*7b80*/  IMAD.MOV R8, RZ, RZ, -R8 ;  /* 0x000000ffff087224 */ /* 0x000fc400078e0a08 */
[----:B------:R-:W-:-:S04]  /*7b90*/  IMAD.HI.U32 R10, R3, R53, RZ ;  /* 0x00000035030a7227 */ /* 0x000fc800078e00ff */
[----:B------:R-:W-:Y:S01]  /*7ba0*/  @!P6 IMAD.MOV R234, RZ, RZ, -R234 ;  /* 0x000000ffffeae224 */ /* 0x000fe200078e0aea */
[----:B------:R-:W-:Y:S01]  /*7bb0*/  ISETP.GT.U32.AND P6, PT, R18, R27, PT ;  /* 0x0000001b1200720c */ /* 0x000fe20003fc4070 */
[----:B------:R-:W-:Y:S02]  /*7bc0*/  VIADD R5, R0, 0x69 ;  /* 0x0000006900057836 */ /* 0x000fe40000000000 */
[C---:B------:R-:W-:Y:S02]  /*7bd0*/  IMAD R123, R18.reuse, R8, R123 ;  /* 0x00000008127b7224 */ /* 0x040fe400078e027b */
[----:B------:R-:W-:Y:S01]  /*7be0*/  IMAD.HI.U32 R8, R3, R80, RZ ;  /* 0x0000005003087227 */ /* 0x000fe200078e00ff */
[----:B------:R-:W-:Y:S02]  /*7bf0*/  IABS R237, R5 ;  /* 0x0000000500ed7213 */ /* 0x000fe40000000000 */
[----:B------:R-:W-:Y:S01]  /*7c00*/  ISETP.GT.U32.AND P2, PT, R18, R123, PT ;  /* 0x0000007b1200720c */ /* 0x000fe20003f44070 */
[----:B------:R-:W-:-:S02]  /*7c10*/  IMAD.MOV R10, RZ, RZ, -R10 ;  /* 0x000000ffff0a7224 */ /* 0x000fc400078e0a0a */
[----:B------:R-:W-:Y:S01]  /*7c20*/  @!P0 IMAD.IADD R52, R52, 0x1, -R18 ;  /* 0x0000000134348824 */ /* 0x000fe200078e0a12 */
[----:B------:R-:W-:Y:S01]  /*7c30*/  ISETP.GE.AND P0, PT, R7, RZ, PT ;  /* 0x000000ff0700720c */ /* 0x000fe20003f06270 */
[----:B------:R-:W-:Y:S02]  /*7c40*/  IMAD.MOV R8, RZ, RZ, -R8 ;  /* 0x000000ffff087224 */ /* 0x000fe400078e0a08 */
[C---:B------:R-:W-:Y:S02]  /*7c50*/  IMAD R53, R18.reuse, R10, R53 ;  /* 0x0000000a12357224 */ /* 0x040fe400078e0235 */
[C---:B------:R-:W-:Y:S02]  /*7c60*/  IMAD R80, R18.reuse, R8, R80 ;  /* 0x0000000812507224 */ /* 0x040fe400078e0250 */
[----:B------:R-:W-:Y:S01]  /*7c70*/  @!P5 IMAD.MOV R52, RZ, RZ, -R52 ;  /* 0x000000ffff34d224 */ /* 0x000fe200078e0a34 */
[----:B------:R-:W-:Y:S01]  /*7c80*/  ISETP.GT.U32.AND P5, PT, R18, R53, PT ;  /* 0x000000351200720c */ /* 0x000fe20003fa4070 */
[----:B------:R-:W-:-:S04]  /*7c90*/  IMAD.HI.U32 R7, R3, R237, RZ ;  /* 0x000000ed03077227 */ /* 0x000fc800078e00ff */
[--C-:B------:R-:W-:Y:S01]  /*7ca0*/  @!P6 IMAD.IADD R27, R27, 0x1, -R18.reuse ;  /* 0x000000011b1be824 */ /* 0x100fe200078e0a12 */
[C---:B------:R-:W-:Y:S01]  /*7cb0*/  ISETP.GT.U32.AND P6, PT, R18.reuse, R80, PT ;  /* 0x000000501200720c */ /* 0x040fe20003fc4070 */
[----:B------:R-:W-:Y:S02]  /*7cc0*/  IMAD.MOV R7, RZ, RZ, -R7 ;  /* 0x000000ffff077224 */ /* 0x000fe400078e0a07 */
[--C-:B------:R-:W-:Y:S02]  /*7cd0*/  @!P2 IMAD.IADD R123, R123, 0x1, -R18.reuse ;  /* 0x000000017b7ba824 */ /* 0x100fe400078e0a12 */
[----:B------:R-:W-:Y:S02]  /*7ce0*/  IMAD R237, R18, R7, R237 ;  /* 0x0000000712ed7224 */ /* 0x000fe400078e02ed */
[----:B------:R-:W-:Y:S01]  /*7cf0*/  VIADD R7, R0, 0x68 ;  /* 0x0000006800077836 */ /* 0x000fe20000000000 */
[----:B------:R-:W-:Y:S01]  /*7d00*/  ISETP.GT.U32.AND P2, PT, R18, R123, PT ;  /* 0x0000007b1200720c */ /* 0x000fe20003f44070 */
[--C-:B------:R-:W-:Y:S01]  /*7d10*/  @!P5 IMAD.IADD R53, R53, 0x1, -R18.reuse ;  /* 0x000000013535d824 */ /* 0x100fe200078e0a12 */
[----:B------:R-:W-:Y:S01]  /*7d20*/  ISETP.GE.AND P5, PT, R5, RZ, PT ;  /* 0x000000ff0500720c */ /* 0x000fe20003fa6270 */
[----:B------:R-:W-:Y:S01]  /*7d30*/  VIADD R8, R0, 0x65 ;  /* 0x0000006500087836 */ /* 0x000fe20000000000 */
[----:B------:R-:W-:Y:S01]  /*7d40*/  IABS R149, R7 ;  /* 0x0000000700957213 */ /* 0x000fe20000000000 */
[----:B------:R-:W-:Y:S01]  /*7d50*/  @!P6 IMAD.IADD R80, R80, 0x1, -R18 ;  /* 0x000000015050e824 */ /* 0x000fe200078e0a12 */
[C---:B------:R-:W-:Y:S01]  /*7d60*/  ISETP.GT.U32.AND P6, PT, R18.reuse, R53, PT ;  /* 0x000000351200720c */ /* 0x040fe20003fc4070 */
[----:B------:R-:W-:Y:S01]  /*7d70*/  @!P3 IMAD.MOV R27, RZ, RZ, -R27 ;  /* 0x000000ffff1bb224 */ /* 0x000fe200078e0a1b */
[----:B------:R-:W-:Y:S01]  /*7d80*/  IABS R105, R8 ;  /* 0x0000000800697213 */ /* 0x000fe20000000000 */
[----:B------:R-:W-:Y:S01]  /*7d90*/  IMAD.HI.U32 R9, R3, R149, RZ ;  /* 0x0000009503097227 */ /* 0x000fe200078e00ff */
[----:B------:R-:W-:-:S03]  /*7da0*/  ISETP.GT.U32.AND P3, PT, R18, R80, PT ;  /* 0x000000501200720c */ /* 0x000fc60003f64070 */
[----:B------:R-:W-:Y:S02]  /*7db0*/  IMAD.MOV R9, RZ, RZ, -R9 ;  /* 0x000000ffff097224 */ /* 0x000fe400078e0a09 */
[----:B------:R-:W-:Y:S01]  /*7dc0*/  @!P2 IMAD.IADD R123, R123, 0x1, -R18 ;  /* 0x000000017b7ba824 */ /* 0x000fe200078e0a12 */
[C---:B------:R-:W-:Y:S01]  /*7dd0*/  ISETP.GT.U32.AND P2, PT, R18.reuse, R237, PT ;  /* 0x000000ed1200720c */ /* 0x040fe20003f44070 */
[----:B------:R-:W-:Y:S02]  /*7de0*/  IMAD R149, R18, R9, R149 ;  /* 0x0000000912957224 */ /* 0x000fe400078e0295 */
[----:B------:R-:W-:-:S04]  /*7df0*/  IMAD.HI.U32 R5, R3, R186, RZ ;  /* 0x000000ba03057227 */ /* 0x000fc800078e00ff */
[----:B------:R-:W-:Y:S01]  /*7e00*/  @!P4 IMAD.MOV R123, RZ, RZ, -R123 ;  /* 0x000000ffff7bc224 */ /* 0x000fe200078e0a7b */
[----:B------:R-:W-:Y:S01]  /*7e10*/  ISETP.GE.AND P4, PT, R7, RZ, PT ;  /* 0x000000ff0700720c */ /* 0x000fe20003f86270 */
[----:B------:R-:W-:Y:S01]  /*7e20*/  @!P6 IMAD.IADD R53, R53, 0x1, -R18 ;  /* 0x000000013535e824 */ /* 0x000fe200078e0a12 */
[----:B------:R-:W-:Y:S01]  /*7e30*/  ISETP.GT.U32.AND P6, PT, R18, R149, PT ;  /* 0x000000951200720c */ /* 0x000fe20003fc4070 */
[----:B------:R-:W-:Y:S02]  /*7e40*/  IMAD.MOV R5, RZ, RZ, -R5 ;  /* 0x000000ffff057224 */ /* 0x000fe400078e0a05 */
[----:B------:R-:W-:-:S04]  /*7e50*/  IMAD.HI.U32 R7, R3, R105, RZ ;  /* 0x0000006903077227 */ /* 0x000fc800078e00ff */
[----:B------:R-:W-:Y:S02]  /*7e60*/  IMAD R186, R18, R5, R186 ;  /* 0x0000000512ba7224 */ /* 0x000fe400078e02ba */
[----:B------:R-:W-:Y:S02]  /*7e70*/  IMAD.MOV R7, RZ, RZ, -R7 ;  /* 0x000000ffff077224 */ /* 0x000fe400078e0a07 */
[--C-:B------:R-:W-:Y:S01]  /*7e80*/  @!P3 IMAD.IADD R80, R80, 0x1, -R18.reuse ;  /* 0x000000015050b824 */ /* 0x100fe200078e0a12 */
[C---:B------:R-:W-:Y:S01]  /*7e90*/  ISETP.GT.U32.AND P3, PT, R18.reuse, R186, PT ;  /* 0x000000ba1200720c */ /* 0x040fe20003f64070 */
[----:B------:R-:W-:Y:S02]  /*7ea0*/  IMAD R105, R18, R7, R105 ;  /* 0x0000000712697224 */ /* 0x000fe400078e0269 */
[----:B------:R-:W-:Y:S02]  /*7eb0*/  VIADD R10, R0, 0x66 ;  /* 0x00000066000a7836 */ /* 0x000fe40000000000 */
[----:B------:R-:W-:-:S02]  /*7ec0*/  @!P6 IMAD.IADD R149, R149, 0x1, -R18 ;  /* 0x000000019595e824 */ /* 0x000fc400078e0a12 */
[----:B------:R-:W-:Y:S01]  /*7ed0*/  @!P1 IMAD.MOV R80, RZ, RZ, -R80 ;  /* 0x000000ffff509224 */ /* 0x000fe200078e0a50 */
        /* <DEDUP_REMOVED lines=11> */
[--C-:B------:R-:W-:Y:S01]  /*7f90*/  @!P2 IMAD.IADD R237, R237, 0x1, -R18.reuse ;  /* 0x00000001ededa824 */ /* 0x100fe200078e0a12 */
[C---:B------:R-:W-:Y:S01]  /*7fa0*/  ISETP.GT.U32.AND P3, PT, R18.reuse, R186, PT ;  /* 0x000000ba1200720c */ /* 0x040fe20003f64070 */
[----:B------:R-:W-:Y:S02]  /*7fb0*/  @!P1 IMAD.IADD R105, R105, 0x1, -R18 ;  /* 0x0000000169699824 */ /* 0x000fe400078e0a12 */
[C---:B------:R-:W-:Y:S01]  /*7fc0*/  IMAD R222, R18.reuse, R9, R222 ;  /* 0x0000000912de7224 */ /* 0x040fe200078e02de */
[C---:B------:R-:W-:Y:S01]  /*7fd0*/  ISETP.GT.U32.AND P2, PT, R18.reuse, R237, PT ;  /* 0x000000ed1200720c */ /* 0x040fe20003f44070 */
[----:B------:R-:W-:Y:S01]  /*7fe0*/  IMAD.HI.U32 R9, R3, R185, RZ ;  /* 0x000000b903097227 */ /* 0x000fe200078e00ff */
[C---:B------:R-:W-:Y:S02]  /*7ff0*/  ISETP.GT.U32.AND P1, PT, R18.reuse, R105, PT ;  /* 0x000000691200720c */ /* 0x040fe40003f24070 */
[----:B------:R-:W-:Y:S01]  /*8000*/  ISETP.GT.U32.AND P6, PT, R18, R222, PT ;  /* 0x000000de1200720c */ /* 0x000fe20003fc4070 */
[----:B------:R-:W-:Y:S01]  /*8010*/  @!P0 IMAD.IADD R149, R149, 0x1, -R18 ;  /* 0x0000000195958824 */ /* 0x000fe200078e0a12 */
[----:B------:R-:W-:Y:S01]  /*8020*/  ISETP.GE.AND P0, PT, R8, RZ, PT ;  /* 0x000000ff0800720c */ /* 0x000fe20003f06270 */
[----:B------:R-:W-:-:S02]  /*8030*/  IMAD.MOV R9, RZ, RZ, -R9 ;  /* 0x000000ffff097224 */ /* 0x000fc400078e0a09 */
[----:B------:R-:W-:-:S04]  /*8040*/  IMAD.HI.U32 R8, R3, R195, RZ ;  /* 0x000000c303087227 */ /* 0x000fc800078e00ff */
[----:B------:R-:W-:Y:S02]  /*8050*/  IMAD R185, R18, R9, R185 ;  /* 0x0000000912b97224 */ /* 0x000fe400078e02b9 */
[----:B------:R-:W-:Y:S02]  /*8060*/  IMAD.MOV R8, RZ, RZ, -R8 ;  /* 0x000000ffff087224 */ /* 0x000fe400078e0a08 */
[--C-:B------:R-:W-:Y:S01]  /*8070*/  @!P3 IMAD.IADD R186, R186, 0x1, -R18.reuse ;  /* 0x00000001babab824 */ /* 0x100fe200078e0a12 */
[C---:B------:R-:W-:Y:S01]  /*8080*/  ISETP.GT.U32.AND P3, PT, R18.reuse, R185, PT ;  /* 0x000000b91200720c */ /* 0x040fe20003f64070 */
[----:B------:R-:W-:Y:S02]  /*8090*/  IMAD R195, R18, R8, R195 ;  /* 0x0000000812c37224 */ /* 0x000fe400078e02c3 */
[--C-:B------:R-:W-:Y:S01]  /*80a0*/  @!P2 IMAD.IADD R237, R237, 0x1, -R18.reuse ;  /* 0x00000001ededa824 */ /* 0x100fe200078e0a12 */
[----:B------:R-:W-:Y:S01]  /*80b0*/  ISETP.GE.AND P2, PT, R12, RZ, PT ;  /* 0x000000ff0c00720c */ /* 0x000fe20003f46270 */
[--C-:B------:R-:W-:Y:S01]  /*80c0*/  @!P1 IMAD.IADD R105, R105, 0x1, -R18.reuse ;  /* 0x0000000169699824 */ /* 0x100fe200078e0a12 */
[----:B------:R-:W-:Y:S01]  /*80d0*/  ISETP.GT.U32.AND P1, PT, R18, R195, PT ;  /* 0x000000c31200720c */ /* 0x000fe20003f24070 */
[----:B------:R-:W-:Y:S01]  /*80e0*/  @!P6 IMAD.IADD R222, R222, 0x1, -R18 ;  /* 0x00000001dedee824 */ /* 0x000fe200078e0a12 */
[----:B------:R-:W-:Y:S01]  /*80f0*/  ISETP.GE.AND P6, PT, R10, RZ, PT ;  /* 0x000000ff0a00720c */ /* 0x000fe20003fc6270 */
[----:B------:R-:W-:-:S02]  /*8100*/  @!P5 IMAD.MOV R237, RZ, RZ, -R237 ;  /* 0x000000ffffedd224 */ /* 0x000fc400078e0aed */
[----:B------:R-:W-:Y:S01]  /*8110*/  @!P0 IMAD.MOV R105, RZ, RZ, -R105 ;  /* 0x000000ffff698224 */ /* 0x000fe200078e0a69 */
[C---:B------:R-:W-:Y:S01]  /*8120*/  ISETP.GT.U32.AND P5, PT, R18.reuse, R222, PT ;  /* 0x000000de1200720c */ /* 0x040fe20003fa4070 */
[----:B------:R-:W-:Y:S01]  /*8130*/  @!P3 IMAD.IADD R185, R185, 0x1, -R18 ;  /* 0x00000001b9b9b824 */ /* 0x000fe200078e0a12 */
[----:B------:R-:W-:Y:S01]  /*8140*/  ISETP.GE.AND P3, PT, R233, RZ, PT ;  /* 0x000000ffe900720c */ /* 0x000fe20003f66270 */
[----:B------:R-:W-:Y:S01]  /*8150*/  @!P4 IMAD.MOV R149, RZ, RZ, -R149 ;  /* 0x000000ffff95c224 */ /* 0x000fe200078e0a95 */
[----:B------:R-:W-:Y:S01]  /*8160*/  IABS R233, R233 ;  /* 0x000000e900e97213 */ /* 0x000fe20000000000 */
[----:B------:R-:W-:Y:S01]  /*8170*/  @!P2 IMAD.MOV R186, RZ, RZ, -R186 ;  /* 0x000000ffffbaa224 */ /* 0x000fe200078e0aba */
[----:B------:R-:W-:Y:S01]  /*8180*/  ISETP.GT.U32.AND P2, PT, R18, R185, PT ;  /* 0x000000b91200720c */ /* 0x000fe20003f44070 */
[----:B------:R-:W-:Y:S01]  /*8190*/  @!P1 IMAD.IADD R195, R195, 0x1, -R18 ;  /* 0x00000001c3c39824 */ /* 0x000fe200078e0a12 */
[----:B------:R-:W-:Y:S01]  /*81a0*/  ISETP.GE.AND P0, PT, R57, RZ, PT ;  /* 0x000000ff3900720c */ /* 0x000fe20003f06270 */
[----:B------:R-:W-:Y:S01]  /*81b0*/  VIADD R12, R0, 0x5d ;  /* 0x0000005d000c7836 */ /* 0x000fe20000000000 */
[----:B------:R-:W-:Y:S01]  /*81c0*/  ISETP.GE.AND P4, PT, R5, RZ, PT ;  /* 0x000000ff0500720c */ /* 0x000fe20003f86270 */
[----:B------:R-:W-:Y:S01]  /*81d0*/  IMAD.HI.U32 R5, R3, R233, RZ ;  /* 0x000000e903057227 */ /* 0x000fe200078e00ff */
[----:B------:R-:W-:-:S02]  /*81e0*/  IABS R57, R57 ;  /* 0x0000003900397213 */ /* 0x000fc40000000000 */
[----:B------:R-:W-:Y:S01]  /*81f0*/  ISETP.GT.U32.AND P1, PT, R18, R195, PT ;  /* 0x000000c31200720c */ /* 0x000fe20003f24070 */
[----:B------:R-:W-:Y:S01]  /*8200*/  @!P5 IMAD.IADD R222, R222, 0x1, -R18 ;  /* 0x00000001deded824 */ /* 0x000fe200078e0a12 */
[----:B------:R-:W-:Y:S01]  /*8210*/  ISETP.GE.AND P5, PT, R7, RZ, PT ;  /* 0x000000ff0700720c */ /* 0x000fe20003fa6270 */
[----:B------:R-:W-:Y:S01]  /*8220*/  IMAD.MOV R5, RZ, RZ, -R5 ;  /* 0x000000ffff057224 */ /* 0x000fe200078e0a05 */
[----:B------:R-:W-:Y:S01]  /*8230*/  IABS R13, R12 ;  /* 0x0000000c000d7213 */ /* 0x000fe20000000000 */
[----:B------:R-:W-:-:S04]  /*8240*/  IMAD.HI.U32 R7, R3, R57, RZ ;  /* 0x0000003903077227 */ /* 0x000fc800078e00ff */
[----:B------:R-:W-:Y:S01]  /*8250*/  @!P2 IMAD.IADD R185, R185, 0x1, -R18 ;  /* 0x00000001b9b9a824 */ /* 0x000fe200078e0a12 */
[----:B------:R-:W-:Y:S01]  /*8260*/  ISETP.GE.AND P2, PT, R175, RZ, PT ;  /* 0x000000ffaf00720c */ /* 0x000fe20003f46270 */
[C---:B------:R-:W-:Y:S01]  /*8270*/  IMAD R233, R18.reuse, R5, R233 ;  /* 0x0000000512e97224 */ /* 0x040fe200078e02e9 */
[----:B------:R-:W-:Y:S01]  /*8280*/  IABS R175, R175 ;  /* 0x000000af00af7213 */ /* 0x000fe20000000000 */
[----:B------:R-:W-:Y:S02]  /*8290*/  IMAD.MOV R7, RZ, RZ, -R7 ;  /* 0x000000ffff077224 */ /* 0x000fe400078e0a07 */
[----:B------:R-:W-:Y:S01]  /*82a0*/  @!P6 IMAD.MOV R222, RZ, RZ, -R222 ;  /* 0x000000ffffdee224 */ /* 0x000fe200078e0ade */
[----:B------:R-:W-:Y:S01]  /*82b0*/  ISETP.GE.AND P6, PT, R61, RZ, PT ;  /* 0x000000ff3d00720c */ /* 0x000fe20003fc6270 */
[----:B------:R-:W-:Y:S01]  /*82c0*/  @!P4 IMAD.MOV R185, RZ, RZ, -R185 ;  /* 0x000000ffffb9c224 */ /* 0x000fe200078e0ab9 */
[----:B------:R-:W-:Y:S01]  /*82d0*/  IABS R61, R61 ;  /* 0x0000003d003d7213 */ /* 0x000fe20000000000 */
[----:B------:R-:W-:Y:S01]  /*82e0*/  @!P1 IMAD.IADD R195, R195, 0x1, -R18 ;  /* 0x00000001c3c39824 */ /* 0x000fe200078e0a12 */
[C---:B------:R-:W-:Y:S01]  /*82f0*/  ISETP.GT.U32.AND P4, PT, R18.reuse, R233, PT ;  /* 0x000000e91200720c */ /* 0x040fe20003f84070 */
[----:B------:R-:W-:-:S02]  /*8300*/  IMAD R57, R18, R7, R57 ;  /* 0x0000000712397224 */ /* 0x000fc400078e0239 */
[----:B------:R-:W-:Y:S02]  /*8310*/  @!P5 IMAD.MOV R195, RZ, RZ, -R195 ;  /* 0x000000ffffc3d224 */ /* 0x000fe400078e0ac3 */
[----:B------:R-:W-:Y:S01]  /*8320*/  IMAD.HI.U32 R8, R3, R61, RZ ;  /* 0x0000003d03087227 */ /* 0x000fe200078e00ff */
[----:B------:R-:W-:-:S03]  /*8330*/  ISETP.GT.U32.AND P5, PT, R18, R57, PT ;  /* 0x000000391200720c */ /* 0x000fc60003fa4070 */
[----:B------:R-:W-:Y:S02]  /*8340*/  IMAD.MOV R8, RZ, RZ, -R8 ;  /* 0x000000ffff087224 */ /* 0x000fe400078e0a08 */
[----:B------:R-:W-:-:S04]  /*8350*/  IMAD.HI.U32 R5, R3, R175, RZ ;  /* 0x000000af03057227 */ /* 0x000fc800078e00ff */
[C---:B------:R-:W-:Y:S02]  /*8360*/  IMAD R61, R18.reuse, R8, R61 ;  /* 0x00000008123d7224 */ /* 0x040fe400078e023d */
[--C-:B------:R-:W-:Y:S02]  /*8370*/  @!P4 IMAD.IADD R233, R233, 0x1, -R18.reuse ;  /* 0x00000001e9e9c824 */ /* 0x100fe400078e0a12 */
[----:B------:R-:W-:Y:S01]  /*8380*/  @!P5 IMAD.IADD R57, R57, 0x1, -R18 ;  /* 0x000000013939d824 */ /* 0x000fe200078e0a12 */
[C---:B------:R-:W-:Y:S01]  /*8390*/  ISETP.GT.U32.AND P1, PT, R18.reuse, R61, PT ;  /* 0x0000003d1200720c */ /* 0x040fe20003f24070 */
[----:B------:R-:W-:Y:S01]  /*83a0*/  IMAD.MOV R5, RZ, RZ, -R5 ;  /* 0x000000ffff057224 */ /* 0x000fe200078e0a05 */
[----:B------:R-:W-:Y:S01]  /*83b0*/  ISETP.GT.U32.AND P4, PT, R18, R233, PT ;  /* 0x000000e91200720c */ /* 0x000fe20003f84070 */
[----:B------:R-:W-:Y:S01]  /*83c0*/  VIADD R14, R0, 0x5e ;  /* 0x0000005e000e7836 */ /* 0x000fe20000000000 */
[C---:B------:R-:W-:Y:S01]  /*83d0*/  ISETP.GT.U32.AND P5, PT, R18.reuse, R57, PT ;  /* 0x000000391200720c */ /* 0x040fe20003fa4070 */
[----:B------:R-:W-:-:S02]  /*83e0*/  IMAD R175, R18, R5, R175 ;  /* 0x0000000512af7224 */ /* 0x000fc400078e02af */
[----:B------:R-:W-:Y:S01]  /*83f0*/  IMAD.HI.U32 R5, R3, R13, RZ ;  /* 0x0000000d03057227 */ /* 0x000fe200078e00ff */
[----:B------:R-:W-:-:S03]  /*8400*/  IABS R178, R14 ;  /* 0x0000000e00b27213 */ /* 0x000fc60000000000 */
[----:B------:R-:W-:Y:S02]  /*8410*/  IMAD.MOV R5, RZ, RZ, -R5 ;  /* 0x000000ffff057224 */ /* 0x000fe400078e0a05 */
[--C-:B------:R-:W-:Y:S02]  /*8420*/  @!P1 IMAD.IADD R61, R61, 0x1, -R18.reuse ;  /* 0x000000013d3d9824 */ /* 0x100fe400078e0a12 */
[--C-:B------:R-:W-:Y:S01]  /*8430*/  @!P4 IMAD.IADD R233, R233, 0x1, -R18.reuse ;  /* 0x00000001e9e9c824 */ /* 0x100fe200078e0a12 */
[C---:B------:R-:W-:Y:S01]  /*8440*/  ISETP.GT.U32.AND P4, PT, R18.reuse, R175, PT ;  /* 0x000000af1200720c */ /* 0x040fe20003f84070 */
[C---:B------:R-:W-:Y:S01]  /*8450*/  IMAD R13, R18.reuse, R5, R13 ;  /* 0x00000005120d7224 */ /* 0x040fe200078e020d */
[----:B------:R-:W-:Y:S01]  /*8460*/  ISETP.GT.U32.AND P1, PT, R18, R61, PT ;  /* 0x0000003d1200720c */ /* 0x000fe20003f24070 */
[----:B------:R-:W-:Y:S02]  /*8470*/  @!P5 IMAD.IADD R57, R57, 0x1, -R18 ;  /* 0x000000013939d824 */ /* 0x000fe400078e0a12 */
[----:B------:R-:W-:Y:S01]  /*8480*/  VIADD R7, R0, 0x5b ;  /* 0x0000005b00077836 */ /* 0x000fe20000000000 */
[----:B------:R-:W-:Y:S01]  /*8490*/  ISETP.GT.U32.AND P5, PT, R18, R13, PT ;  /* 0x0000000d1200720c */ /* 0x000fe20003fa4070 */
[----:B------:R-:W-:-:S03]  /*84a0*/  IMAD.HI.U32 R9, R3, R178, RZ ;  /* 0x000000b203097227 */ /* 0x000fc600078e00ff */
[----:B------:R-:W-:Y:S01]  /*84b0*/  IABS R152, R7 ;  /* 0x0000000700987213 */ /* 0x000fe20000000000 */
[C---:B------:R-:W-:Y:S02]  /*84c0*/  VIADD R8, R0.reuse, 0x5c ;  /* 0x0000005c00087836 */ /* 0x040fe40000000000 */
[----:B------:R-:W-:Y:S02]  /*84d0*/  IMAD.MOV R9, RZ, RZ, -R9 ;  /* 0x000000ffff097224 */ /* 0x000fe400078e0a09 */
[----:B------:R-:W-:Y:S01]  /*84e0*/  VIADD R5, R0, 0x5a ;  /* 0x0000005a00057836 */ /* 0x000fe20000000000 */
[----:B------:R-:W-:Y:S01]  /*84f0*/  IABS R82, R8 ;  /* 0x0000000800527213 */ /* 0x000fe20000000000 */
[----:B------:R-:W-:Y:S02]  /*8500*/  IMAD R178, R18, R9, R178 ;  /* 0x0000000912b27224 */ /* 0x000fe400078e02b2 */
[----:B------:R-:W-:Y:S01]  /*8510*/  @!P4 IMAD.IADD R175, R175, 0x1, -R18 ;  /* 0x00000001afafc824 */ /* 0x000fe200078e0a12 */
[----:B------:R-:W-:Y:S01]  /*8520*/  IABS R224, R5 ;  /* 0x0000000500e07213 */ /* 0x000fe20000000000 */
[----:B------:R-:W-:Y:S01]  /*8530*/  IMAD.HI.U32 R9, R3, R152, RZ ;  /* 0x0000009803097227 */ /* 0x000fe200078e00ff */
[----:B------:R-:W-:-:S03]  /*8540*/  ISETP.GE.AND P4, PT, R14, RZ, PT ;  /* 0x000000ff0e00720c */ /* 0x000fc60003f86270 */
        /* <DEDUP_REMOVED lines=9> */
[----:B------:R-:W-:Y:S02]  /*85e0*/  IMAD.MOV R10, RZ, RZ, -R10 ;  /* 0x000000ffff0a7224 */ /* 0x000fe400078e0a0a */
[----:B------:R-:W-:-:S04]  /*85f0*/  IMAD.HI.U32 R9, R3, R224, RZ ;  /* 0x000000e003097227 */ /* 0x000fc800078e00ff */
[----:B------:R-:W-:Y:S02]  /*8600*/  IMAD R82, R18, R10, R82 ;  /* 0x0000000a12527224 */ /* 0x000fe400078e0252 */
[----:B------:R-:W-:Y:S02]  /*8610*/  IMAD.MOV R9, RZ, RZ, -R9 ;  /* 0x000000ffff097224 */ /* 0x000fe400078e0a09 */
[--C-:B------:R-:W-:Y:S01]  /*8620*/  @!P1 IMAD.IADD R178, R178, 0x1, -R18.reuse ;  /* 0x00000001b2b29824 */ /* 0x100fe200078e0a12 */
[----:B------:R-:W-:Y:S01]  /*8630*/  ISETP.GE.AND P1, PT, R12, RZ, PT ;  /* 0x000000ff0c00720c */ /* 0x000fe20003f26270 */
[----:B------:R-:W-:Y:S01]  /*8640*/  @!P3 IMAD.IADD R175, R175, 0x1, -R18 ;  /* 0x00000001afafb824 */ /* 0x000fe200078e0a12 */
[C---:B------:R-:W-:Y:S01]  /*8650*/  ISETP.GT.U32.AND P3, PT, R18.reuse, R82, PT ;  /* 0x000000521200720c */ /* 0x040fe20003f64070 */
[C---:B------:R-:W-:Y:S02]  /*8660*/  IMAD R224, R18.reuse, R9, R224 ;  /* 0x0000000912e07224 */ /* 0x040fe400078e02e0 */
[----:B------:R-:W-:Y:S01]  /*8670*/  @!P6 IMAD.MOV R61, RZ, RZ, -R61 ;  /* 0x000000ffff3de224 */ /* 0x000fe200078e0a3d */
[C---:B------:R-:W-:Y:S01]  /*8680*/  ISETP.GT.U32.AND P6, PT, R18.reuse, R178, PT ;  /* 0x000000b21200720c */ /* 0x040fe20003fc4070 */
[----:B------:R-:W-:Y:S01]  /*8690*/  @!P2 IMAD.MOV R175, RZ, RZ, -R175 ;  /* 0x000000ffffafa224 */ /* 0x000fe200078e0aaf */
[C---:B------:R-:W-:Y:S01]  /*86a0*/  ISETP.GT.U32.AND P2, PT, R18.reuse, R152, PT ;  /* 0x000000981200720c */ /* 0x040fe20003f44070 */
[----:B------:R-:W-:Y:S01]  /*86b0*/  @!P5 IMAD.IADD R13, R13, 0x1, -R18 ;  /* 0x000000010d0dd824 */ /* 0x000fe200078e0a12 */
[----:B------:R-:W-:Y:S01]  /*86c0*/  ISETP.GT.U32.AND P5, PT, R18, R224, PT ;  /* 0x000000e01200720c */ /* 0x000fe20003fa4070 */
[----:B------:R-:W-:-:S02]  /*86d0*/  VIADD R9, R0, 0x59 ;  /* 0x0000005900097836 */ /* 0x000fc40000000000 */
[----:B------:R-:W-:Y:S01]  /*86e0*/  @!P0 IMAD.MOV R57, RZ, RZ, -R57 ;  /* 0x000000ffff398224 */ /* 0x000fe200078e0a39 */
[----:B------:R-:W-:Y:S01]  /*86f0*/  ISETP.GE.AND P0, PT, R8, RZ, PT ;  /* 0x000000ff0800720c */ /* 0x000fe20003f06270 */
[----:B------:R-:W-:Y:S01]  /*8700*/  VIADD R8, R0, 0x58 ;  /* 0x0000005800087836 */ /* 0x000fe20000000000 */
[----:B------:R-:W-:Y:S01]  /*8710*/  IABS R145, R9 ;  /* 0x0000000900917213 */ /* 0x000fe20000000000 */
[--C-:B------:R-:W-:Y:S01]  /*8720*/  @!P3 IMAD.IADD R82, R82, 0x1, -R18.reuse ;  /* 0x000000015252b824 */ /* 0x100fe200078e0a12 */
[----:B------:R-:W-:Y:S01]  /*8730*/  ISETP.GE.AND P3, PT, R5, RZ, PT ;  /* 0x000000ff0500720c */ /* 0x000fe20003f66270 */
[--C-:B------:R-:W-:Y:S01]  /*8740*/  @!P6 IMAD.IADD R178, R178, 0x1, -R18.reuse ;  /* 0x00000001b2b2e824 */ /* 0x100fe200078e0a12 */
[----:B------:R-:W-:Y:S01]  /*8750*/  IABS R242, R8 ;  /* 0x0000000800f27213 */ /* 0x000fe20000000000 */
[--C-:B------:R-:W-:Y:S01]  /*8760*/  @!P2 IMAD.IADD R152, R152, 0x1, -R18.reuse ;  /* 0x000000019898a824 */ /* 0x100fe200078e0a12 */
[----:B------:R-:W-:Y:S01]  /*8770*/  ISETP.GT.U32.AND P2, PT, R18, R82, PT ;  /* 0x000000521200720c */ /* 0x000fe20003f44070 */
[----:B------:R-:W-:Y:S01]  /*8780*/  @!P5 IMAD.IADD R224, R224, 0x1, -R18 ;  /* 0x00000001e0e0d824 */ /* 0x000fe200078e0a12 */
[----:B------:R-:W-:Y:S01]  /*8790*/  ISETP.GE.AND P6, PT, R7, RZ, PT ;  /* 0x000000ff0700720c */ /* 0x000fe20003fc6270 */
[----:B------:R-:W-:Y:S01]  /*87a0*/  IMAD.HI.U32 R12, R3, R145, RZ ;  /* 0x00000091030c7227 */ /* 0x000fe200078e00ff */
[----:B------:R-:W-:-:S03]  /*87b0*/  ISETP.GT.U32.AND P5, PT, R18, R152, PT ;  /* 0x000000981200720c */ /* 0x000fc60003fa4070 */
[----:B------:R-:W-:Y:S01]  /*87c0*/  @!P4 IMAD.MOV R178, RZ, RZ, -R178 ;  /* 0x000000ffffb2c224 */ /* 0x000fe200078e0ab2 */
[----:B------:R-:W-:Y:S01]  /*87d0*/  ISETP.GT.U32.AND P4, PT, R18, R224, PT ;  /* 0x000000e01200720c */ /* 0x000fe20003f84070 */
[----:B------:R-:W-:Y:S02]  /*87e0*/  IMAD.MOV R12, RZ, RZ, -R12 ;  /* 0x000000ffff0c7224 */ /* 0x000fe400078e0a0c */
[----:B------:R-:W-:-:S04]  /*87f0*/  IMAD.HI.U32 R10, R3, R242, RZ ;  /* 0x000000f2030a7227 */ /* 0x000fc800078e00ff */
[----:B------:R-:W-:Y:S02]  /*8800*/  IMAD R145, R18, R12, R145 ;  /* 0x0000000c12917224 */ /* 0x000fe400078e0291 */
[----:B------:R-:W-:Y:S02]  /*8810*/  IMAD.MOV R10, RZ, RZ, -R10 ;  /* 0x000000ffff0a7224 */ /* 0x000fe400078e0a0a */
[----:B------:R-:W-:Y:S02]  /*8820*/  VIADD R5, R0, 0x57 ;  /* 0x0000005700057836 */ /* 0x000fe40000000000 */
[----:B------:R-:W-:Y:S01]  /*8830*/  @!P2 IMAD.IADD R82, R82, 0x1, -R18 ;  /* 0x000000015252a824 */ /* 0x000fe200078e0a12 */
[C---:B------:R-:W-:Y:S01]  /*8840*/  ISETP.GT.U32.AND P2, PT, R18.reuse, R145, PT ;  /* 0x000000911200720c */ /* 0x040fe20003f44070 */
[----:B------:R-:W-:Y:S01]  /*8850*/  IMAD R242, R18, R10, R242 ;  /* 0x0000000a12f27224 */ /* 0x000fe200078e02f2 */
[----:B------:R-:W-:Y:S01]  /*8860*/  IABS R30, R5 ;  /* 0x00000005001e7213 */ /* 0x000fe20000000000 */
[----:B------:R-:W-:-:S02]  /*8870*/  VIADD R7, R0, 0x56 ;  /* 0x0000005600077836 */ /* 0x000fc40000000000 */
[----:B------:R-:W-:Y:S01]  /*8880*/  @!P4 IMAD.IADD R224, R224, 0x1, -R18 ;  /* 0x00000001e0e0c824 */ /* 0x000fe200078e0a12 */
[----:B------:R-:W-:Y:S01]  /*8890*/  ISETP.GT.U32.AND P4, PT, R18, R242, PT ;  /* 0x000000f21200720c */ /* 0x000fe20003f84070 */
[----:B------:R-:W-:Y:S01]  /*88a0*/  IMAD.HI.U32 R12, R3, R30, RZ ;  /* 0x0000001e030c7227 */ /* 0x000fe200078e00ff */
[----:B------:R-:W-:-:S03]  /*88b0*/  IABS R31, R7 ;  /* 0x00000007001f7213 */ /* 0x000fc60000000000 */
[----:B------:R-:W-:Y:S01]  /*88c0*/  @!P5 IMAD.IADD R152, R152, 0x1, -R18 ;  /* 0x000000019898d824 */ /* 0x000fe200078e0a12 */
[----:B------:R-:W-:Y:S01]  /*88d0*/  ISETP.GE.AND P5, PT, R9, RZ, PT ;  /* 0x000000ff0900720c */ /* 0x000fe20003fa6270 */
[----:B------:R-:W-:-:S04]  /*88e0*/  IMAD.HI.U32 R10, R3, R31, RZ ;  /* 0x0000001f030a7227 */ /* 0x000fc800078e00ff */
[----:B------:R-:W-:Y:S02]  /*88f0*/  VIADD R9, R0, 0x55 ;  /* 0x0000005500097836 */ /* 0x000fe40000000000 */
[----:B------:R-:W-:Y:S02]  /*8900*/  IMAD.MOV R12, RZ, RZ, -R12 ;  /* 0x000000ffff0c7224 */ /* 0x000fe400078e0a0c */
[----:B------:R-:W-:Y:S01]  /*8910*/  @!P2 IMAD.IADD R145, R145, 0x1, -R18 ;  /* 0x000000019191a824 */ /* 0x000fe200078e0a12 */
[----:B------:R-:W-:Y:S01]  /*8920*/  ISETP.GE.AND P2, PT, R8, RZ, PT ;  /* 0x000000ff0800720c */ /* 0x000fe20003f46270 */
[----:B------:R-:W-:Y:S01]  /*8930*/  IMAD.MOV R10, RZ, RZ, -R10 ;  /* 0x000000ffff0a7224 */ /* 0x000fe200078e0a0a */
[----:B------:R-:W-:Y:S01]  /*8940*/  IABS R85, R9 ;  /* 0x0000000900557213 */ /* 0x000fe20000000000 */
[----:B------:R-:W-:Y:S02]  /*8950*/  VIADD R8, R0, 0x54 ;  /* 0x0000005400087836 */ /* 0x000fe40000000000 */
[----:B------:R-:W-:-:S02]  /*8960*/  IMAD R30, R18, R12, R30 ;  /* 0x0000000c121e7224 */ /* 0x000fc400078e021e */
[----:B------:R-:W-:Y:S01]  /*8970*/  @!P4 IMAD.IADD R242, R242, 0x1, -R18 ;  /* 0x00000001f2f2c824 */ /* 0x000fe200078e0a12 */
[----:B------:R-:W-:Y:S01]  /*8980*/  IABS R229, R8 ;  /* 0x0000000800e57213 */ /* 0x000fe20000000000 */
[----:B------:R-:W-:Y:S01]  /*8990*/  @!P1 IMAD.MOV R13, RZ, RZ, -R13 ;  /* 0x000000ffff0d9224 */ /* 0x000fe200078e0a0d */
[C---:B------:R-:W-:Y:S01]  /*89a0*/  ISETP.GT.U32.AND P1, PT, R18.reuse, R145, PT ;  /* 0x000000911200720c */ /* 0x040fe20003f24070 */
[C---:B------:R-:W-:Y:S01]  /*89b0*/  IMAD R31, R18.reuse, R10, R31 ;  /* 0x0000000a121f7224 */ /* 0x040fe200078e021f */
[C---:B------:R-:W-:Y:S01]  /*89c0*/  ISETP.GT.U32.AND P4, PT, R18.reuse, R242, PT ;  /* 0x000000f21200720c */ /* 0x040fe20003f84070 */
[----:B------:R-:W-:Y:S01]  /*89d0*/  @!P0 IMAD.MOV R82, RZ, RZ, -R82 ;  /* 0x000000ffff528224 */ /* 0x000fe200078e0a52 */
[----:B------:R-:W-:Y:S01]  /*89e0*/  ISETP.GT.U32.AND P0, PT, R18, R30, PT ;  /* 0x0000001e1200720c */ /* 0x000fe20003f04070 */
        /* <DEDUP_REMOVED lines=8> */
[----:B------:R-:W-:Y:S02]  /*8a70*/  IMAD R85, R18, R10, R85 ;  /* 0x0000000a12557224 */ /* 0x000fe400078e0255 */
[--C-:B------:R-:W-:Y:S01]  /*8a80*/  @!P4 IMAD.IADD R242, R242, 0x1, -R18.reuse ;  /* 0x00000001f2f2c824 */ /* 0x100fe200078e0a12 */
[----:B------:R-:W-:Y:S01]  /*8a90*/  ISETP.GE.AND P4, PT, R9, RZ, PT ;  /* 0x000000ff0900720c */ /* 0x000fe20003f86270 */
[----:B------:R-:W-:-:S02]  /*8aa0*/  @!P0 IMAD.IADD R30, R30, 0x1, -R18 ;  /* 0x000000011e1e8824 */ /* 0x000fc400078e0a12 */
[C---:B------:R-:W-:Y:S02]  /*8ab0*/  IMAD R229, R18.reuse, R12, R229 ;  /* 0x0000000c12e57224 */ /* 0x040fe400078e02e5 */
[----:B------:R-:W-:Y:S01]  /*8ac0*/  @!P5 IMAD.MOV R145, RZ, RZ, -R145 ;  /* 0x000000ffff91d224 */ /* 0x000fe200078e0a91 */
[C---:B------:R-:W-:Y:S01]  /*8ad0*/  ISETP.GT.U32.AND P5, PT, R18.reuse, R85, PT ;  /* 0x000000551200720c */ /* 0x040fe20003fa4070 */
[----:B------:R-:W-:Y:S01]  /*8ae0*/  @!P6 IMAD.IADD R31, R31, 0x1, -R18 ;  /* 0x000000011f1fe824 */ /* 0x000fe200078e0a12 */
[C---:B------:R-:W-:Y:S01]  /*8af0*/  ISETP.GT.U32.AND P0, PT, R18.reuse, R30, PT ;  /* 0x0000001e1200720c */ /* 0x040fe20003f04070 */
[----:B------:R-:W-:Y:S01]  /*8b00*/  @!P2 IMAD.MOV R242, RZ, RZ, -R242 ;  /* 0x000000fffff2a224 */ /* 0x000fe200078e0af2 */
[----:B------:R-:W-:Y:S01]  /*8b10*/  ISETP.GT.U32.AND P2, PT, R18, R229, PT ;  /* 0x000000e51200720c */ /* 0x000fe20003f44070 */
[----:B------:R-:W-:Y:S01]  /*8b20*/  @!P3 IMAD.MOV R224, RZ, RZ, -R224 ;  /* 0x000000ffffe0b224 */ /* 0x000fe200078e0ae0 */
[----:B------:R-:W-:Y:S01]  /*8b30*/  ISETP.GE.AND P3, PT, R5, RZ, PT ;  /* 0x000000ff0500720c */ /* 0x000fe20003f66270 */
[----:B------:R-:W-:Y:S01]  /*8b40*/  VIADD R5, R0, 0x53 ;  /* 0x0000005300057836 */ /* 0x000fe20000000000 */
[----:B------:R-:W-:Y:S01]  /*8b50*/  ISETP.GT.U32.AND P6, PT, R18, R31, PT ;  /* 0x0000001f1200720c */ /* 0x000fe20003fc4070 */
[----:B------:R-:W-:-:S02]  /*8b60*/  VIADD R7, R0, 0x52 ;  /* 0x0000005200077836 */ /* 0x000fc40000000000 */
[----:B------:R-:W-:Y:S01]  /*8b70*/  VIADD R9, R0, 0x4f ;  /* 0x0000004f00097836 */ /* 0x000fe20000000000 */
[----:B------:R-:W-:Y:S01]  /*8b80*/  IABS R108, R5 ;  /* 0x00000005006c7213 */ /* 0x000fe20000000000 */
[--C-:B------:R-:W-:Y:S01]  /*8b90*/  @!P5 IMAD.IADD R85, R85, 0x1, -R18.reuse ;  /* 0x000000015555d824 */ /* 0x100fe200078e0a12 */
[----:B------:R-:W-:Y:S01]  /*8ba0*/  IABS R183, R7 ;  /* 0x0000000700b77213 */ /* 0x000fe20000000000 */
[--C-:B------:R-:W-:Y:S01]  /*8bb0*/  @!P0 IMAD.IADD R30, R30, 0x1, -R18.reuse ;  /* 0x000000011e1e8824 */ /* 0x100fe200078e0a12 */
[----:B------:R-:W-:Y:S01]  /*8bc0*/  ISETP.GE.AND P0, PT, R8, RZ, PT ;  /* 0x000000ff0800720c */ /* 0x000fe20003f06270 */
[--C-:B------:R-:W-:Y:S01]  /*8bd0*/  @!P2 IMAD.IADD R229, R229, 0x1, -R18.reuse ;  /* 0x00000001e5e5a824 */ /* 0x100fe200078e0a12 */
[C---:B------:R-:W-:Y:S01]  /*8be0*/  ISETP.GT.U32.AND P5, PT, R18.reuse, R85, PT ;  /* 0x000000551200720c */ /* 0x040fe20003fa4070 */
[----:B------:R-:W-:Y:S01]  /*8bf0*/  IMAD.HI.U32 R8, R3, R108, RZ ;  /* 0x0000006c03087227 */ /* 0x000fe200078e00ff */
[----:B------:R-:W-:Y:S02]  /*8c00*/  IABS R47, R9 ;  /* 0x00000009002f7213 */ /* 0x000fe40000000000 */
[----:B------:R-:W-:Y:S01]  /*8c10*/  ISETP.GE.AND P2, PT, R7, RZ, PT ;  /* 0x000000ff0700720c */ /* 0x000fe20003f46270 */
[----:B------:R-:W-:Y:S01]  /*8c20*/  @!P6 IMAD.IADD R31, R31, 0x1, -R18 ;  /* 0x000000011f1fe824 */ /* 0x000fe200078e0a12 */
[----:B------:R-:W-:Y:S01]  /*8c30*/  ISETP.GE.AND P6, PT, R5, RZ, PT ;  /* 0x000000ff0500720c */ /* 0x000fe20003fc6270 */
[----:B------:R-:W-:Y:S01]  /*8c40*/  @!P3 IMAD.MOV R30, RZ, RZ, -R30 ;  /* 0x000000ffff1eb224 */ /* 0x000fe200078e0a1e */
[----:B------:R-:W-:Y:S01]  /*8c50*/  ISETP.GT.U32.AND P3, PT, R18, R229, PT ;  /* 0x000000e51200720c */ /* 0x000fe20003f64070 */
[----:B------:R-:W-:-:S04]  /*8c60*/  IMAD.HI.U32 R5, R3, R183, RZ ;  /* 0x000000b703057227 */ /* 0x000fc800078e00ff */
[----:B------:R-:W-:Y:S02]  /*8c70*/  IMAD.MOV R8, RZ, RZ, -R8 ;  /* 0x000000ffff087224 */ /* 0x000fe400078e0a08 */
[----:B------:R-:W-:Y:S02]  /*8c80*/  IMAD.MOV R5, RZ, RZ, -R5 ;  /* 0x000000ffff057224 */ /* 0x000fe400078e0a05 */
[C---:B------:R-:W-:Y:S02]  /*8c90*/  IMAD R108, R18.reuse, R8, R108 ;  /* 0x00000008126c7224 */ /* 0x040fe400078e026c */
[C---:B------:R-:W-:Y:S02]  /*8ca0*/  IMAD R183, R18.reuse, R5, R183 ;  /* 0x0000000512b77224 */ /* 0x040fe400078e02b7 */
[--C-:B------:R-:W-:Y:S01]  /*8cb0*/  @!P5 IMAD.IADD R85, R85, 0x1, -R18.reuse ;  /* 0x000000015555d824 */ /* 0x100fe200078e0a12 */
[C---:B------:R-:W-:Y:S01]  /*8cc0*/  ISETP.GT.U32.AND P5, PT, R18.reuse, R108, PT ;  /* 0x0000006c1200720c */ /* 0x040fe20003fa4070 */
[----:B------:R-:W-:Y:S01]  /*8cd0*/  @!P3 IMAD.IADD R229, R229, 0x1, -R18 ;  /* 0x00000001e5e5b824 */ /* 0x000fe200078e0a12 */
[----:B------:R-:W-:Y:S01]  /*8ce0*/  ISETP.GT.U32.AND P3, PT, R18, R183, PT ;  /* 0x000000b71200720c */ /* 0x000fe20003f64070 */
[----:B------:R-:W-:-:S02]  /*8cf0*/  VIADD R8, R0, 0x50 ;  /* 0x0000005000087836 */ /* 0x000fc40000000000 */
[C---:B------:R-:W-:Y:S02]  /*8d00*/  VIADD R12, R0.reuse, 0x51 ;  /* 0x00000051000c7836 */ /* 0x040fe40000000000 */
[----:B------:R-:W-:Y:S01]  /*8d10*/  VIADD R5, R0, 0x4e ;  /* 0x0000004e00057836 */ /* 0x000fe20000000000 */
[----:B------:R-:W-:Y:S01]  /*8d20*/  IABS R14, R8 ;  /* 0x00000008000e7213 */ /* 0x000fe20000000000 */
[----:B------:R-:W-:Y:S01]  /*8d30*/  IMAD.HI.U32 R10, R3, R47, RZ ;  /* 0x0000002f030a7227 */ /* 0x000fe200078e00ff */
[----:B------:R-:W-:Y:S02]  /*8d40*/  IABS R44, R12 ;  /* 0x0000000c002c7213 */ /* 0x000fe40000000000 */
[----:B------:R-:W-:Y:S01]  /*8d50*/  IABS R24, R5 ;  /* 0x0000000500187213 */ /* 0x000fe20000000000 */
[--C-:B------:R-:W-:Y:S02]  /*8d60*/  @!P5 IMAD.IADD R108, R108, 0x1, -R18.reuse ;  /* 0x000000016c6cd824 */ /* 0x100fe400078e0a12 */
[----:B------:R-:W-:-:S02]  /*8d70*/  @!P3 IMAD.IADD R183, R183, 0x1, -R18 ;  /* 0x00000001b7b7b824 */ /* 0x000fc400078e0a12 */
[----:B------:R-:W-:Y:S01]  /*8d80*/  IMAD.HI.U32 R15, R3, R14, RZ ;  /* 0x0000000e030f7227 */ /* 0x000fe200078e00ff */
[----:B------:R-:W-:-:S03]  /*8d90*/  ISETP.GT.U32.AND P3, PT, R18, R108, PT ;  /* 0x0000006c1200720c */ /* 0x000fc60003f64070 */
[----:B------:R-:W-:Y:S02]  /*8da0*/  IMAD.MOV R15, RZ, RZ, -R15 ;  /* 0x000000ffff0f7224 */ /* 0x000fe400078e0a0f */
[----:B------:R-:W-:-:S04]  /*8db0*/  IMAD.HI.U32 R7, R3, R44, RZ ;  /* 0x0000002c03077227 */ /* 0x000fc800078e00ff */
[----:B------:R-:W-:Y:S02]  /*8dc0*/  IMAD R14, R18, R15, R14 ;  /* 0x0000000f120e7224 */ /* 0x000fe400078e020e */
[----:B------:R-:W-:Y:S02]  /*8dd0*/  IMAD.MOV R10, RZ, RZ, -R10 ;  /* 0x000000ffff0a7224 */ /* 0x000fe400078e0a0a */
[----:B------:R-:W-:Y:S02]  /*8de0*/  IMAD.MOV R7, RZ, RZ, -R7 ;  /* 0x000000ffff077224 */ /* 0x000fe400078e0a07 */
[----:B------:R-:W-:Y:S01]  /*8df0*/  @!P3 IMAD.IADD R108, R108, 0x1, -R18 ;  /* 0x000000016c6cb824 */ /* 0x000fe200078e0a12 */
[C---:B------:R-:W-:Y:S01]  /*8e00*/  ISETP.GT.U32.AND P3, PT, R18.reuse, R14, PT ;  /* 0x0000000e1200720c */ /* 0x040fe20003f64070 */
[C---:B------:R-:W-:Y:S02]  /*8e10*/  IMAD R47, R18.reuse, R10, R47 ;  /* 0x0000000a122f7224 */ /* 0x040fe400078e022f */
[----:B------:R-:W-:-:S02]  /*8e20*/  IMAD R44, R18, R7, R44 ;  /* 0x00000007122c7224 */ /* 0x000fc400078e022c */
[----:B------:R-:W-:-:S03]  /*8e30*/  IMAD.HI.U32 R10, R3, R24, RZ ;  /* 0x00000018030a7227 */ /* 0x000fc600078e00ff */
[C---:B------:R-:W-:Y:S01]  /*8e40*/  ISETP.GT.U32.AND P5, PT, R18.reuse, R44, PT ;  /* 0x0000002c1200720c */ /* 0x040fe20003fa4070 */
[----:B------:R-:W-:Y:S02]  /*8e50*/  IMAD.MOV R10, RZ, RZ, -R10 ;  /* 0x000000ffff0a7224 */ /* 0x000fe400078e0a0a */
[----:B------:R-:W-:Y:S01]  /*8e60*/  @!P6 IMAD.MOV R108, RZ, RZ, -R108 ;  /* 0x000000ffff6ce224 */ /* 0x000fe200078e0a6c */
[C---:B------:R-:W-:Y:S01]  /*8e70*/  ISETP.GT.U32.AND P6, PT, R18.reuse, R47, PT ;  /* 0x0000002f1200720c */ /* 0x040fe20003fc4070 */
[----:B------:R-:W-:Y:S02]  /*8e80*/  IMAD R24, R18, R10, R24 ;  /* 0x0000000a12187224 */ /* 0x000fe400078e0218 */
[----:B------:R-:W-:Y:S02]  /*8e90*/  @!P3 IMAD.IADD R14, R14, 0x1, -R18 ;  /* 0x000000010e0eb824 */ /* 0x000fe400078e0a12 */
[----:B------:R-:W-:Y:S01]  /*8ea0*/  VIADD R7, R0, 0x4d ;  /* 0x0000004d00077836 */ /* 0x000fe20000000000 */
[----:B------:R-:W-:Y:S01]  /*8eb0*/  ISETP.GT.U32.AND P3, PT, R18, R24, PT ;  /* 0x000000181200720c */ /* 0x000fe20003f64070 */
[----:B------:R-:W-:-:S02]  /*8ec0*/  @!P4 IMAD.MOV R85, RZ, RZ, -R85 ;  /* 0x000000ffff55c224 */ /* 0x000fc400078e0a55 */
[--C-:B------:R-:W-:Y:S01]  /*8ed0*/  @!P5 IMAD.IADD R44, R44, 0x1, -R18.reuse ;  /* 0x000000012c2cd824 */ /* 0x100fe200078e0a12 */
[----:B------:R-:W-:Y:S01]  /*8ee0*/  IABS R28, R7 ;  /* 0x00000007001c7213 */ /* 0x000fe20000000000 */
[----:B------:R-:W-:Y:S01]  /*8ef0*/  VIADD R10, R0, 0x4c ;  /* 0x0000004c000a7836 */ /* 0x000fe20000000000 */
[C---:B------:R-:W-:Y:S01]  /*8f00*/  ISETP.GT.U32.AND P5, PT, R18.reuse, R183, PT ;  /* 0x000000b71200720c */ /* 0x040fe20003fa4070 */
[----:B------:R-:W-:Y:S01]  /*8f10*/  @!P1 IMAD.MOV R31, RZ, RZ, -R31 ;  /* 0x000000ffff1f9224 */ /* 0x000fe200078e0a1f */
[----:B------:R-:W-:Y:S01]  /*8f20*/  ISETP.GT.U32.AND P4, PT, R18, R44, PT ;  /* 0x0000002c1200720c */ /* 0x000fe20003f84070 */
[--C-:B------:R-:W-:Y:S01]  /*8f30*/  @!P6 IMAD.IADD R47, R47, 0x1, -R18.reuse ;  /* 0x000000012f2fe824 */ /* 0x100fe200078e0a12 */
[----:B------:R-:W-:Y:S01]  /*8f40*/  IABS R26, R10 ;  /* 0x0000000a001a7213 */ /* 0x000fe20000000000 */
[----:B------:R-:W-:Y:S01]  /*8f50*/  @!P0 IMAD.MOV R229, RZ, RZ, -R229 ;  /* 0x000000ffffe58224 */ /* 0x000fe200078e0ae5 */
[----:B------:R-:W-:Y:S01]  /*8f60*/  ISETP.GE.AND P1, PT, R12, RZ, PT ;  /* 0x000000ff0c00720c */ /* 0x000fe20003f26270 */
[----:B------:R-:W-:Y:S01]  /*8f70*/  @!P3 IMAD.IADD R24, R24, 0x1, -R18 ;  /* 0x000000011818b824 */ /* 0x000fe200078e0a12 */
[----:B------:R-:W-:Y:S01]  /*8f80*/  ISETP.GT.U32.AND P6, PT, R18, R14, PT ;  /* 0x0000000e1200720c */ /* 0x000fe20003fc4070 */
[----:B------:R-:W-:Y:S01]  /*8f90*/  IMAD.HI.U32 R12, R3, R28, RZ ;  /* 0x0000001c030c7227 */ /* 0x000fe200078e00ff */
[----:B------:R-:W-:-:S02]  /*8fa0*/  ISETP.GE.AND P0, PT, R8, RZ, PT ;  /* 0x000000ff0800720c */ /* 0x000fc40003f06270 */
[----:B------:R-:W-:Y:S01]  /*8fb0*/  ISETP.GT.U32.AND P3, PT, R18, R24, PT ;  /* 0x000000181200720c */ /* 0x000fe20003f64070 */
[----:B------:R-:W-:-:S04]  /*8fc0*/  IMAD.HI.U32 R8, R3, R26, RZ ;  /* 0x0000001a03087227 */ /* 0x000fc800078e00ff */
[----:B------:R-:W-:Y:S02]  /*8fd0*/  IMAD.MOV R12, RZ, RZ, -R12 ;  /* 0x000000ffff0c7224 */ /* 0x000fe400078e0a0c */
[----:B------:R-:W-:Y:S01]  /*8fe0*/  @!P4 IMAD.IADD R44, R44, 0x1, -R18 ;  /* 0x000000012c2cc824 */ /* 0x000fe200078e0a12 */
[----:B------:R-:W-:Y:S01]  /*8ff0*/  ISETP.GE.AND P4, PT, R5, RZ, PT ;  /* 0x000000ff0500720c */ /* 0x000fe20003f86270 */
[----:B------:R-:W-:Y:S02]  /*9000*/  IMAD.MOV R8, RZ, RZ, -R8 ;  /* 0x000000ffff087224 */ /* 0x000fe400078e0a08 */
[----:B------:R-:W-:Y:S01]  /*9010*/  @!P5 IMAD.IADD R183, R183, 0x1, -R18 ;  /* 0x00000001b7b7d824 */ /* 0x000fe200078e0a12 */
[----:B------:R-:W-:Y:S01]  /*9020*/  ISETP.GE.AND P5, PT, R9, RZ, PT ;  /* 0x000000ff0900720c */ /* 0x000fe20003fa6270 */
[----:B------:R-:W-:Y:S02]  /*9030*/  IMAD R28, R18, R12, R28 ;  /* 0x0000000c121c7224 */ /* 0x000fe400078e021c */
[----:B------:R-:W-:-:S02]  /*9040*/  VIADD R5, R0, 0x4a ;  /* 0x0000004a00057836 */ /* 0x000fc40000000000 */
[----:B------:R-:W-:Y:S02]  /*9050*/  VIADD R12, R0, 0x4b ;  /* 0x0000004b000c7836 */ /* 0x000fe40000000000 */
[C---:B------:R-:W-:Y:S01]  /*9060*/  IMAD R26, R18.reuse, R8, R26 ;  /* 0x00000008121a7224 */ /* 0x040fe200078e021a */
[----:B------:R-:W-:Y:S01]  /*9070*/  IABS R59, R5 ;  /* 0x00000005003b7213 */ /* 0x000fe20000000000 */
[----:B------:R-:W-:Y:S01]  /*9080*/  @!P2 IMAD.MOV R183, RZ, RZ, -R183 ;  /* 0x000000ffffb7a224 */ /* 0x000fe200078e0ab7 */
[----:B------:R-:W-:Y:S01]  /*9090*/  ISETP.GT.U32.AND P2, PT, R18, R47, PT ;  /* 0x0000002f1200720c */ /* 0x000fe20003f44070 */
[--C-:B------:R-:W-:Y:S01]  /*90a0*/  @!P6 IMAD.IADD R14, R14, 0x1, -R18.reuse ;  /* 0x000000010e0ee824 */ /* 0x100fe200078e0a12 */
[----:B------:R-:W-:Y:S01]  /*90b0*/  ISETP.GT.U32.AND P6, PT, R18, R28, PT ;  /* 0x0000001c1200720c */ /* 0x000fe20003fc4070 */
[----:B------:R-:W-:Y:S01]  /*90c0*/  @!P3 IMAD.IADD R24, R24, 0x1, -R18 ;  /* 0x000000011818b824 */ /* 0x000fe200078e0a12 */
[----:B------:R-:W-:Y:S01]  /*90d0*/  IABS R74, R12 ;  /* 0x0000000c004a7213 */ /* 0x000fe20000000000 */
[----:B------:R-:W-:Y:S01]  /*90e0*/  IMAD.HI.U32 R8, R3, R59, RZ ;  /* 0x0000003b03087227 */ /* 0x000fe200078e00ff */
[----:B------:R-:W-:-:S03]  /*90f0*/  ISETP.GT.U32.AND P3, PT, R18, R26, PT ;  /* 0x0000001a1200720c */ /* 0x000fc60003f64070 */
[----:B------:R-:W-:-:S04]  /*9100*/  IMAD.HI.U32 R15, R3, R74, RZ ;  /* 0x0000004a030f7227 */ /* 0x000fc800078e00ff */
[----:B------:R-:W-:Y:S02]  /*9110*/  VIADD R9, R0, 0x49 ;  /* 0x0000004900097836 */ /* 0x000fe40000000000 */
[----:B------:R-:W-:Y:S02]  /*9120*/  IMAD.MOV R8, RZ, RZ, -R8 ;  /* 0x000000ffff087224 */ /* 0x000fe400078e0a08 */
[----:B------:R-:W-:Y:S01]  /*9130*/  IMAD.MOV R15, RZ, RZ, -R15 ;  /* 0x000000ffff0f7224 */ /* 0x000fe200078e0a0f */
[----:B------:R-:W-:Y:S01]  /*9140*/  IABS R72, R9 ;  /* 0x0000000900487213 */ /* 0x000fe20000000000 */
[--C-:B------:R-:W-:Y:S01]  /*9150*/  @!P2 IMAD.IADD R47, R47, 0x1, -R18.reuse ;  /* 0x000000012f2fa824 */ /* 0x100fe200078e0a12 */
[----:B------:R-:W-:Y:S01]  /*9160*/  ISETP.GE.AND P2, PT, R7, RZ, PT ;  /* 0x000000ff0700720c */ /* 0x000fe20003f46270 */
[----:B------:R-:W-:Y:S01]  /*9170*/  @!P6 IMAD.IADD R28, R28, 0x1, -R18 ;  /* 0x000000011c1ce824 */ /* 0x000fe200078e0a12 */
[----:B------:R-:W-:Y:S01]  /*9180*/  ISETP.GE.AND P6, PT, R10, RZ, PT ;  /* 0x000000ff0a00720c */ /* 0x000fe20003fc6270 */
[----:B------:R-:W-:-:S02]  /*9190*/  IMAD R59, R18, R8, R59 ;  /* 0x00000008123b7224 */ /* 0x000fc400078e023b */
[----:B------:R-:W-:Y:S02]  /*91a0*/  IMAD R74, R18, R15, R74 ;  /* 0x0000000f124a7224 */ /* 0x000fe400078e024a */
[----:B------:R-:W-:Y:S02]  /*91b0*/  VIADD R8, R0, 0x48 ;  /* 0x0000004800087836 */ /* 0x000fe40000000000 */
[----:B------:R-:W-:Y:S02]  /*91c0*/  @!P3 IMAD.IADD R26, R26, 0x1, -R18 ;  /* 0x000000011a1ab824 */ /* 0x000fe400078e0a12 */
[----:B------:R-:W-:Y:S01]  /*91d0*/  @!P1 IMAD.MOV R44, RZ, RZ, -R44 ;  /* 0x000000ffff2c9224 */ /* 0x000fe200078e0a2c */
[C---:B------:R-:W-:Y:S01]  /*91e0*/  ISETP.GT.U32.AND P1, PT, R18.reuse, R28, PT ;  /* 0x0000001c1200720c */ /* 0x040fe20003f24070 */
[----:B------:R-:W-:Y:S01]  /*91f0*/  @!P5 IMAD.MOV R47, RZ, RZ, -R47 ;  /* 0x000000ffff2fd224 */ /* 0x000fe200078e0a2f */
[----:B------:R-:W-:Y:S01]  /*9200*/  ISETP.GT.U32.AND P5, PT, R18, R59, PT ;  /* 0x0000003b1200720c */ /* 0x000fe20003fa4070 */
[----:B------:R-:W-:Y:S01]  /*9210*/  IMAD.HI.U32 R7, R3, R72, RZ ;  /* 0x0000004803077227 */ /* 0x000fe200078e00ff */
[----:B------:R-:W-:-:S02]  /*9220*/  IABS R86, R8 ;  /* 0x0000000800567213 */ /* 0x000fc40000000000 */
[C---:B------:R-:W-:Y:S01]  /*9230*/  ISETP.GT.U32.AND P3, PT, R18.reuse, R26, PT ;  /* 0x0000001a1200720c */ /* 0x040fe20003f64070 */
[----:B------:R-:W-:Y:S01]  /*9240*/  @!P0 IMAD.MOV R14, RZ, RZ, -R14 ;  /* 0x000000ffff0e8224 */ /* 0x000fe200078e0a0e */
[----:B------:R-:W-:Y:S01]  /*9250*/  ISETP.GT.U32.AND P0, PT, R18, R74, PT ;  /* 0x0000004a1200720c */ /* 0x000fe20003f04070 */
[----:B------:R-:W-:Y:S02]  /*9260*/  IMAD.MOV R7, RZ, RZ, -R7 ;  /* 0x000000ffff077224 */ /* 0x000fe400078e0a07 */
[----:B------:R-:W-:-:S04]  /*9270*/  IMAD.HI.U32 R10, R3, R86, RZ ;  /* 0x00000056030a7227 */ /* 0x000fc800078e00ff */
[----:B------:R-:W-:Y:S02]  /*9280*/  IMAD R72, R18, R7, R72 ;  /* 0x0000000712487224 */ /* 0x000fe400078e0248 */
[----:B------:R-:W-:Y:S02]  /*9290*/  VIADD R7, R0, 0x47 ;  /* 0x0000004700077836 */ /* 0x000fe40000000000 */
[----:B------:R-:W-:Y:S02]  /*92a0*/  IMAD.MOV R10, RZ, RZ, -R10 ;  /* 0x000000ffff0a7224 */ /* 0x000fe400078e0a0a */
[--C-:B------:R-:W-:Y:S01]  /*92b0*/  @!P1 IMAD.IADD R28, R28, 0x1, -R18.reuse ;  /* 0x000000011c1c9824 */ /* 0x100fe200078e0a12 */
[----:B------:R-:W-:Y:S01]  /*92c0*/  IABS R102, R7 ;  /* 0x0000000700667213 */ /* 0x000fe20000000000 */
[--C-:B------:R-:W-:Y:S01]  /*92d0*/  @!P5 IMAD.IADD R59, R59, 0x1, -R18.reuse ;  /* 0x000000013b3bd824 */ /* 0x100fe200078e0a12 */
[----:B------:R-:W-:Y:S01]  /*92e0*/  ISETP.GT.U32.AND P1, PT, R18, R72, PT ;  /* 0x000000481200720c */ /* 0x000fe20003f24070 */
[--C-:B------:R-:W-:Y:S01]  /*92f0*/  @!P3 IMAD.IADD R26, R26, 0x1, -R18.reuse ;  /* 0x000000011a1ab824 */ /* 0x100fe200078e0a12 */
[----:B------:R-:W-:Y:S01]  /*9300*/  ISETP.GE.AND P3, PT, R5, RZ, PT ;  /* 0x000000ff0500720c */ /* 0x000fe20003f66270 */
[----:B------:R-:W-:Y:S01]  /*9310*/  @!P0 IMAD.IADD R74, R74, 0x1, -R18 ;  /* 0x000000014a4a8824 */ /* 0x000fe200078e0a12 */
[----:B------:R-:W-:Y:S01]  /*9320*/  ISETP.GE.AND P0, PT, R9, RZ, PT ;  /* 0x000000ff0900720c */ /* 0x000fe20003f06270 */
[----:B------:R-:W-:-:S02]  /*9330*/  IMAD R86, R18, R10, R86 ;  /* 0x0000000a12567224 */ /* 0x000fc400078e0256 */
        /* <DEDUP_REMOVED lines=9> */
[----:B------:R-:W-:Y:S02]  /*93d0*/  @!P1 IMAD.IADD R72, R72, 0x1, -R18 ;  /* 0x0000000148489824 */ /* 0x000fe400078e0a12 */
[----:B------:R-:W-:Y:S02]  /*93e0*/  IMAD R102, R18, R5, R102 ;  /* 0x0000000512667224 */ /* 0x000fe400078e0266 */
[----:B------:R-:W-:Y:S01]  /*93f0*/  VIADD R5, R0, 0x45 ;  /* 0x0000004500057836 */ /* 0x000fe20000000000 */
[C---:B------:R-:W-:Y:S01]  /*9400*/  ISETP.GT.U32.AND P1, PT, R18.reuse, R72, PT ;  /* 0x000000481200720c */ /* 0x040fe20003f24070 */
[--C-:B------:R-:W-:Y:S01]  /*9410*/  @!P2 IMAD.IADD R59, R59, 0x1, -R18.reuse ;  /* 0x000000013b3ba824 */ /* 0x100fe200078e0a12 */
[----:B------:R-:W-:Y:S01]  /*9420*/  ISETP.GT.U32.AND P2, PT, R18, R102, PT ;  /* 0x000000661200720c */ /* 0x000fe20003f44070 */
[--C-:B------:R-:W-:Y:S01]  /*9430*/  @!P5 IMAD.IADD R74, R74, 0x1, -R18.reuse ;  /* 0x000000014a4ad824 */ /* 0x100fe200078e0a12 */
[----:B------:R-:W-:Y:S01]  /*9440*/  IABS R139, R5 ;  /* 0x00000005008b7213 */ /* 0x000fe20000000000 */
[----:B------:R-:W-:Y:S01]  /*9450*/  @!P6 IMAD.IADD R86, R86, 0x1, -R18 ;  /* 0x000000015656e824 */ /* 0x000fe200078e0a12 */
[----:B------:R-:W-:Y:S01]  /*9460*/  ISETP.GE.AND P5, PT, R8, RZ, PT ;  /* 0x000000ff0800720c */ /* 0x000fe20003fa6270 */
[----:B------:R-:W-:-:S02]  /*9470*/  @!P4 IMAD.MOV R74, RZ, RZ, -R74 ;  /* 0x000000ffff4ac224 */ /* 0x000fc400078e0a4a */
[----:B------:R-:W-:Y:S01]  /*9480*/  IMAD.HI.U32 R8, R3, R139, RZ ;  /* 0x0000008b03087227 */ /* 0x000fe200078e00ff */
[----:B------:R-:W-:-:S03]  /*9490*/  ISETP.GT.U32.AND P4, PT, R18, R86, PT ;  /* 0x000000561200720c */ /* 0x000fc60003f84070 */
[----:B------:R-:W-:Y:S02]  /*94a0*/  IMAD.MOV R8, RZ, RZ, -R8 ;  /* 0x000000ffff087224 */ /* 0x000fe400078e0a08 */
[--C-:B------:R-:W-:Y:S02]  /*94b0*/  @!P2 IMAD.IADD R102, R102, 0x1, -R18.reuse ;  /* 0x000000016666a824 */ /* 0x100fe400078e0a12 */
[----:B------:R-:W-:Y:S02]  /*94c0*/  IMAD R139, R18, R8, R139 ;  /* 0x00000008128b7224 */ /* 0x000fe400078e028b */
[----:B------:R-:W-:Y:S01]  /*94d0*/  VIADD R10, R0, 0x46 ;  /* 0x00000046000a7836 */ /* 0x000fe20000000000 */
[----:B------:R-:W-:Y:S01]  /*94e0*/  ISETP.GT.U32.AND P2, PT, R18, R102, PT ;  /* 0x000000661200720c */ /* 0x000fe20003f44070 */
[--C-:B------:R-:W-:Y:S01]  /*94f0*/  @!P1 IMAD.IADD R72, R72, 0x1, -R18.reuse ;  /* 0x0000000148489824 */ /* 0x100fe200078e0a12 */
[----:B------:R-:W-:Y:S01]  /*9500*/  ISETP.GE.AND P1, PT, R7, RZ, PT ;  /* 0x000000ff0700720c */ /* 0x000fe20003f26270 */
[----:B------:R-:W-:Y:S01]  /*9510*/  @!P4 IMAD.IADD R86, R86, 0x1, -R18 ;  /* 0x000000015656c824 */ /* 0x000fe200078e0a12 */
[----:B------:R-:W-:Y:S01]  /*9520*/  ISETP.GT.U32.AND P4, PT, R18, R139, PT ;  /* 0x0000008b1200720c */ /* 0x000fe20003f84070 */
[----:B------:R-:W-:Y:S01]  /*9530*/  VIADD R7, R0, 0x44 ;  /* 0x0000004400077836 */ /* 0x000fe20000000000 */
[----:B------:R-:W-:Y:S01]  /*9540*/  IABS R121, R10 ;  /* 0x0000000a00797213 */ /* 0x000fe20000000000 */
[----:B------:R-:W-:Y:S01]  /*9550*/  @!P3 IMAD.MOV R59, RZ, RZ, -R59 ;  /* 0x000000ffff3bb224 */ /* 0x000fe200078e0a3b */
[----:B------:R-:W-:Y:S01]  /*9560*/  ISETP.GE.AND P6, PT, R10, RZ, PT ;  /* 0x000000ff0a00720c */ /* 0x000fe20003fc6270 */
[----:B------:R-:W-:Y:S01]  /*9570*/  @!P0 IMAD.MOV R72, RZ, RZ, -R72 ;  /* 0x000000ffff488224 */ /* 0x000fe200078e0a48 */
[----:B------:R-:W-:Y:S01]  /*9580*/  IABS R157, R7 ;  /* 0x00000007009d7213 */ /* 0x000fe20000000000 */
[----:B------:R-:W-:Y:S01]  /*9590*/  IMAD.HI.U32 R9, R3, R121, RZ ;  /* 0x0000007903097227 */ /* 0x000fe200078e00ff */
[----:B------:R-:W-:-:S03]  /*95a0*/  ISETP.GE.AND P0, PT, R5, RZ, PT ;  /* 0x000000ff0500720c */ /* 0x000fc60003f06270 */
[--C-:B------:R-:W-:Y:S01]  /*95b0*/  @!P2 IMAD.IADD R102, R102, 0x1, -R18.reuse ;  /* 0x000000016666a824 */ /* 0x100fe200078e0a12 */
[----:B------:R-:W-:Y:S01]  /*95c0*/  ISETP.GE.AND P2, PT, R7, RZ, PT ;  /* 0x000000ff0700720c */ /* 0x000fe20003f46270 */
[----:B------:R-:W-:Y:S02]  /*95d0*/  IMAD.MOV R9, RZ, RZ, -R9 ;  /* 0x000000ffff097224 */ /* 0x000fe400078e0a09 */
[----:B------:R-:W-:Y:S02]  /*95e0*/  VIADD R7, R0, 0x43 ;  /* 0x0000004300077836 */ /* 0x000fe40000000000 */
[----:B------:R-:W-:Y:S02]  /*95f0*/  @!P4 IMAD.IADD R139, R139, 0x1, -R18 ;  /* 0x000000018b8bc824 */ /* 0x000fe400078e0a12 */
[----:B------:R-:W-:Y:S01]  /*9600*/  IMAD.HI.U32 R8, R3, R157, RZ ;  /* 0x0000009d03087227 */ /* 0x000fe200078e00ff */
[----:B------:R-:W-:Y:S02]  /*9610*/  IABS R213, R7 ;  /* 0x0000000700d57213 */ /* 0x000fe40000000000 */
[C---:B------:R-:W-:Y:S01]  /*9620*/  ISETP.GT.U32.AND P4, PT, R18.reuse, R139, PT ;  /* 0x0000008b1200720c */ /* 0x040fe20003f84070 */
[----:B------:R-:W-:-:S02]  /*9630*/  IMAD R121, R18, R9, R121 ;  /* 0x0000000912797224 */ /* 0x000fc400078e0279 */
[----:B------:R-:W-:Y:S02]  /*9640*/  IMAD.MOV R8, RZ, RZ, -R8 ;  /* 0x000000ffff087224 */ /* 0x000fe400078e0a08 */
[----:B------:R-:W-:Y:S01]  /*9650*/  IMAD.HI.U32 R9, R3, R213, RZ ;  /* 0x000000d503097227 */ /* 0x000fe200078e00ff */
[----:B------:R-:W-:-:S03]  /*9660*/  ISETP.GT.U32.AND P3, PT, R18, R121, PT ;  /* 0x000000791200720c */ /* 0x000fc60003f64070 */
[C---:B------:R-:W-:Y:S02]  /*9670*/  IMAD R157, R18.reuse, R8, R157 ;  /* 0x00000008129d7224 */ /* 0x040fe400078e029d */
[----:B------:R-:W-:Y:S02]  /*9680*/  @!P5 IMAD.MOV R86, RZ, RZ, -R86 ;  /* 0x000000ffff56d224 */ /* 0x000fe400078e0a56 */
[----:B------:R-:W-:Y:S01]  /*9690*/  IMAD.MOV R9, RZ, RZ, -R9 ;  /* 0x000000ffff097224 */ /* 0x000fe200078e0a09 */
[C---:B------:R-:W-:Y:S01]  /*96a0*/  ISETP.GT.U32.AND P5, PT, R18.reuse, R157, PT ;  /* 0x0000009d1200720c */ /* 0x040fe20003fa4070 */
[--C-:B------:R-:W-:Y:S02]  /*96b0*/  @!P4 IMAD.IADD R139, R139, 0x1, -R18.reuse ;  /* 0x000000018b8bc824 */ /* 0x100fe400078e0a12 */
[----:B------:R-:W-:Y:S02]  /*96c0*/  IMAD R213, R18, R9, R213 ;  /* 0x0000000912d57224 */ /* 0x000fe400078e02d5 */
[----:B------:R-:W-:-:S02]  /*96d0*/  @!P3 IMAD.IADD R121, R121, 0x1, -R18 ;  /* 0x000000017979b824 */ /* 0x000fc400078e0a12 */
[----:B------:R-:W-:Y:S01]  /*96e0*/  @!P0 IMAD.MOV R139, RZ, RZ, -R139 ;  /* 0x000000ffff8b8224 */ /* 0x000fe200078e0a8b */
[----:B------:R-:W-:Y:S01]  /*96f0*/  ISETP.GT.U32.AND P0, PT, R18, R213, PT ;  /* 0x000000d51200720c */ /* 0x000fe20003f04070 */
[----:B------:R-:W-:Y:S01]  /*9700*/  VIADD R5, R0, 0x42 ;  /* 0x0000004200057836 */ /* 0x000fe20000000000 */
[----:B------:R-:W-:Y:S01]  /*9710*/  ISETP.GT.U32.AND P3, PT, R18, R121, PT ;  /* 0x000000791200720c */ /* 0x000fe20003f64070 */
[C---:B------:R-:W-:Y:S02]  /*9720*/  VIADD R8, R0.reuse, 0x41 ;  /* 0x0000004100087836 */ /* 0x040fe40000000000 */
[----:B------:R-:W-:Y:S01]  /*9730*/  @!P5 IMAD.IADD R157, R157, 0x1, -R18 ;  /* 0x000000019d9dd824 */ /* 0x000fe200078e0a12 */
[----:B------:R-:W-:Y:S01]  /*9740*/  IABS R192, R5 ;  /* 0x0000000500c07213 */ /* 0x000fe20000000000 */
[----:B------:R-:W-:Y:S01]  /*9750*/  @!P1 IMAD.MOV R102, RZ, RZ, -R102 ;  /* 0x000000ffff669224 */ /* 0x000fe200078e0a66 */
[----:B------:R-:W-:Y:S01]  /*9760*/  ISETP.GE.AND P1, PT, R7, RZ, PT ;  /* 0x000000ff0700720c */ /* 0x000fe20003f26270 */
[----:B------:R-:W-:Y:S01]  /*9770*/  VIADD R20, R0, 0x3e ;  /* 0x0000003e00147836 */ /* 0x000fe20000000000 */
[----:B------:R-:W-:Y:S01]  /*9780*/  ISETP.GT.U32.AND P5, PT, R18, R157, PT ;  /* 0x0000009d1200720c */ /* 0x000fe20003fa4070 */
[----:B------:R-:W-:Y:S01]  /*9790*/  IMAD.HI.U32 R7, R3, R192, RZ ;  /* 0x000000c003077227 */ /* 0x000fe200078e00ff */
[----:B------:R-:W-:-:S02]  /*97a0*/  IABS R211, R8 ;  /* 0x0000000800d37213 */ /* 0x000fc40000000000 */
[----:B------:R-:W-:Y:S01]  /*97b0*/  ISETP.GE.AND P4, PT, R8, RZ, PT ;  /* 0x000000ff0800720c */ /* 0x000fe20003f86270 */
[--C-:B------:R-:W-:Y:S01]  /*97c0*/  @!P0 IMAD.IADD R213, R213, 0x1, -R18.reuse ;  /* 0x00000001d5d58824 */ /* 0x100fe200078e0a12 */
[----:B------:R-:W-:Y:S01]  /*97d0*/  IABS R62, R20 ;  /* 0x00000014003e7213 */ /* 0x000fe20000000000 */
[----:B------:R-:W-:Y:S01]  /*97e0*/  @!P3 IMAD.IADD R121, R121, 0x1, -R18 ;  /* 0x000000017979b824 */ /* 0x000fe200078e0a12 */
[----:B------:R-:W-:Y:S01]  /*97f0*/  ISETP.GE.AND P3, PT, R5, RZ, PT ;  /* 0x000000ff0500720c */ /* 0x000fe20003f66270 */
[----:B------:R-:W-:Y:S01]  /*9800*/  IMAD.MOV R7, RZ, RZ, -R7 ;  /* 0x000000ffff077224 */ /* 0x000fe200078e0a07 */
[----:B------:R-:W-:Y:S01]  /*9810*/  ISETP.GT.U32.AND P0, PT, R18, R213, PT ;  /* 0x000000d51200720c */ /* 0x000fe20003f04070 */
[----:B------:R-:W-:-:S04]  /*9820*/  IMAD.HI.U32 R5, R3, R211, RZ ;  /* 0x000000d303057227 */ /* 0x000fc800078e00ff */
[----:B------:R-:W-:Y:S02]  /*9830*/  IMAD R192, R18, R7, R192 ;  /* 0x0000000712c07224 */ /* 0x000fe400078e02c0 */
[----:B------:R-:W-:Y:S02]  /*9840*/  VIADD R7, R0, 0x40 ;  /* 0x0000004000077836 */ /* 0x000fe40000000000 */
[----:B------:R-:W-:Y:S02]  /*9850*/  IMAD.MOV R5, RZ, RZ, -R5 ;  /* 0x000000ffff057224 */ /* 0x000fe400078e0a05 */
[--C-:B------:R-:W-:Y:S01]  /*9860*/  @!P5 IMAD.IADD R157, R157, 0x1, -R18.reuse ;  /* 0x000000019d9dd824 */ /* 0x100fe200078e0a12 */
[----:B------:R-:W-:Y:S01]  /*9870*/  IABS R230, R7 ;  /* 0x0000000700e67213 */ /* 0x000fe20000000000 */
[----:B------:R-:W-:Y:S01]  /*9880*/  IMAD R211, R18, R5, R211 ;  /* 0x0000000512d37224 */ /* 0x000fe200078e02d3 */
[----:B------:R-:W-:Y:S01]  /*9890*/  ISETP.GE.AND P5, PT, R250, RZ, PT ;  /* 0x000000fffa00720c */ /* 0x000fe20003fa6270 */
[----:B------:R-:W-:Y:S01]  /*98a0*/  @!P2 IMAD.MOV R157, RZ, RZ, -R157 ;  /* 0x000000ffff9da224 */ /* 0x000fe200078e0a9d */
[C---:B------:R-:W-:Y:S01]  /*98b0*/  ISETP.GT.U32.AND P2, PT, R18.reuse, R192, PT ;  /* 0x000000c01200720c */ /* 0x040fe20003f44070 */
[----:B------:R-:W-:Y:S01]  /*98c0*/  @!P0 IMAD.IADD R213, R213, 0x1, -R18 ;  /* 0x00000001d5d58824 */ /* 0x000fe200078e0a12 */
[----:B------:R-:W-:Y:S01]  /*98d0*/  ISETP.GT.U32.AND P0, PT, R18, R211, PT ;  /* 0x000000d31200720c */ /* 0x000fe20003f04070 */
[----:B------:R-:W-:Y:S01]  /*98e0*/  IMAD.HI.U32 R9, R3, R230, RZ ;  /* 0x000000e603097227 */ /* 0x000fe200078e00ff */
[----:B------:R-:W-:-:S03]  /*98f0*/  IABS R250, R250 ;  /* 0x000000fa00fa7213 */ /* 0x000fc60000000000 */
[----:B------:R-:W-:Y:S02]  /*9900*/  IMAD.MOV R9, RZ, RZ, -R9 ;  /* 0x000000ffff097224 */ /* 0x000fe400078e0a09 */
[----:B------:R-:W-:Y:S02]  /*9910*/  @!P1 IMAD.MOV R213, RZ, RZ, -R213 ;  /* 0x000000ffffd59224 */ /* 0x000fe400078e0ad5 */
[----:B------:R-:W-:Y:S02]  /*9920*/  IMAD R230, R18, R9, R230 ;  /* 0x0000000912e67224 */ /* 0x000fe400078e02e6 */
[--C-:B------:R-:W-:Y:S02]  /*9930*/  @!P2 IMAD.IADD R192, R192, 0x1, -R18.reuse ;  /* 0x00000001c0c0a824 */ /* 0x100fe400078e0a12 */
[----:B------:R-:W-:Y:S01]  /*9940*/  @!P0 IMAD.IADD R211, R211, 0x1, -R18 ;  /* 0x00000001d3d38824 */ /* 0x000fe200078e0a12 */
[C---:B------:R-:W-:Y:S01]  /*9950*/  ISETP.GT.U32.AND P1, PT, R18.reuse, R230, PT ;  /* 0x000000e61200720c */ /* 0x040fe20003f24070 */
[----:B------:R-:W-:Y:S01]  /*9960*/  IMAD.HI.U32 R8, R3, R250, RZ ;  /* 0x000000fa03087227 */ /* 0x000fe200078e00ff */
[----:B------:R-:W-:-:S02]  /*9970*/  ISETP.GT.U32.AND P2, PT, R18, R192, PT ;  /* 0x000000c01200720c */ /* 0x000fc40003f44070 */
[----:B------:R-:W-:Y:S01]  /*9980*/  ISETP.GT.U32.AND P0, PT, R18, R211, PT ;  /* 0x000000d31200720c */ /* 0x000fe20003f04070 */
[----:B------:R-:W-:Y:S01]  /*9990*/  @!P6 IMAD.MOV R121, RZ, RZ, -R121 ;  /* 0x000000ffff79e224 */ /* 0x000fe200078e0a79 */
[----:B------:R-:W-:Y:S01]  /*99a0*/  ISETP.GE.AND P6, PT, R7, RZ, PT ;  /* 0x000000ff0700720c */ /* 0x000fe20003fc6270 */
[----:B------:R-:W-:-:S04]  /*99b0*/  IMAD.HI.U32 R7, R3, R62, RZ ;  /* 0x0000003e03077227 */ /* 0x000fc800078e00ff */
[----:B------:R-:W-:Y:S02]  /*99c0*/  IMAD.MOV R8, RZ, RZ, -R8 ;  /* 0x000000ffff087224 */ /* 0x000fe400078e0a08 */
[----:B------:R-:W-:Y:S02]  /*99d0*/  VIADD R19, R0, 0x3d ;  /* 0x0000003d00137836 */ /* 0x000fe40000000000 */
[----:B------:R-:W-:Y:S02]  /*99e0*/  IMAD.MOV R7, RZ, RZ, -R7 ;  /* 0x000000ffff077224 */ /* 0x000fe400078e0a07 */
[----:B------:R-:W-:Y:S01]  /*99f0*/  IMAD R250, R18, R8, R250 ;  /* 0x0000000812fa7224 */ /* 0x000fe200078e02fa */
[----:B------:R-:W-:Y:S01]  /*9a00*/  IABS R93, R19 ;  /* 0x00000013005d7213 */ /* 0x000fe20000000000 */
[----:B------:R-:W-:Y:S02]  /*9a10*/  VIADD R9, R0, 0x3c ;  /* 0x0000003c00097836 */ /* 0x000fe40000000000 */
[----:B------:R-:W-:-:S02]  /*9a20*/  @!P1 IMAD.IADD R230, R230, 0x1, -R18 ;  /* 0x00000001e6e69824 */ /* 0x000fc400078e0a12 */
[----:B------:R-:W-:Y:S01]  /*9a30*/  IMAD R62, R18, R7, R62 ;  /* 0x00000007123e7224 */ /* 0x000fe200078e023e */
[----:B------:R-:W-:Y:S01]  /*9a40*/  IABS R166, R9 ;  /* 0x0000000900a67213 */ /* 0x000fe20000000000 */
[--C-:B------:R-:W-:Y:S01]  /*9a50*/  @!P2 IMAD.IADD R192, R192, 0x1, -R18.reuse ;  /* 0x00000001c0c0a824 */ /* 0x100fe200078e0a12 */
[C---:B------:R-:W-:Y:S01]  /*9a60*/  ISETP.GT.U32.AND P2, PT, R18.reuse, R250, PT ;  /* 0x000000fa1200720c */ /* 0x040fe20003f44070 */
[----:B------:R-:W-:Y:S01]  /*9a70*/  @!P0 IMAD.IADD R211, R211, 0x1, -R18 ;  /* 0x00000001d3d38824 */ /* 0x000fe200078e0a12 */
[C---:B------:R-:W-:Y:S01]  /*9a80*/  ISETP.GT.U32.AND P1, PT, R18.reuse, R230, PT ;  /* 0x000000e61200720c */ /* 0x040fe20003f24070 */
[----:B------:R-:W-:Y:S01]  /*9a90*/  IMAD.HI.U32 R5, R3, R93, RZ ;  /* 0x0000005d03057227 */ /* 0x000fe200078e00ff */
[----:B------:R-:W-:-:S03]  /*9aa0*/  ISETP.GT.U32.AND P0, PT, R18, R62, PT ;  /* 0x0000003e1200720c */ /* 0x000fc60003f04070 */
[----:B------:R-:W-:-:S04]  /*9ab0*/  IMAD.HI.U32 R7, R3, R166, RZ ;  /* 0x000000a603077227 */ /* 0x000fc800078e00ff */
[----:B------:R-:W-:Y:S02]  /*9ac0*/  IMAD.MOV R5, RZ, RZ, -R5 ;  /* 0x000000ffff057224 */ /* 0x000fe400078e0a05 */
[----:B------:R-:W-:Y:S02]  /*9ad0*/  VIADD R16, R0, 0x3b ;  /* 0x0000003b00107836 */ /* 0x000fe40000000000 */
[----:B------:R-:W-:Y:S02]  /*9ae0*/  IMAD.MOV R7, RZ, RZ, -R7 ;  /* 0x000000ffff077224 */ /* 0x000fe400078e0a07 */
[C---:B------:R-:W-:Y:S01]  /*9af0*/  IMAD R93, R18.reuse, R5, R93 ;  /* 0x00000005125d7224 */ /* 0x040fe200078e025d */
[----:B------:R-:W-:Y:S01]  /*9b00*/  IABS R240, R16 ;  /* 0x0000001000f07213 */ /* 0x000fe20000000000 */
[----:B------:R-:W-:Y:S02]  /*9b10*/  IMAD R166, R18, R7, R166 ;  /* 0x0000000712a67224 */ /* 0x000fe400078e02a6 */
[----:B------:R-:W-:-:S02]  /*9b20*/  @!P2 IMAD.IADD R250, R250, 0x1, -R18 ;  /* 0x00000001fafaa824 */ /* 0x000fc400078e0a12 */
[--C-:B------:R-:W-:Y:S01]  /*9b30*/  @!P1 IMAD.IADD R230, R230, 0x1, -R18.reuse ;  /* 0x00000001e6e69824 */ /* 0x100fe200078e0a12 */
[----:B------:R-:W-:Y:S01]  /*9b40*/  ISETP.GT.U32.AND P1, PT, R18, R93, PT ;  /* 0x0000005d1200720c */ /* 0x000fe20003f24070 */
[----:B------:R-:W-:Y:S01]  /*9b50*/  @!P0 IMAD.IADD R62, R62, 0x1, -R18 ;  /* 0x000000013e3e8824 */ /* 0x000fe200078e0a12 */
[C---:B------:R-:W-:Y:S01]  /*9b60*/  ISETP.GT.U32.AND P2, PT, R18.reuse, R166, PT ;  /* 0x000000a61200720c */ /* 0x040fe20003f44070 */
[----:B------:R-:W-:Y:S01]  /*9b70*/  IMAD.HI.U32 R21, R3, R240, RZ ;  /* 0x000000f003157227 */ /* 0x000fe200078e00ff */
[----:B------:R-:W-:-:S03]  /*9b80*/  ISETP.GT.U32.AND P0, PT, R18, R250, PT ;  /* 0x000000fa1200720c */ /* 0x000fc60003f04070 */
[C---:B------:R-:W-:Y:S02]  /*9b90*/  VIADD R10, R0.reuse, 0x39 ;  /* 0x00000039000a7836 */ /* 0x040fe40000000000 */
[----:B------:R-:W-:Y:S02]  /*9ba0*/  VIADD R12, R0, 0x3a ;  /* 0x0000003a000c7836 */ /* 0x000fe40000000000 */
[----:B------:R-:W-:Y:S01]  /*9bb0*/  IMAD.MOV R21, RZ, RZ, -R21 ;  /* 0x000000ffff157224 */ /* 0x000fe200078e0a15 */
[----:B------:R-:W-:Y:S01]  /*9bc0*/  IABS R15, R10 ;  /* 0x0000000a000f7213 */ /* 0x000fe20000000000 */
[----:B------:R-:W-:Y:S01]  /*9bd0*/  @!P1 IMAD.IADD R93, R93, 0x1, -R18 ;  /* 0x000000015d5d9824 */ /* 0x000fe200078e0a12 */
[----:B------:R-:W-:Y:S01]  /*9be0*/  IABS R209, R12 ;  /* 0x0000000c00d17213 */ /* 0x000fe20000000000 */
[C---:B------:R-:W-:Y:S01]  /*9bf0*/  IMAD R240, R18.reuse, R21, R240 ;  /* 0x0000001512f07224 */ /* 0x040fe200078e02f0 */
[----:B------:R-:W-:Y:S01]  /*9c00*/  ISETP.GT.U32.AND P1, PT, R18, R62, PT ;  /* 0x0000003e1200720c */ /* 0x000fe20003f24070 */
[----:B------:R-:W-:-:S02]  /*9c10*/  VIADD R5, R0, 0x38 ;  /* 0x0000003800057836 */ /* 0x000fc40000000000 */
[----:B------:R-:W-:-:S03]  /*9c20*/  IMAD.HI.U32 R7, R3, R15, RZ ;  /* 0x0000000f03077227 */ /* 0x000fc600078e00ff */
[----:B------:R-:W-:Y:S01]  /*9c30*/  IABS R247, R5 ;  /* 0x0000000500f77213 */ /* 0x000fe20000000000 */
[--C-:B------:R-:W-:Y:S02]  /*9c40*/  @!P2 IMAD.IADD R166, R166, 0x1, -R18.reuse ;  /* 0x00000001a6a6a824 */ /* 0x100fe400078e0a12 */
[----:B------:R-:W-:Y:S01]  /*9c50*/  @!P0 IMAD.IADD R250, R250, 0x1, -R18 ;  /* 0x00000001fafa8824 */ /* 0x000fe200078e0a12 */
[C---:B------:R-:W-:Y:S01]  /*9c60*/  ISETP.GT.U32.AND P0, PT, R18.reuse, R240, PT ;  /* 0x000000f01200720c */ /* 0x040fe20003f04070 */
[----:B------:R-:W-:Y:S01]  /*9c70*/  IMAD.HI.U32 R8, R3, R209, RZ ;  /* 0x000000d103087227 */ /* 0x000fe200078e00ff */
[----:B------:R-:W-:-:S03]  /*9c80*/  ISETP.GT.U32.AND P2, PT, R18, R166, PT ;  /* 0x000000a61200720c */ /* 0x000fc60003f44070 */
[----:B------:R-:W-:Y:S01]  /*9c90*/  @!P3 IMAD.MOV R192, RZ, RZ, -R192 ;  /* 0x000000ffffc0b224 */ /* 0x000fe200078e0ac0 */
[C---:B------:R-:W-:Y:S01]  /*9ca0*/  ISETP.GT.U32.AND P3, PT, R18.reuse, R93, PT ;  /* 0x0000005d1200720c */ /* 0x040fe20003f64070 */
[----:B------:R-:W-:Y:S02]  /*9cb0*/  IMAD.MOV R7, RZ, RZ, -R7 ;  /* 0x000000ffff077224 */ /* 0x000fe400078e0a07 */
[----:B------:R-:W-:Y:S02]  /*9cc0*/  IMAD.MOV R8, RZ, RZ, -R8 ;  /* 0x000000ffff087224 */ /* 0x000fe400078e0a08 */
[C---:B------:R-:W-:Y:S02]  /*9cd0*/  IMAD R15, R18.reuse, R7, R15 ;  /* 0x00000007120f7224 */ /* 0x040fe400078e020f */
[----:B------:R-:W-:Y:S02]  /*9ce0*/  IMAD R209, R18, R8, R209 ;  /* 0x0000000812d17224 */ /* 0x000fe400078e02d1 */
[----:B------:R-:W-:-:S02]  /*9cf0*/  VIADD R7, R0, 0x37 ;  /* 0x0000003700077836 */ /* 0x000fc40000000000 */
[----:B------:R-:W-:Y:S02]  /*9d00*/  VIADD R8, R0, 0x36 ;  /* 0x0000003600087836 */ /* 0x000fe40000000000 */
[----:B------:R-:W-:Y:S01]  /*9d10*/  IMAD.HI.U32 R21, R3, R247, RZ ;  /* 0x000000f703157227 */ /* 0x000fe200078e00ff */
[----:B------:R-:W-:Y:S02]  /*9d20*/  IABS R159, R7 ;  /* 0x00000007009f7213 */ /* 0x000fe40000000000 */
[----:B------:R-:W-:Y:S01]  /*9d30*/  IABS R115, R8 ;  /* 0x0000000800737213 */ /* 0x000fe20000000000 */
[----:B------:R-:W-:Y:S02]  /*9d40*/  IMAD.MOV R21, RZ, RZ, -R21 ;  /* 0x000000ffff157224 */ /* 0x000fe400078e0a15 */
[--C-:B------:R-:W-:Y:S02]  /*9d50*/  @!P0 IMAD.IADD R240, R240, 0x1, -R18.reuse ;  /* 0x00000001f0f08824 */ /* 0x100fe400078e0a12 */
[----:B------:R-:W-:Y:S01]  /*9d60*/  @!P3 IMAD.IADD R93, R93, 0x1, -R18 ;  /* 0x000000015d5db824 */ /* 0x000fe200078e0a12 */
[C---:B------:R-:W-:Y:S01]  /*9d70*/  ISETP.GT.U32.AND P3, PT, R18.reuse, R15, PT ;  /* 0x0000000f1200720c */ /* 0x040fe20003f64070 */
[----:B------:R-:W-:-:S02]  /*9d80*/  IMAD R247, R18, R21, R247 ;  /* 0x0000001512f77224 */ /* 0x000fc400078e02f7 */
[----:B------:R-:W-:Y:S01]  /*9d90*/  @!P2 IMAD.IADD R166, R166, 0x1, -R18 ;  /* 0x00000001a6a6a824 */ /* 0x000fe200078e0a12 */
[----:B------:R-:W-:Y:S01]  /*9da0*/  ISETP.GE.AND P2, PT, R20, RZ, PT ;  /* 0x000000ff1400720c */ /* 0x000fe20003f46270 */
[----:B------:R-:W-:Y:S01]  /*9db0*/  @!P4 IMAD.MOV R211, RZ, RZ, -R211 ;  /* 0x000000ffffd3c224 */ /* 0x000fe200078e0ad3 */
[C---:B------:R-:W-:Y:S01]  /*9dc0*/  ISETP.GT.U32.AND P4, PT, R18.reuse, R240, PT ;  /* 0x000000f01200720c */ /* 0x040fe20003f84070 */
[----:B------:R-:W-:Y:S01]  /*9dd0*/  IMAD.HI.U32 R21, R3, R159, RZ ;  /* 0x0000009f03157227 */ /* 0x000fe200078e00ff */
[----:B------:R-:W-:-:S03]  /*9de0*/  ISETP.GT.U32.AND P0, PT, R18, R247, PT ;  /* 0x000000f71200720c */ /* 0x000fc60003f04070 */
[----:B------:R-:W-:-:S04]  /*9df0*/  IMAD.HI.U32 R20, R3, R115, RZ ;  /* 0x0000007303147227 */ /* 0x000fc800078e00ff */
[----:B------:R-:W-:Y:S02]  /*9e00*/  IMAD.MOV R21, RZ, RZ, -R21 ;  /* 0x000000ffff157224 */ /* 0x000fe400078e0a15 */
[----:B------:R-:W-:Y:S02]  /*9e10*/  IMAD.MOV R20, RZ, RZ, -R20 ;  /* 0x000000ffff147224 */ /* 0x000fe400078e0a14 */
[C---:B------:R-:W-:Y:S02]  /*9e20*/  IMAD R159, R18.reuse, R21, R159 ;  /* 0x00000015129f7224 */ /* 0x040fe400078e029f */
[----:B------:R-:W-:Y:S02]  /*9e30*/  IMAD R115, R18, R20, R115 ;  /* 0x0000001412737224 */ /* 0x000fe400078e0273 */
[--C-:B------:R-:W-:Y:S01]  /*9e40*/  @!P1 IMAD.IADD R62, R62, 0x1, -R18.reuse ;  /* 0x000000013e3e9824 */ /* 0x100fe200078e0a12 */
[C---:B------:R-:W-:Y:S01]  /*9e50*/  ISETP.GT.U32.AND P1, PT, R18.reuse, R209, PT ;  /* 0x000000d11200720c */ /* 0x040fe20003f24070 */
[--C-:B------:R-:W-:Y:S01]  /*9e60*/  @!P3 IMAD.IADD R15, R15, 0x1, -R18.reuse ;  /* 0x000000010f0fb824 */ /* 0x100fe200078e0a12 */
[----:B------:R-:W-:Y:S01]  /*9e70*/  ISETP.GT.U32.AND P3, PT, R18, R159, PT ;  /* 0x0000009f1200720c */ /* 0x000fe20003f64070 */
[--C-:B------:R-:W-:Y:S01]  /*9e80*/  @!P4 IMAD.IADD R240, R240, 0x1, -R18.reuse ;  /* 0x00000001f0f0c824 */ /* 0x100fe200078e0a12 */
[----:B------:R-:W-:Y:S01]  /*9e90*/  ISETP.GT.U32.AND P4, PT, R18, R115, PT ;  /* 0x000000731200720c */ /* 0x000fe20003f84070 */
[----:B------:R-:W-:-:S02]  /*9ea0*/  @!P0 IMAD.IADD R247, R247, 0x1, -R18 ;  /* 0x00000001f7f78824 */ /* 0x000fc400078e0a12 */
[----:B------:R-:W-:Y:S02]  /*9eb0*/  @!P6 IMAD.MOV R230, RZ, RZ, -R230 ;  /* 0x000000ffffe6e224 */ /* 0x000fe400078e0ae6 */
[----:B------:R-:W-:Y:S01]  /*9ec0*/  @!P2 IMAD.MOV R62, RZ, RZ, -R62 ;  /* 0x000000ffff3ea224 */ /* 0x000fe200078e0a3e */
[C---:B------:R-:W-:Y:S01]  /*9ed0*/  ISETP.GT.U32.AND P6, PT, R18.reuse, R247, PT ;  /* 0x000000f71200720c */ /* 0x040fe20003fc4070 */
[----:B------:R-:W-:Y:S01]  /*9ee0*/  @!P5 IMAD.MOV R250, RZ, RZ, -R250 ;  /* 0x000000fffffad224 */ /* 0x000fe200078e0afa */
[----:B------:R-:W-:Y:S01]  /*9ef0*/  ISETP.GE.AND P2, PT, R9, RZ, PT ;  /* 0x000000ff0900720c */ /* 0x000fe20003f46270 */
[--C-:B------:R-:W-:Y:S01]  /*9f00*/  @!P1 IMAD.IADD R209, R209, 0x1, -R18.reuse ;  /* 0x00000001d1d19824 */ /* 0x100fe200078e0a12 */
[----:B------:R-:W-:Y:S01]  /*9f10*/  ISETP.GE.AND P1, PT, R19, RZ, PT ;  /* 0x000000ff1300720c */ /* 0x000fe20003f26270 */
[--C-:B------:R-:W-:Y:S01]  /*9f20*/  @!P3 IMAD.IADD R159, R159, 0x1, -R18.reuse ;  /* 0x000000019f9fb824 */ /* 0x100fe200078e0a12 */
[C---:B------:R-:W-:Y:S01]  /*9f30*/  ISETP.GT.U32.AND P5, PT, R18.reuse, R15, PT ;  /* 0x0000000f1200720c */ /* 0x040fe20003fa4070 */
[--C-:B------:R-:W-:Y:S01]  /*9f40*/  @!P4 IMAD.IADD R115, R115, 0x1, -R18.reuse ;  /* 0x000000017373c824 */ /* 0x100fe200078e0a12 */
[----:B------:R-:W-:Y:S01]  /*9f50*/  ISETP.GT.U32.AND P0, PT, R18, R209, PT ;  /* 0x000000d11200720c */ /* 0x000fe20003f04070 */
[----:B------:R-:W-:Y:S01]  /*9f60*/  IMAD R2, R2, UR4, RZ ;  /* 0x0000000402027c24 */ /* 0x000fe2000f8e02ff */
[----:B------:R-:W-:Y:S01]  /*9f70*/  ISETP.GT.U32.AND P3, PT, R18, R159, PT ;  /* 0x0000009f1200720c */ /* 0x000fe20003f64070 */
[----:B------:R-:W-:Y:S01]  /*9f80*/  VIADD R9, R0, 0x32 ;  /* 0x0000003200097836 */ /* 0x000fe20000000000 */
[----:B------:R-:W-:Y:S01]  /*9f90*/  ISETP.GT.U32.AND P4, PT, R18, R115, PT ;  /* 0x000000731200720c */ /* 0x000fe20003f84070 */
[----:B------:R-:W-:Y:S01]  /*9fa0*/  @!P6 IMAD.IADD R247, R247, 0x1, -R18 ;  /* 0x00000001f7f7e824 */ /* 0x000fe200078e0a12 */
[----:B------:R-:W-:Y:S01]  /*9fb0*/  ISETP.GE.AND P6, PT, R5, RZ, PT ;  /* 0x000000ff0500720c */ /* 0x000fe20003fc6270 */
[----:B------:R-:W-:Y:S01]  /*9fc0*/  IMAD.HI.U32 R5, R3, R67, RZ ;  /* 0x0000004303057227 */ /* 0x000fe200078e00ff */
[----:B------:R-:W-:Y:S01]  /*9fd0*/  IABS R156, R9 ;  /* 0x00000009009c7213 */ /* 0x000fe20000000000 */
[----:B------:R-:W-:-:S02]  /*9fe0*/  ULDC.64 UR4, c[0x0][0x218] ;  /* 0x0000860000047ab9 */ /* 0x000fc40000000a00 */
[----:B------:R-:W-:Y:S01]  /*9ff0*/  @!P1 IMAD.MOV R93, RZ, RZ, -R93 ;  /* 0x000000ffff5d9224 */ /* 0x000fe200078e0a5d */
[----:B------:R-:W-:Y:S01]  /*a000*/  ISETP.GE.AND P1, PT, R16, RZ, PT ;  /* 0x000000ff1000720c */ /* 0x000fe20003f26270 */
[----:B------:R-:W-:Y:S02]  /*a010*/  VIADD R16, R0, 0x35 ;  /* 0x0000003500107836 */ /* 0x000fe40000000000 */
[----:B------:R-:W-:Y:S02]  /*a020*/  IMAD.MOV R5, RZ, RZ, -R5 ;  /* 0x000000ffff057224 */ /* 0x000fe400078e0a05 */
[--C-:B------:R-:W-:Y:S01]  /*a030*/  @!P3 IMAD.IADD R159, R159, 0x1, -R18.reuse ;  /* 0x000000019f9fb824 */ /* 0x100fe200078e0a12 */
[----:B------:R-:W-:Y:S01]  /*a040*/  ISETP.GE.AND P3, PT, R8, RZ, PT ;  /* 0x000000ff0800720c */ /* 0x000fe20003f66270 */
[----:B------:R-:W-:Y:S01]  /*a050*/  @!P4 IMAD.IADD R115, R115, 0x1, -R18 ;  /* 0x000000017373c824 */ /* 0x000fe200078e0a12 */
[----:B------:R-:W-:Y:S01]  /*a060*/  IADD3 R8, P4, R2, UR8, RZ ;  /* 0x0000000802087c10 */ /* 0x000fe2000ff9e0ff */
[----:B------:R-:W-:Y:S01]  /*a070*/  IMAD R67, R18, R5, R67 ;  /* 0x0000000512437224 */ /* 0x000fe200078e0243 */
[----:B------:R-:W-:Y:S01]  /*a080*/  IABS R141, R16 ;  /* 0x00000010008d7213 */ /* 0x000fe20000000000 */
[----:B------:R-:W-:Y:S01]  /*a090*/  @!P2 IMAD.MOV R166, RZ, RZ, -R166 ;  /* 0x000000ffffa6a224 */ /* 0x000fe200078e0aa6 */
[----:B------:R-:W-:Y:S01]  /*a0a0*/  LEA.HI.X.SX32 R2, R2, UR9, 0x1, P4 ;  /* 0x0000000902027c11 */ /* 0x000fe2000a0f0eff */
[----:B------:R-:W-:Y:S01]  /*a0b0*/  @!P5 IMAD.IADD R15, R15, 0x1, -R18 ;  /* 0x000000010f0fd824 */ /* 0x000fe200078e0a12 */
[----:B------:R-:W-:Y:S01]  /*a0c0*/  ISETP.GE.AND P2, PT, R7, RZ, PT ;  /* 0x000000ff0700720c */ /* 0x000fe20003f46270 */
[----:B------:R-:W-:Y:S01]  /*a0d0*/  IMAD.HI.U32 R7, R3, R141, RZ ;  /* 0x0000008d03077227 */ /* 0x000fe200078e00ff */
[----:B------:R-:W-:-:S02]  /*a0e0*/  ISETP.GT.U32.AND P4, PT, R18, R67, PT ;  /* 0x000000431200720c */ /* 0x000fc40003f84070 */
[----:B------:R-:W-:Y:S01]  /*a0f0*/  ISETP.GE.AND P5, PT, R10, RZ, PT ;  /* 0x000000ff0a00720c */ /* 0x000fe20003fa6270 */
[----:B------:R-:W-:Y:S02]  /*a100*/  VIADD R10, R0, 0x34 ;  /* 0x00000034000a7836 */ /* 0x000fe40000000000 */
[----:B------:R-:W-:Y:S02]  /*a110*/  IMAD.MOV R7, RZ, RZ, -R7 ;  /* 0x000000ffff077224 */ /* 0x000fe400078e0a07 */
[----:B------:R-:W-:Y:S01]  /*a120*/  @!P0 IMAD.IADD R209, R209, 0x1, -R18 ;  /* 0x00000001d1d18824 */ /* 0x000fe200078e0a12 */
[----:B------:R-:W-:Y:S01]  /*a130*/  IABS R22, R10 ;  /* 0x0000000a00167213 */ /* 0x000fe20000000000 */
[----:B------:R-:W-:Y:S01]  /*a140*/  IMAD R141, R18, R7, R141 ;  /* 0x00000007128d7224 */ /* 0x000fe200078e028d */
[----:B------:R-:W-:Y:S01]  /*a150*/  ISETP.GE.AND P0, PT, R12, RZ, PT ;  /* 0x000000ff0c00720c */ /* 0x000fe20003f06270 */
[----:B------:R-:W-:-:S04]  /*a160*/  IMAD.HI.U32 R7, R3, R156, RZ ;  /* 0x0000009c03077227 */ /* 0x000fc800078e00ff */
[----:B------:R-:W-:Y:S01]  /*a170*/  @!P4 IMAD.IADD R67, R67, 0x1, -R18 ;  /* 0x000000014343c824 */ /* 0x000fe200078e0a12 */
[----:B------:R-:W-:Y:S01]  /*a180*/  ISETP.GT.U32.AND P4, PT, R18, R141, PT ;  /* 0x0000008d1200720c */ /* 0x000fe20003f84070 */
[----:B------:R-:W-:-:S04]  /*a190*/  IMAD.HI.U32 R5, R3, R22, RZ ;  /* 0x0000001603057227 */ /* 0x000fc800078e00ff */
[----:B------:R-:W-:Y:S02]  /*a1a0*/  IMAD.MOV R5, RZ, RZ, -R5 ;  /* 0x000000ffff057224 */ /* 0x000fe400078e0a05 */
[----:B------:R-:W-:Y:S02]  /*a1b0*/  IMAD.MOV R7, RZ, RZ, -R7 ;  /* 0x000000ffff077224 */ /* 0x000fe400078e0a07 */
[C---:B------:R-:W-:Y:S02]  /*a1c0*/  IMAD R22, R18.reuse, R5, R22 ;  /* 0x0000000512167224 */ /* 0x040fe400078e0216 */
[----:B------:R-:W-:Y:S02]  /*a1d0*/  @!P5 IMAD.MOV R15, RZ, RZ, -R15 ;  /* 0x000000ffff0fd224 */ /* 0x000fe400078e0a0f */
[C---:B------:R-:W-:Y:S01]  /*a1e0*/  IMAD R156, R18.reuse, R7, R156 ;  /* 0x00000007129c7224 */ /* 0x040fe200078e029c */
[----:B------:R-:W-:Y:S01]  /*a1f0*/  ISETP.GT.U32.AND P5, PT, R18, R22, PT ;  /* 0x000000161200720c */ /* 0x000fe20003fa4070 */
[----:B------:R-:W-:-:S02]  /*a200*/  @!P4 IMAD.IADD R141, R141, 0x1, -R18 ;  /* 0x000000018d8dc824 */ /* 0x000fc400078e0a12 */
[----:B------:R-:W-:Y:S02]  /*a210*/  VIADD R12, R0, 0x33 ;  /* 0x00000033000c7836 */ /* 0x000fe40000000000 */
[----:B------:R-:W-:Y:S01]  /*a220*/  @!P2 IMAD.MOV R159, RZ, RZ, -R159 ;  /* 0x000000ffff9fa224 */ /* 0x000fe200078e0a9f */
[C---:B------:R-:W-:Y:S01]  /*a230*/  ISETP.GT.U32.AND P2, PT, R18.reuse, R141, PT ;  /* 0x0000008d1200720c */ /* 0x040fe20003f44070 */
[----:B------:R-:W-:Y:S01]  /*a240*/  @!P3 IMAD.MOV R115, RZ, RZ, -R115 ;  /* 0x000000ffff73b224 */ /* 0x000fe200078e0a73 */
[----:B------:R-:W-:Y:S01]  /*a250*/  ISETP.GT.U32.AND P3, PT, R18, R156, PT ;  /* 0x0000009c1200720c */ /* 0x000fe20003f64070 */
[----:B------:R-:W-:Y:S01]  /*a260*/  @!P1 IMAD.MOV R240, RZ, RZ, -R240 ;  /* 0x000000fffff09224 */ /* 0x000fe200078e0af0 */
[----:B------:R-:W-:Y:S01]  /*a270*/  ISETP.GE.AND P1, PT, R16, RZ, PT ;  /* 0x000000ff1000720c */ /* 0x000fe20003f26270 */
[C---:B------:R-:W-:Y:S01]  /*a280*/  VIADD R5, R0.reuse, 0x31 ;  /* 0x0000003100057836 */ /* 0x040fe20000000000 */
[----:B------:R-:W-:Y:S01]  /*a290*/  IABS R163, R12 ;  /* 0x0000000c00a37213 */ /* 0x000fe20000000000 */
[----:B------:R-:W-:-:S02]  /*a2a0*/  VIADD R7, R0, 0x30 ;  /* 0x0000003000077836 */ /* 0x000fc40000000000 */
[----:B------:R-:W-:Y:S01]  /*a2b0*/  @!P5 IMAD.IADD R22, R22, 0x1, -R18 ;  /* 0x000000011616d824 */ /* 0x000fe200078e0a12 */
[----:B------:R-:W-:Y:S01]  /*a2c0*/  IABS R23, R5 ;  /* 0x0000000500177213 */ /* 0x000fe20000000000 */
[----:B------:R-:W-:Y:S01]  /*a2d0*/  IMAD.HI.U32 R16, R3, R163, RZ ;  /* 0x000000a303107227 */ /* 0x000fe200078e00ff */
[----:B------:R-:W-:Y:S02]  /*a2e0*/  IABS R32, R7 ;  /* 0x0000000700207213 */ /* 0x000fe40000000000 */
[----:B------:R-:W-:Y:S01]  /*a2f0*/  ISETP.GT.U32.AND P5, PT, R18, R22, PT ;  /* 0x000000161200720c */ /* 0x000fe20003fa4070 */
[----:B------:R-:W-:Y:S02]  /*a300*/  IMAD.MOV R16, RZ, RZ, -R16 ;  /* 0x000000ffff107224 */ /* 0x000fe400078e0a10 */
[----:B------:R-:W-:Y:S01]  /*a310*/  @!P6 IMAD.MOV R247, RZ, RZ, -R247 ;  /* 0x000000fffff7e224 */ /* 0x000fe200078e0af7 */
[----:B------:R-:W-:Y:S01]  /*a320*/  ISETP.GE.AND P6, PT, R10, RZ, PT ;  /* 0x000000ff0a00720c */ /* 0x000fe20003fc6270 */
[--C-:B------:R-:W-:Y:S01]  /*a330*/  @!P2 IMAD.IADD R141, R141, 0x1, -R18.reuse ;  /* 0x000000018d8da824 */ /* 0x100fe200078e0a12 */
[----:B------:R-:W-:Y:S01]  /*a340*/  ISETP.GE.AND P2, PT, R9, RZ, PT ;  /* 0x000000ff0900720c */ /* 0x000fe20003f46270 */
[----:B------:R-:W-:Y:S01]  /*a350*/  @!P3 IMAD.IADD R156, R156, 0x1, -R18 ;  /* 0x000000019c9cb824 */ /* 0x000fe200078e0a12 */
[----:B------:R-:W-:Y:S01]  /*a360*/  ISETP.GE.AND P3, PT, R5, RZ, PT ;  /* 0x000000ff0500720c */ /* 0x000fe20003f66270 */
[----:B------:R-:W-:-:S04]  /*a370*/  IMAD.HI.U32 R10, R3, R23, RZ ;  /* 0x00000017030a7227 */ /* 0x000fc800078e00ff */
[C---:B------:R-:W-:Y:S02]  /*a380*/  IMAD R163, R18.reuse, R16, R163 ;  /* 0x0000001012a37224 */ /* 0x040fe400078e02a3 */
[----:B------:R-:W-:Y:S01]  /*a390*/  @!P1 IMAD.MOV R141, RZ, RZ, -R141 ;  /* 0x000000ffff8d9224 */ /* 0x000fe200078e0a8d */
[C---:B------:R-:W-:Y:S01]  /*a3a0*/  ISETP.GT.U32.AND P1, PT, R18.reuse, R156, PT ;  /* 0x0000009c1200720c */ /* 0x040fe20003f24070 */
[----:B------:R-:W-:Y:S01]  /*a3b0*/  IMAD.MOV R10, RZ, RZ, -R10 ;  /* 0x000000ffff0a7224 */ /* 0x000fe200078e0a0a */
[----:B------:R-:W-:Y:S01]  /*a3c0*/  ISETP.GT.U32.AND P4, PT, R18, R163, PT ;  /* 0x000000a31200720c */ /* 0x000fe20003f84070 */
[----:B------:R-:W-:-:S04]  /*a3d0*/  IMAD.HI.U32 R9, R3, R32, RZ ;  /* 0x0000002003097227 */ /* 0x000fc800078e00ff */
[----:B------:R-:W-:Y:S01]  /*a3e0*/  @!P0 IMAD.MOV R209, RZ, RZ, -R209 ;  /* 0x000000ffffd18224 */ /* 0x000fe200078e0ad1 */
[C---:B------:R-:W-:Y:S01]  /*a3f0*/  ISETP.GT.U32.AND P0, PT, R18.reuse, R67, PT ;  /* 0x000000431200720c */ /* 0x040fe20003f04070 */
[----:B------:R-:W-:Y:S02]  /*a400*/  IMAD R23, R18, R10, R23 ;  /* 0x0000000a12177224 */ /* 0x000fe400078e0217 */
[----:B------:R-:W-:Y:S02]  /*a410*/  IMAD.MOV R9, RZ, RZ, -R9 ;  /* 0x000000ffff097224 */ /* 0x000fe400078e0a09 */
[----:B------:R-:W-:Y:S01]  /*a420*/  @!P5 IMAD.IADD R22, R22, 0x1, -R18 ;  /* 0x000000011616d824 */ /* 0x000fe200078e0a12 */
[C---:B------:R-:W-:Y:S01]  /*a430*/  ISETP.GT.U32.AND P5, PT, R18.reuse, R23, PT ;  /* 0x000000171200720c */ /* 0x040fe20003fa4070 */
[----:B------:R-:W-:Y:S02]  /*a440*/  IMAD R32, R18, R9, R32 ;  /* 0x0000000912207224 */ /* 0x000fe400078e0220 */
[----:B------:R-:W-:-:S02]  /*a450*/  @!P1 IMAD.IADD R156, R156, 0x1, -R18 ;  /* 0x000000019c9c9824 */ /* 0x000fc400078e0a12 */
[--C-:B------:R-:W-:Y:S01]  /*a460*/  @!P4 IMAD.IADD R163, R163, 0x1, -R18.reuse ;  /* 0x00000001a3a3c824 */ /* 0x100fe200078e0a12 */
[----:B------:R-:W-:Y:S01]  /*a470*/  ISETP.GT.U32.AND P1, PT, R18, R32, PT ;  /* 0x000000201200720c */ /* 0x000fe20003f24070 */
[----:B------:R-:W-:Y:S01]  /*a480*/  @!P0 IMAD.IADD R67, R67, 0x1, -R18 ;  /* 0x0000000143438824 */ /* 0x000fe200078e0a12 */
[----:B------:R-:W-:Y:S01]  /*a490*/  ISETP.GE.AND P0, PT, R0, RZ, PT ;  /* 0x000000ff0000720c */ /* 0x000fe20003f06270 */
[----:B------:R-:W-:Y:S01]  /*a4a0*/  @!P6 IMAD.MOV R22, RZ, RZ, -R22 ;  /* 0x000000ffff16e224 */ /* 0x000fe200078e0a16 */
[----:B------:R-:W-:Y:S01]  /*a4b0*/  ISETP.GT.U32.AND P4, PT, R18, R163, PT ;  /* 0x000000a31200720c */ /* 0x000fe20003f84070 */
[----:B------:R-:W-:Y:S01]  /*a4c0*/  @!P2 IMAD.MOV R156, RZ, RZ, -R156 ;  /* 0x000000ffff9ca224 */ /* 0x000fe200078e0a9c */
[----:B------:R-:W-:Y:S01]  /*a4d0*/  ISETP.GE.AND P6, PT, R38, RZ, PT ;  /* 0x000000ff2600720c */ /* 0x000fe20003fc6270 */
[--C-:B------:R-:W-:Y:S01]  /*a4e0*/  @!P5 IMAD.IADD R23, R23, 0x1, -R18.reuse ;  /* 0x000000011717d824 */ /* 0x100fe200078e0a12 */
[----:B------:R-:W-:Y:S01]  /*a4f0*/  IABS R38, R38 ;  /* 0x0000002600267213 */ /* 0x000fe20000000000 */
[----:B------:R-:W-:Y:S01]  /*a500*/  VIADD R16, R0, 0x2a ;  /* 0x0000002a00107836 */ /* 0x000fe20000000000 */
[----:B------:R-:W-:Y:S01]  /*a510*/  ISETP.GE.AND P2, PT, R92, RZ, PT ;  /* 0x000000ff5c00720c */ /* 0x000fe20003f46270 */
[----:B------:R-:W-:Y:S01]  /*a520*/  VIADD R19, R0, 0x2b ;  /* 0x0000002b00137836 */ /* 0x000fe20000000000 */
[----:B------:R-:W-:Y:S01]  /*a530*/  ISETP.GT.U32.AND P5, PT, R18, R23, PT ;  /* 0x000000171200720c */ /* 0x000fe20003fa4070 */
[----:B------:R-:W-:Y:S01]  /*a540*/  @!P1 IMAD.IADD R32, R32, 0x1, -R18 ;  /* 0x0000000120209824 */ /* 0x000fe200078e0a12 */
[----:B------:R-:W-:Y:S01]  /*a550*/  IABS R92, R92 ;  /* 0x0000005c005c7213 */ /* 0x000fe20000000000 */
[----:B------:R-:W-:Y:S01]  /*a560*/  @!P0 IMAD.MOV R67, RZ, RZ, -R67 ;  /* 0x000000ffff438224 */ /* 0x000fe200078e0a43 */
[----:B------:R-:W-:Y:S01]  /*a570*/  ISETP.GE.AND P0, PT, R12, RZ, PT ;  /* 0x000000ff0c00720c */ /* 0x000fe20003f06270 */
[----:B------:R-:W-:Y:S01]  /*a580*/  IMAD.HI.U32 R5, R3, R38, RZ ;  /* 0x0000002603057227 */ /* 0x000fe200078e00ff */
[----:B------:R-:W-:-:S02]  /*a590*/  ISETP.GT.U32.AND P1, PT, R18, R32, PT ;  /* 0x000000201200720c */ /* 0x000fc40003f24070 */
[----:B------:R-:W-:Y:S01]  /*a5a0*/  IABS R203, R16 ;  /* 0x0000001000cb7213 */ /* 0x000fe20000000000 */
[----:B------:R-:W-:Y:S01]  /*a5b0*/  @!P4 IMAD.IADD R163, R163, 0x1, -R18 ;  /* 0x00000001a3a3c824 */ /* 0x000fe200078e0a12 */
[----:B------:R-:W-:Y:S01]  /*a5c0*/  ISETP.GE.AND P4, PT, R7, RZ, PT ;  /* 0x000000ff0700720c */ /* 0x000fe20003f86270 */
[----:B------:R-:W-:Y:S01]  /*a5d0*/  IMAD.MOV R5, RZ, RZ, -R5 ;  /* 0x000000ffff057224 */ /* 0x000fe200078e0a05 */
[----:B------:R-:W-:Y:S01]  /*a5e0*/  IABS R165, R19 ;  /* 0x0000001300a57213 */ /* 0x000fe20000000000 */
[----:B------:R-:W-:-:S04]  /*a5f0*/  IMAD.HI.U32 R7, R3, R92, RZ ;  /* 0x0000005c03077227 */ /* 0x000fc800078e00ff */
[----:B------:R-:W-:Y:S01]  /*a600*/  @!P5 IMAD.IADD R23, R23, 0x1, -R18 ;  /* 0x000000011717d824 */ /* 0x000fe200078e0a12 */
[----:B------:R-:W-:Y:S01]  /*a610*/  ISETP.GE.AND P5, PT, R219, RZ, PT ;  /* 0x000000ffdb00720c */ /* 0x000fe20003fa6270 */
[----:B------:R-:W-:Y:S01]  /*a620*/  IMAD R38, R18, R5, R38 ;  /* 0x0000000512267224 */ /* 0x000fe200078e0226 */
        /* <DEDUP_REMOVED lines=14> */
[----:B------:R-:W-:Y:S02]  /*a710*/  IMAD R66, R18, R9, R66 ;  /* 0x0000000912427224 */ /* 0x000fe400078e0242 */
        /* <DEDUP_REMOVED lines=17> */
[----:B------:R-:W-:Y:S01]  /*a830*/  IMAD.HI.U32 R10, R3, R165, RZ ;  /* 0x000000a5030a7227 */ /* 0x000fe200078e00ff */
[----:B------:R-:W-:-:S03]  /*a840*/  ISETP.GT.U32.AND P4, PT, R18, R203, PT ;  /* 0x000000cb1200720c */ /* 0x000fc60003f84070 */
[C---:B------:R-:W-:Y:S02]  /*a850*/  VIADD R9, R0.reuse, 0x29 ;  /* 0x0000002900097836 */ /* 0x040fe40000000000 */
[----:B------:R-:W-:Y:S02]  /*a860*/  IMAD.MOV R10, RZ, RZ, -R10 ;  /* 0x000000ffff0a7224 */ /* 0x000fe400078e0a0a */
[----:B------:R-:W-:Y:S01]  /*a870*/  VIADD R5, R0, 0x27 ;  /* 0x0000002700057836 */ /* 0x000fe20000000000 */
[----:B------:R-:W-:Y:S01]  /*a880*/  IABS R239, R9 ;  /* 0x0000000900ef7213 */ /* 0x000fe20000000000 */
[----:B------:R-:W-:Y:S02]  /*a890*/  IMAD R165, R18, R10, R165 ;  /* 0x0000000a12a57224 */ /* 0x000fe400078e02a5 */
[----:B------:R-:W-:Y:S01]  /*a8a0*/  @!P3 IMAD.IADD R219, R219, 0x1, -R18 ;  /* 0x00000001dbdbb824 */ /* 0x000fe200078e0a12 */
[----:B------:R-:W-:Y:S01]  /*a8b0*/  IABS R231, R5 ;  /* 0x0000000500e77213 */ /* 0x000fe20000000000 */
[----:B------:R-:W-:-:S03]  /*a8c0*/  IMAD.HI.U32 R10, R3, R135, RZ ;  /* 0x00000087030a7227 */ /* 0x000fc600078e00ff */
[----:B------:R-:W-:Y:S01]  /*a8d0*/  ISETP.GT.U32.AND P3, PT, R18, R219, PT ;  /* 0x000000db1200720c */ /* 0x000fe20003f64070 */
[--C-:B------:R-:W-:Y:S01]  /*a8e0*/  @!P1 IMAD.IADD R66, R66, 0x1, -R18.reuse ;  /* 0x0000000142429824 */ /* 0x100fe200078e0a12 */
[----:B------:R-:W-:Y:S01]  /*a8f0*/  ISETP.GT.U32.AND P1, PT, R18, R165, PT ;  /* 0x000000a51200720c */ /* 0x000fe20003f24070 */
[----:B------:R-:W-:Y:S02]  /*a900*/  @!P4 IMAD.IADD R203, R203, 0x1, -R18 ;  /* 0x00000001cbcbc824 */ /* 0x000fe400078e0a12 */
[----:B------:R-:W-:Y:S02]  /*a910*/  IMAD.MOV R10, RZ, RZ, -R10 ;  /* 0x000000ffff0a7224 */ /* 0x000fe400078e0a0a */
[----:B------:R-:W-:-:S04]  /*a920*/  IMAD.HI.U32 R12, R3, R239, RZ ;  /* 0x000000ef030c7227 */ /* 0x000fc800078e00ff */
[----:B------:R-:W-:Y:S01]  /*a930*/  @!P0 IMAD.MOV R66, RZ, RZ, -R66 ;  /* 0x000000ffff428224 */ /* 0x000fe200078e0a42 */
[C---:B------:R-:W-:Y:S01]  /*a940*/  ISETP.GT.U32.AND P0, PT, R18.reuse, R203, PT ;  /* 0x000000cb1200720c */ /* 0x040fe20003f04070 */
[----:B------:R-:W-:Y:S02]  /*a950*/  IMAD R135, R18, R10, R135 ;  /* 0x0000000a12877224 */ /* 0x000fe400078e0287 */
[----:B------:R-:W-:Y:S02]  /*a960*/  IMAD.MOV R12, RZ, RZ, -R12 ;  /* 0x000000ffff0c7224 */ /* 0x000fe400078e0a0c */
[----:B------:R-:W-:-:S04]  /*a970*/  IMAD.HI.U32 R10, R3, R231, RZ ;  /* 0x000000e7030a7227 */ /* 0x000fc800078e00ff */
[C---:B------:R-:W-:Y:S02]  /*a980*/  IMAD R239, R18.reuse, R12, R239 ;  /* 0x0000000c12ef7224 */ /* 0x040fe400078e02ef */
[----:B------:R-:W-:Y:S02]  /*a990*/  IMAD.MOV R10, RZ, RZ, -R10 ;  /* 0x000000ffff0a7224 */ /* 0x000fe400078e0a0a */
[--C-:B------:R-:W-:Y:S01]  /*a9a0*/  @!P3 IMAD.IADD R219, R219, 0x1, -R18.reuse ;  /* 0x00000001dbdbb824 */ /* 0x100fe200078e0a12 */
[C---:B------:R-:W-:Y:S01]  /*a9b0*/  ISETP.GT.U32.AND P3, PT, R18.reuse, R239, PT ;  /* 0x000000ef1200720c */ /* 0x040fe20003f64070 */
[C---:B------:R-:W-:Y:S02]  /*a9c0*/  IMAD R231, R18.reuse, R10, R231 ;  /* 0x0000000a12e77224 */ /* 0x040fe400078e02e7 */
[----:B------:R-:W-:Y:S01]  /*a9d0*/  @!P5 IMAD.MOV R219, RZ, RZ, -R219 ;  /* 0x000000ffffdbd224 */ /* 0x000fe200078e0adb */
[C---:B------:R-:W-:Y:S01]  /*a9e0*/  ISETP.GT.U32.AND P5, PT, R18.reuse, R135, PT ;  /* 0x000000871200720c */ /* 0x040fe20003fa4070 */
[--C-:B------:R-:W-:Y:S01]  /*a9f0*/  @!P0 IMAD.IADD R203, R203, 0x1, -R18.reuse ;  /* 0x00000001cbcb8824 */ /* 0x100fe200078e0a12 */
[----:B------:R-:W-:Y:S01]  /*aa00*/  ISETP.GT.U32.AND P0, PT, R18, R231, PT ;  /* 0x000000e71200720c */ /* 0x000fe20003f04070 */
[----:B------:R-:W-:Y:S01]  /*aa10*/  @!P1 IMAD.IADD R165, R165, 0x1, -R18 ;  /* 0x00000001a5a59824 */ /* 0x000fe200078e0a12 */
[----:B------:R-:W-:Y:S01]  /*aa20*/  ISETP.GE.AND P1, PT, R16, RZ, PT ;  /* 0x000000ff1000720c */ /* 0x000fe20003f26270 */
[----:B------:R-:W-:-:S02]  /*aa30*/  VIADD R10, R0, 0x26 ;  /* 0x00000026000a7836 */ /* 0x000fc40000000000 */
[----:B------:R-:W-:Y:S01]  /*aa40*/  @!P2 IMAD.MOV R92, RZ, RZ, -R92 ;  /* 0x000000ffff5ca224 */ /* 0x000fe200078e0a5c */
[----:B------:R-:W-:Y:S01]  /*aa50*/  ISETP.GT.U32.AND P4, PT, R18, R165, PT ;  /* 0x000000a51200720c */ /* 0x000fe20003f84070 */
        /* <DEDUP_REMOVED lines=9> */
[----:B------:R-:W-:Y:S01]  /*aaf0*/  ISETP.GT.U32.AND P5, PT, R18, R239, PT ;  /* 0x000000ef1200720c */ /* 0x000fe20003fa4070 */
[----:B------:R-:W-:Y:S01]  /*ab00*/  IMAD.HI.U32 R16, R3, R101, RZ ;  /* 0x0000006503107227 */ /* 0x000fe200078e00ff */
[----:B------:R-:W-:-:S02]  /*ab10*/  ISETP.GE.AND P3, PT, R5, RZ, PT ;  /* 0x000000ff0500720c */ /* 0x000fc40003f66270 */
[----:B------:R-:W-:Y:S01]  /*ab20*/  ISETP.GT.U32.AND P0, PT, R18, R231, PT ;  /* 0x000000e71200720c */ /* 0x000fe20003f04070 */
[----:B------:R-:W-:Y:S02]  /*ab30*/  IMAD.MOV R16, RZ, RZ, -R16 ;  /* 0x000000ffff107224 */ /* 0x000fe400078e0a10 */
[----:B------:R-:W-:-:S04]  /*ab40*/  IMAD.HI.U32 R12, R3, R20, RZ ;  /* 0x00000014030c7227 */ /* 0x000fc800078e00ff */
[----:B------:R-:W-:Y:S01]  /*ab50*/  @!P4 IMAD.IADD R165, R165, 0x1, -R18 ;  /* 0x00000001a5a5c824 */ /* 0x000fe200078e0a12 */
[----:B------:R-:W-:Y:S01]  /*ab60*/  ISETP.GE.AND P4, PT, R7, RZ, PT ;  /* 0x000000ff0700720c */ /* 0x000fe20003f86270 */
[C---:B------:R-:W-:Y:S02]  /*ab70*/  IMAD R101, R18.reuse, R16, R101 ;  /* 0x0000001012657224 */ /* 0x040fe400078e0265 */
[----:B------:R-:W-:Y:S02]  /*ab80*/  IMAD.MOV R12, RZ, RZ, -R12 ;  /* 0x000000ffff0c7224 */ /* 0x000fe400078e0a0c */
[----:B------:R-:W-:Y:S01]  /*ab90*/  @!P6 IMAD.MOV R165, RZ, RZ, -R165 ;  /* 0x000000ffffa5e224 */ /* 0x000fe200078e0aa5 */
[----:B------:R-:W-:Y:S01]  /*aba0*/  ISETP.GT.U32.AND P6, PT, R18, R135, PT ;  /* 0x000000871200720c */ /* 0x000fe20003fc4070 */
        /* <DEDUP_REMOVED lines=13> */
[C---:B------:R-:W-:Y:S02]  /*ac80*/  VIADD R10, R0.reuse, 0x22 ;  /* 0x00000022000a7836 */ /* 0x040fe40000000000 */
        /* <DEDUP_REMOVED lines=8> */
[C---:B------:R-:W-:Y:S01]  /*ad10*/  ISETP.GT.U32.AND P0, PT, R18.reuse, R101, PT ;  /* 0x000000651200720c */ /* 0x040fe20003f04070 */
[C---:B------:R-:W-:Y:S01]  /*ad20*/  IMAD R210, R18.reuse, R12, R210 ;  /* 0x0000000c12d27224 */ /* 0x040fe200078e02d2 */
[----:B------:R-:W-:Y:S01]  /*ad30*/  IABS R79, R9 ;  /* 0x00000009004f7213 */ /* 0x000fe20000000000 */
[----:B------:R-:W-:Y:S01]  /*ad40*/  @!P1 IMAD.MOV R203, RZ, RZ, -R203 ;  /* 0x000000ffffcb9224 */ /* 0x000fe200078e0acb */
        /* <DEDUP_REMOVED lines=17> */
[----:B------:R-:W-:Y:S01]  /*ae60*/  ISETP.GT.U32.AND P6, PT, R18, R39, PT ;  /* 0x000000271200720c */ /* 0x000fe20003fc4070 */
        /* <DEDUP_REMOVED lines=19> */
[----:B------:R-:W-:Y:S01]  /*afa0*/  ISETP.GT.U32.AND P5, PT, R18, R79, PT ;  /* 0x0000004f1200720c */ /* 0x000fe20003fa4070 */
[----:B------:R-:W-:Y:S01]  /*afb0*/  @!P4 IMAD.IADD R210, R210, 0x1, -R18 ;  /* 0x00000001d2d2c824 */ /* 0x000fe200078e0a12 */
[----:B------:R-:W-:Y:S01]  /*afc0*/  ISETP.GE.AND P4, PT, R5, RZ, PT ;  /* 0x000000ff0500720c */ /* 0x000fe20003f86270 */
        /* <DEDUP_REMOVED lines=11> */
[----:B------:R-:W-:Y:S01]  /*b080*/  @!P3 IMAD.MOV R187, RZ, RZ, -R187 ;  /* 0x000000ffffbbb224 */ /* 0x000fe200078e0abb */
[----:B------:R-:W-:Y:S01]  /*b090*/  IABS R48, R9 ;  /* 0x0000000900307213 */ /* 0x000fe20000000000 */
        /* <DEDUP_REMOVED lines=10> */
[----:B------:R-:W-:-:S04]  /*b140*/  IMAD.HI.U32 R7, R3, R184, RZ ;  /* 0x000000b803077227 */ /* 0x000fc800078e00ff */
[----:B------:R-:W-:-:S04]  /*b150*/  IMAD.HI.U32 R12, R3, R70, RZ ;  /* 0x00000046030c7227 */ /* 0x000fc800078e00ff */
[----:B------:R-:W-:Y:S02]  /*b160*/  IMAD.MOV R19, RZ, RZ, -R19 ;  /* 0x000000ffff137224 */ /* 0x000fe400078e0a13 */
[----:B------:R-:W-:Y:S02]  /*b170*/  IMAD.MOV R7, RZ, RZ, -R7 ;  /* 0x000000ffff077224 */ /* 0x000fe400078e0a07 */
[----:B------:R-:W-:Y:S02]  /*b180*/  IMAD.MOV R12, RZ, RZ, -R12 ;  /* 0x000000ffff0c7224 */ /* 0x000fe400078e0a0c */
[C---:B------:R-:W-:Y:S02]  /*b190*/  IMAD R48, R18.reuse, R19, R48 ;  /* 0x0000001312307224 */ /* 0x040fe400078e0230 */
[C---:B------:R-:W-:Y:S02]  /*b1a0*/  IMAD R184, R18.reuse, R7, R184 ;  /* 0x0000000712b87224 */ /* 0x040fe400078e02b8 */
[----:B------:R-:W-:-:S02]  /*b1b0*/  IMAD R70, R18, R12, R70 ;  /* 0x0000000c12467224 */ /* 0x000fc400078e0246 */
[----:B------:R-:W-:Y:S01]  /*b1c0*/  @!P5 IMAD.IADD R51, R51, 0x1, -R18 ;  /* 0x000000013333d824 */ /* 0x000fe200078e0a12 */
[C---:B------:R-:W-:Y:S01]  /*b1d0*/  ISETP.GT.U32.AND P5, PT, R18.reuse, R48, PT ;  /* 0x000000301200720c */ /* 0x040fe20003fa4070 */
[----:B------:R-:W-:Y:S01]  /*b1e0*/  IMAD.HI.U32 R12, R3, R54, RZ ;  /* 0x00000036030c7227 */ /* 0x000fe200078e00ff */
[----:B------:R-:W-:-:S03]  /*b1f0*/  ISETP.GT.U32.AND P6, PT, R18, R184, PT ;  /* 0x000000b81200720c */ /* 0x000fc60003fc4070 */
[----:B------:R-:W-:Y:S01]  /*b200*/  @!P4 IMAD.MOV R51, RZ, RZ, -R51 ;  /* 0x000000ffff33c224 */ /* 0x000fe200078e0a33 */
[----:B------:R-:W-:Y:S01]  /*b210*/  ISETP.GT.U32.AND P4, PT, R18, R70, PT ;  /* 0x000000461200720c */ /* 0x000fe20003f84070 */
[----:B------:R-:W-:Y:S02]  /*b220*/  IMAD.MOV R12, RZ, RZ, -R12 ;  /* 0x000000ffff0c7224 */ /* 0x000fe400078e0a0c */
[----:B------:R-:W-:Y:S02]  /*b230*/  VIADD R7, R0, 0x1a ;  /* 0x0000001a00077836 */ /* 0x000fe40000000000 */
[----:B------:R-:W-:Y:S02]  /*b240*/  IMAD R54, R18, R12, R54 ;  /* 0x0000000c12367224 */ /* 0x000fe400078e0236 */
[--C-:B------:R-:W-:Y:S01]  /*b250*/  @!P5 IMAD.IADD R48, R48, 0x1, -R18.reuse ;  /* 0x000000013030d824 */ /* 0x100fe200078e0a12 */
[----:B------:R-:W-:Y:S01]  /*b260*/  IABS R155, R7 ;  /* 0x00000007009b7213 */ /* 0x000fe20000000000 */
[--C-:B------:R-:W-:Y:S01]  /*b270*/  @!P6 IMAD.IADD R184, R184, 0x1, -R18.reuse ;  /* 0x00000001b8b8e824 */ /* 0x100fe200078e0a12 */
[C---:B------:R-:W-:Y:S01]  /*b280*/  ISETP.GT.U32.AND P5, PT, R18.reuse, R54, PT ;  /* 0x000000361200720c */ /* 0x040fe20003fa4070 */
        /* <DEDUP_REMOVED lines=8> */
[----:B------:R-:W-:Y:S01]  /*b310*/  @!P1 IMAD.MOV R79, RZ, RZ, -R79 ;  /* 0x000000ffff4f9224 */ /* 0x000fe200078e0a4f */
[----:B------:R-:W-:Y:S01]  /*b320*/  ISETP.GE.AND P1, PT, R9, RZ, PT ;  /* 0x000000ff0900720c */ /* 0x000fe20003f26270 */
[----:B------:R-:W-:Y:S01]  /*b330*/  IMAD R155, R18, R16, R155 ;  /* 0x00000010129b7224 */ /* 0x000fe200078e029b */
[----:B------:R-:W-:Y:S01]  /*b340*/  IABS R9, R19 ;  /* 0x0000001300097213 */ /* 0x000fe20000000000 */
[--C-:B------:R-:W-:Y:S02]  /*b350*/  @!P5 IMAD.IADD R54, R54, 0x1, -R18.reuse ;  /* 0x000000013636d824 */ /* 0x100fe400078e0a12 */
[--C-:B------:R-:W-:Y:S01]  /*b360*/  @!P6 IMAD.IADD R113, R113, 0x1, -R18.reuse ;  /* 0x000000017171e824 */ /* 0x100fe200078e0a12 */
[----:B------:R-:W-:Y:S01]  /*b370*/  ISETP.GE.AND P6, PT, R10, RZ, PT ;  /* 0x000000ff0a00720c */ /* 0x000fe20003fc6270 */
[----:B------:R-:W-:Y:S01]  /*b380*/  @!P4 IMAD.IADD R48, R48, 0x1, -R18 ;  /* 0x000000013030c824 */ /* 0x000fe200078e0a12 */
[C---:B------:R-:W-:Y:S01]  /*b390*/  ISETP.GT.U32.AND P5, PT, R18.reuse, R54, PT ;  /* 0x000000361200720c */ /* 0x040fe20003fa4070 */
[----:B------:R-:W-:Y:S01]  /*b3a0*/  IMAD.HI.U32 R10, R3, R9, RZ ;  /* 0x00000009030a7227 */ /* 0x000fe200078e00ff */
[----:B------:R-:W-:-:S03]  /*b3b0*/  ISETP.GT.U32.AND P4, PT, R18, R155, PT ;  /* 0x0000009b1200720c */ /* 0x000fc60003f84070 */
[----:B------:R-:W-:Y:S01]  /*b3c0*/  @!P2 IMAD.IADD R184, R184, 0x1, -R18 ;  /* 0x00000001b8b8a824 */ /* 0x000fe200078e0a12 */
[----:B------:R-:W-:Y:S01]  /*b3d0*/  ISETP.GE.AND P2, PT, R5, RZ, PT ;  /* 0x000000ff0500720c */ /* 0x000fe20003f46270 */
[----:B------:R-:W-:Y:S01]  /*b3e0*/  @!P3 IMAD.MOV R113, RZ, RZ, -R113 ;  /* 0x000000ffff71b224 */ /* 0x000fe200078e0a71 */
[----:B------:R-:W-:Y:S01]  /*b3f0*/  ISETP.GT.U32.AND P3, PT, R18, R70, PT ;  /* 0x000000461200720c */ /* 0x000fe20003f64070 */
[C---:B------:R-:W-:Y:S02]  /*b400*/  VIADD R5, R0.reuse, 0x17 ;  /* 0x0000001700057836 */ /* 0x040fe40000000000 */
[----:B------:R-:W-:Y:S02]  /*b410*/  IMAD.MOV R10, RZ, RZ, -R10 ;  /* 0x000000ffff0a7224 */ /* 0x000fe400078e0a0a */
[C---:B------:R-:W-:Y:S01]  /*b420*/  VIADD R16, R0.reuse, 0x18 ;  /* 0x0000001800107836 */ /* 0x040fe20000000000 */
[----:B------:R-:W-:Y:S01]  /*b430*/  IABS R132, R5 ;  /* 0x0000000500847213 */ /* 0x000fe20000000000 */
[----:B------:R-:W-:-:S02]  /*b440*/  VIADD R12, R0, 0x16 ;  /* 0x00000016000c7836 */ /* 0x000fc40000000000 */
[----:B------:R-:W-:Y:S01]  /*b450*/  IMAD R9, R18, R10, R9 ;  /* 0x0000000a12097224 */ /* 0x000fe200078e0209 */
[----:B------:R-:W-:Y:S01]  /*b460*/  IABS R148, R16 ;  /* 0x0000001000947213 */ /* 0x000fe20000000000 */
        /* <DEDUP_REMOVED lines=8> */
[----:B------:R-:W-:-:S04]  /*b4f0*/  IMAD.HI.U32 R21, R3, R148, RZ ;  /* 0x0000009403157227 */ /* 0x000fc800078e00ff */
[----:B------:R-:W-:Y:S01]  /*b500*/  @!P0 IMAD.MOV R184, RZ, RZ, -R184 ;  /* 0x000000ffffb88224 */ /* 0x000fe200078e0ab8 */
[----:B------:R-:W-:Y:S01]  /*b510*/  ISETP.GT.U32.AND P0, PT, R18, R155, PT ;  /* 0x0000009b1200720c */ /* 0x000fe20003f04070 */
[----:B------:R-:W-:-:S04]  /*b520*/  IMAD.HI.U32 R7, R3, R119, RZ ;  /* 0x0000007703077227 */ /* 0x000fc800078e00ff */
[----:B------:R-:W-:Y:S02]  /*b530*/  IMAD.MOV R10, RZ, RZ, -R10 ;  /* 0x000000ffff0a7224 */ /* 0x000fe400078e0a0a */
[----:B------:R-:W-:Y:S02]  /*b540*/  IMAD.MOV R21, RZ, RZ, -R21 ;  /* 0x000000ffff157224 */ /* 0x000fe400078e0a15 */
[----:B------:R-:W-:Y:S02]  /*b550*/  IMAD.MOV R7, RZ, RZ, -R7 ;  /* 0x000000ffff077224 */ /* 0x000fe400078e0a07 */
[C---:B------:R-:W-:Y:S02]  /*b560*/  IMAD R132, R18.reuse, R10, R132 ;  /* 0x0000000a12847224 */ /* 0x040fe400078e0284 */
[C---:B------:R-:W-:Y:S02]  /*b570*/  IMAD R148, R18.reuse, R21, R148 ;  /* 0x0000001512947224 */ /* 0x040fe400078e0294 */
[----:B------:R-:W-:-:S02]  /*b580*/  IMAD R119, R18, R7, R119 ;  /* 0x0000000712777224 */ /* 0x000fc400078e0277 */
[----:B------:R-:W-:Y:S02]  /*b590*/  @!P5 IMAD.IADD R9, R9, 0x1, -R18 ;  /* 0x000000010909d824 */ /* 0x000fe400078e0a12 */
[----:B------:R-:W-:Y:S01]  /*b5a0*/  @!P6 IMAD.MOV R70, RZ, RZ, -R70 ;  /* 0x000000ffff46e224 */ /* 0x000fe200078e0a46 */
[C---:B------:R-:W-:Y:S01]  /*b5b0*/  ISETP.GT.U32.AND P6, PT, R18.reuse, R132, PT ;  /* 0x000000841200720c */ /* 0x040fe20003fc4070 */
[----:B------:R-:W-:Y:S01]  /*b5c0*/  @!P1 IMAD.MOV R48, RZ, RZ, -R48 ;  /* 0x000000ffff309224 */ /* 0x000fe200078e0a30 */
[C---:B------:R-:W-:Y:S01]  /*b5d0*/  ISETP.GT.U32.AND P1, PT, R18.reuse, R148, PT ;  /* 0x000000941200720c */ /* 0x040fe20003f24070 */
[----:B------:R-:W-:Y:S01]  /*b5e0*/  @!P0 IMAD.IADD R155, R155, 0x1, -R18 ;  /* 0x000000019b9b8824 */ /* 0x000fe200078e0a12 */
[----:B------:R-:W-:Y:S01]  /*b5f0*/  ISETP.GT.U32.AND P5, PT, R18, R9, PT ;  /* 0x000000091200720c */ /* 0x000fe20003fa4070 */
[----:B------:R-:W-:Y:S01]  /*b600*/  VIADD R10, R0, 0x14 ;  /* 0x00000014000a7836 */ /* 0x000fe20000000000 */
[----:B------:R-:W-:Y:S01]  /*b610*/  ISETP.GT.U32.AND P0, PT, R18, R119, PT ;  /* 0x000000771200720c */ /* 0x000fe20003f04070 */
[----:B------:R-:W-:-:S02]  /*b620*/  VIADD R7, R0, 0x15 ;  /* 0x0000001500077836 */ /* 0x000fc40000000000 */
[----:B------:R-:W-:Y:S01]  /*b630*/  @!P3 IMAD.MOV R155, RZ, RZ, -R155 ;  /* 0x000000ffff9bb224 */ /* 0x000fe200078e0a9b */
[----:B------:R-:W-:Y:S01]  /*b640*/  IABS R197, R10 ;  /* 0x0000000a00c57213 */ /* 0x000fe20000000000 */
[----:B------:R-:W-:Y:S01]  /*b650*/  @!P2 IMAD.MOV R54, RZ, RZ, -R54 ;  /* 0x000000ffff36a224 */ /* 0x000fe200078e0a36 */
[----:B------:R-:W-:Y:S01]  /*b660*/  IABS R146, R7 ;  /* 0x0000000700927213 */ /* 0x000fe20000000000 */
[--C-:B------:R-:W-:Y:S01]  /*b670*/  @!P6 IMAD.IADD R132, R132, 0x1, -R18.reuse ;  /* 0x000000018484e824 */ /* 0x100fe200078e0a12 */
[----:B------:R-:W-:Y:S01]  /*b680*/  ISETP.GE.AND P2, PT, R16, RZ, PT ;  /* 0x000000ff1000720c */ /* 0x000fe20003f46270 */
[--C-:B------:R-:W-:Y:S01]  /*b690*/  @!P1 IMAD.IADD R148, R148, 0x1, -R18.reuse ;  /* 0x0000000194949824 */ /* 0x100fe200078e0a12 */
[----:B------:R-:W-:Y:S01]  /*b6a0*/  ISETP.GE.AND P1, PT, R12, RZ, PT ;  /* 0x000000ff0c00720c */ /* 0x000fe20003f26270 */
[--C-:B------:R-:W-:Y:S01]  /*b6b0*/  @!P5 IMAD.IADD R9, R9, 0x1, -R18.reuse ;  /* 0x000000010909d824 */ /* 0x100fe200078e0a12 */
[----:B------:R-:W-:Y:S01]  /*b6c0*/  ISETP.GE.AND P5, PT, R5, RZ, PT ;  /* 0x000000ff0500720c */ /* 0x000fe20003fa6270 */
[----:B------:R-:W-:Y:S01]  /*b6d0*/  @!P0 IMAD.IADD R119, R119, 0x1, -R18 ;  /* 0x0000000177778824 */ /* 0x000fe200078e0a12 */
[C---:B------:R-:W-:Y:S01]  /*b6e0*/  ISETP.GT.U32.AND P0, PT, R18.reuse, R132, PT ;  /* 0x000000841200720c */ /* 0x040fe20003f04070 */
[----:B------:R-:W-:Y:S01]  /*b6f0*/  IMAD.HI.U32 R5, R3, R197, RZ ;  /* 0x000000c503057227 */ /* 0x000fe200078e00ff */
[----:B------:R-:W-:-:S02]  /*b700*/  ISETP.GT.U32.AND P6, PT, R18, R148, PT ;  /* 0x000000941200720c */ /* 0x000fc40003fc4070 */
[----:B------:R-:W-:Y:S01]  /*b710*/  ISETP.GT.U32.AND P3, PT, R18, R119, PT ;  /* 0x000000771200720c */ /* 0x000fe20003f64070 */
[----:B------:R-:W-:-:S04]  /*b720*/  IMAD.HI.U32 R12, R3, R146, RZ ;  /* 0x00000092030c7227 */ /* 0x000fc800078e00ff */
[----:B------:R-:W-:Y:S01]  /*b730*/  @!P4 IMAD.MOV R9, RZ, RZ, -R9 ;  /* 0x000000ffff09c224 */ /* 0x000fe200078e0a09 */
[----:B------:R-:W-:Y:S01]  /*b740*/  ISETP.GE.AND P4, PT, R7, RZ, PT ;  /* 0x000000ff0700720c */ /* 0x000fe20003f86270 */
[----:B------:R-:W-:Y:S02]  /*b750*/  IMAD.MOV R7, RZ, RZ, -R5 ;  /* 0x000000ffff077224 */ /* 0x000fe400078e0a05 */
[----:B------:R-:W-:Y:S02]  /*b760*/  IMAD.MOV R12, RZ, RZ, -R12 ;  /* 0x000000ffff0c7224 */ /* 0x000fe400078e0a0c */
[C---:B------:R-:W-:Y:S02]  /*b770*/  IMAD R197, R18.reuse, R7, R197 ;  /* 0x0000000712c57224 */ /* 0x040fe400078e02c5 */
[----:B------:R-:W-:Y:S02]  /*b780*/  IMAD R146, R18, R12, R146 ;  /* 0x0000000c12927224 */ /* 0x000fe400078e0292 */
[----:B------:R-:W-:-:S02]  /*b790*/  VIADD R12, R0, 0x13 ;  /* 0x00000013000c7836 */ /* 0x000fc40000000000 */
[--C-:B------:R-:W-:Y:S01]  /*b7a0*/  @!P0 IMAD.IADD R132, R132, 0x1, -R18.reuse ;  /* 0x0000000184848824 */ /* 0x100fe200078e0a12 */
[----:B------:R-:W-:Y:S01]  /*b7b0*/  ISETP.GT.U32.AND P0, PT, R18, R197, PT ;  /* 0x000000c51200720c */ /* 0x000fe20003f04070 */
[--C-:B------:R-:W-:Y:S01]  /*b7c0*/  @!P6 IMAD.IADD R148, R148, 0x1, -R18.reuse ;  /* 0x000000019494e824 */ /* 0x100fe200078e0a12 */
[----:B------:R-:W-:Y:S01]  /*b7d0*/  ISETP.GT.U32.AND P6, PT, R18, R146, PT ;  /* 0x000000921200720c */ /* 0x000fe20003fc4070 */
[----:B------:R-:W-:Y:S01]  /*b7e0*/  @!P3 IMAD.IADD R119, R119, 0x1, -R18 ;  /* 0x000000017777b824 */ /* 0x000fe200078e0a12 */
[----:B------:R-:W-:Y:S01]  /*b7f0*/  IABS R243, R12 ;  /* 0x0000000c00f37213 */ /* 0x000fe20000000000 */
[----:B------:R-:W-:Y:S01]  /*b800*/  @!P2 IMAD.MOV R148, RZ, RZ, -R148 ;  /* 0x000000ffff94a224 */ /* 0x000fe200078e0a94 */
[----:B------:R-:W-:Y:S01]  /*b810*/  ISETP.GE.AND P3, PT, R10, RZ, PT ;  /* 0x000000ff0a00720c */ /* 0x000fe20003f66270 */
[----:B------:R-:W-:Y:S02]  /*b820*/  VIADD R5, R0, 0x12 ;  /* 0x0000001200057836 */ /* 0x000fe40000000000 */
[----:B------:R-:W-:-:S03]  /*b830*/  IMAD.HI.U32 R10, R3, R243, RZ ;  /* 0x000000f3030a7227 */ /* 0x000fc600078e00ff */
[----:B------:R-:W-:Y:S01]  /*b840*/  IABS R226, R5 ;  /* 0x0000000500e27213 */ /* 0x000fe20000000000 */
[----:B------:R-:W-:Y:S02]  /*b850*/  IMAD.MOV R10, RZ, RZ, -R10 ;  /* 0x000000ffff0a7224 */ /* 0x000fe400078e0a0a */
[--C-:B------:R-:W-:Y:S02]  /*b860*/  @!P0 IMAD.IADD R197, R197, 0x1, -R18.reuse ;  /* 0x00000001c5c58824 */ /* 0x100fe400078e0a12 */
[----:B------:R-:W-:Y:S01]  /*b870*/  @!P6 IMAD.IADD R146, R146, 0x1, -R18 ;  /* 0x000000019292e824 */ /* 0x000fe200078e0a12 */
[----:B------:R-:W-:Y:S01]  /*b880*/  ISETP.GE.AND P6, PT, R12, RZ, PT ;  /* 0x000000ff0c00720c */ /* 0x000fe20003fc6270 */
[C---:B------:R-:W-:Y:S01]  /*b890*/  IMAD R243, R18.reuse, R10, R243 ;  /* 0x0000000a12f37224 */ /* 0x040fe200078e02f3 */
[C---:B------:R-:W-:Y:S01]  /*b8a0*/  ISETP.GT.U32.AND P0, PT, R18.reuse, R197, PT ;  /* 0x000000c51200720c */ /* 0x040fe20003f04070 */
[----:B------:R-:W-:Y:S01]  /*b8b0*/  @!P5 IMAD.MOV R132, RZ, RZ, -R132 ;  /* 0x000000ffff84d224 */ /* 0x000fe200078e0a84 */
[----:B------:R-:W-:Y:S01]  /*b8c0*/  ISETP.GT.U32.AND P2, PT, R18, R146, PT ;  /* 0x000000921200720c */ /* 0x000fe20003f44070 */
[----:B------:R-:W-:Y:S01]  /*b8d0*/  VIADD R7, R0, 0x11 ;  /* 0x0000001100077836 */ /* 0x000fe20000000000 */
[----:B------:R-:W-:Y:S01]  /*b8e0*/  ISETP.GT.U32.AND P5, PT, R18, R243, PT ;  /* 0x000000f31200720c */ /* 0x000fe20003fa4070 */
[----:B------:R-:W-:-:S03]  /*b8f0*/  IMAD.HI.U32 R12, R3, R226, RZ ;  /* 0x000000e2030c7227 */ /* 0x000fc600078e00ff */
[----:B------:R-:W-:Y:S01]  /*b900*/  IABS R25, R7 ;  /* 0x0000000700197213 */ /* 0x000fe20000000000 */
[----:B------:R-:W-:Y:S02]  /*b910*/  IMAD.MOV R12, RZ, RZ, -R12 ;  /* 0x000000ffff0c7224 */ /* 0x000fe400078e0a0c */
[----:B------:R-:W-:Y:S01]  /*b920*/  @!P1 IMAD.MOV R119, RZ, RZ, -R119 ;  /* 0x000000ffff779224 */ /* 0x000fe200078e0a77 */
[----:B------:R-:W-:Y:S01]  /*b930*/  ISETP.GE.AND P1, PT, R5, RZ, PT ;  /* 0x000000ff0500720c */ /* 0x000fe20003f26270 */
[--C-:B------:R-:W-:Y:S01]  /*b940*/  @!P0 IMAD.IADD R197, R197, 0x1, -R18.reuse ;  /* 0x00000001c5c58824 */ /* 0x100fe200078e0a12 */
[----:B------:R-:W-:Y:S01]  /*b950*/  ISETP.GE.AND P0, PT, R7, RZ, PT ;  /* 0x000000ff0700720c */ /* 0x000fe20003f06270 */
[----:B------:R-:W-:Y:S02]  /*b960*/  @!P2 IMAD.IADD R146, R146, 0x1, -R18 ;  /* 0x000000019292a824 */ /* 0x000fe400078e0a12 */
[----:B------:R-:W-:Y:S02]  /*b970*/  VIADD R7, R0, 0x10 ;  /* 0x0000001000077836 */ /* 0x000fe40000000000 */
[----:B------:R-:W-:-:S04]  /*b980*/  IMAD.HI.U32 R10, R3, R25, RZ ;  /* 0x00000019030a7227 */ /* 0x000fc800078e00ff */
[----:B------:R-:W-:Y:S02]  /*b990*/  @!P5 IMAD.IADD R243, R243, 0x1, -R18 ;  /* 0x00000001f3f3d824 */ /* 0x000fe400078e0a12 */
[----:B------:R-:W-:Y:S01]  /*b9a0*/  @!P4 IMAD.MOV R146, RZ, RZ, -R146 ;  /* 0x000000ffff92c224 */ /* 0x000fe200078e0a92 */
[----:B------:R-:W-:Y:S01]  /*b9b0*/  ISETP.GE.AND P4, PT, R7, RZ, PT ;  /* 0x000000ff0700720c */ /* 0x000fe20003f86270 */
[C---:B------:R-:W-:Y:S01]  /*b9c0*/  IMAD R226, R18.reuse, R12, R226 ;  /* 0x0000000c12e27224 */ /* 0x040fe200078e02e2 */
[C---:B------:R-:W-:Y:S01]  /*b9d0*/  ISETP.GT.U32.AND P5, PT, R18.reuse, R243, PT ;  /* 0x000000f31200720c */ /* 0x040fe20003fa4070 */
[----:B------:R-:W-:Y:S01]  /*b9e0*/  IMAD.MOV R10, RZ, RZ, -R10 ;  /* 0x000000ffff0a7224 */ /* 0x000fe200078e0a0a */
[----:B------:R-:W-:Y:S01]  /*b9f0*/  IABS R7, R7 ;  /* 0x0000000700077213 */ /* 0x000fe20000000000 */
[----:B------:R-:W-:Y:S01]  /*ba00*/  @!P3 IMAD.MOV R197, RZ, RZ, -R197 ;  /* 0x000000ffffc5b224 */ /* 0x000fe200078e0ac5 */
[C---:B------:R-:W-:Y:S01]  /*ba10*/  ISETP.GT.U32.AND P2, PT, R18.reuse, R226, PT ;  /* 0x000000e21200720c */ /* 0x040fe20003f44070 */
[----:B------:R-:W-:-:S02]  /*ba20*/  IMAD R25, R18, R10, R25 ;  /* 0x0000000a12197224 */ /* 0x000fc400078e0219 */
[----:B------:R-:W-:-:S03]  /*ba30*/  IMAD.HI.U32 R5, R3, R7, RZ ;  /* 0x0000000703057227 */ /* 0x000fc600078e00ff */
[C---:B------:R-:W-:Y:S01]  /*ba40*/  ISETP.GT.U32.AND P3, PT, R18.reuse, R25, PT ;  /* 0x000000191200720c */ /* 0x040fe20003f64070 */
[----:B------:R-:W-:Y:S02]  /*ba50*/  IMAD.MOV R5, RZ, RZ, -R5 ;  /* 0x000000ffff057224 */ /* 0x000fe400078e0a05 */
[--C-:B------:R-:W-:Y:S02]  /*ba60*/  @!P5 IMAD.IADD R243, R243, 0x1, -R18.reuse ;  /* 0x00000001f3f3d824 */ /* 0x100fe400078e0a12 */
[----:B------:R-:W-:Y:S02]  /*ba70*/  IMAD R7, R18, R5, R7 ;  /* 0x0000000512077224 */ /* 0x000fe400078e0207 */
[--C-:B------:R-:W-:Y:S02]  /*ba80*/  @!P2 IMAD.IADD R226, R226, 0x1, -R18.reuse ;  /* 0x00000001e2e2a824 */ /* 0x100fe400078e0a12 */
[----:B------:R-:W-:Y:S01]  /*ba90*/  @!P6 IMAD.MOV R243, RZ, RZ, -R243 ;  /* 0x000000fffff3e224 */ /* 0x000fe200078e0af3 */
[----:B------:R-:W-:Y:S01]  /*baa0*/  ISETP.GT.U32.AND P6, PT, R18, R7, PT ;  /* 0x000000071200720c */ /* 0x000fe20003fc4070 */
[----:B------:R-:W-:Y:S01]  /*bab0*/  VIADD R19, R0, 0xf ;  /* 0x0000000f00137836 */ /* 0x000fe20000000000 */
[----:B------:R-:W-:Y:S01]  /*bac0*/  ISETP.GT.U32.AND P2, PT, R18, R226, PT ;  /* 0x000000e21200720c */ /* 0x000fe20003f44070 */
[----:B------:R-:W-:-:S02]  /*bad0*/  @!P3 IMAD.IADD R25, R25, 0x1, -R18 ;  /* 0x000000011919b824 */ /* 0x000fc400078e0a12 */
[C---:B------:R-:W-:Y:S01]  /*bae0*/  VIADD R10, R0.reuse, 0xe ;  /* 0x0000000e000a7836 */ /* 0x040fe20000000000 */
[----:B------:R-:W-:Y:S01]  /*baf0*/  IABS R42, R19 ;  /* 0x00000013002a7213 */ /* 0x000fe20000000000 */
[----:B------:R-:W-:Y:S01]  /*bb00*/  VIADD R12, R0, 0xd ;  /* 0x0000000d000c7836 */ /* 0x000fe20000000000 */
[----:B------:R-:W-:Y:S01]  /*bb10*/  ISETP.GT.U32.AND P3, PT, R18, R25, PT ;  /* 0x000000191200720c */ /* 0x000fe20003f64070 */
[----:B------:R-:W-:Y:S01]  /*bb20*/  IMAD.HI.U32 R252, R3, R40, RZ ;  /* 0x0000002803fc7227 */ /* 0x000fe200078e00ff */
[----:B------:R-:W-:Y:S02]  /*bb30*/  ISETP.GE.AND P5, PT, R19, RZ, PT ;  /* 0x000000ff1300720c */ /* 0x000fe40003fa6270 */
[----:B------:R-:W-:Y:S01]  /*bb40*/  IABS R16, R10 ;  /* 0x0000000a00107213 */ /* 0x000fe20000000000 */
[----:B------:R-:W-:Y:S01]  /*bb50*/  IMAD.HI.U32 R19, R3, R42, RZ ;  /* 0x0000002a03137227 */ /* 0x000fe200078e00ff */
[----:B------:R-:W-:-:S03]  /*bb60*/  IABS R37, R12 ;  /* 0x0000000c00257213 */ /* 0x000fc60000000000 */
[--C-:B------:R-:W-:Y:S02]  /*bb70*/  @!P6 IMAD.IADD R7, R7, 0x1, -R18.reuse ;  /* 0x000000010707e824 */ /* 0x100fe400078e0a12 */
[----:B------:R-:W-:Y:S01]  /*bb80*/  @!P2 IMAD.IADD R226, R226, 0x1, -R18 ;  /* 0x00000001e2e2a824 */ /* 0x000fe200078e0a12 */
[----:B------:R-:W-:Y:S01]  /*bb90*/  ISETP.GE.AND P2, PT, R10, RZ, PT ;  /* 0x000000ff0a00720c */ /* 0x000fe20003f46270 */
[----:B------:R-:W-:Y:S01]  /*bba0*/  IMAD.MOV R19, RZ, RZ, -R19 ;  /* 0x000000ffff137224 */ /* 0x000fe200078e0a13 */
[----:B------:R-:W-:Y:S01]  /*bbb0*/  ISETP.GT.U32.AND P6, PT, R18, R7, PT ;  /* 0x000000071200720c */ /* 0x000fe20003fc4070 */
[----:B------:R-:W-:-:S04]  /*bbc0*/  IMAD.HI.U32 R10, R3, R16, RZ ;  /* 0x00000010030a7227 */ /* 0x000fc800078e00ff */
[----:B------:R-:W-:Y:S02]  /*bbd0*/  IMAD R42, R18, R19, R42 ;  /* 0x00000013122a7224 */ /* 0x000fe400078e022a */
[----:B------:R-:W-:Y:S01]  /*bbe0*/  @!P3 IMAD.IADD R25, R25, 0x1, -R18 ;  /* 0x000000011919b824 */ /* 0x000fe200078e0a12 */
[----:B------:R-:W-:Y:S01]  /*bbf0*/  ISETP.GE.AND P3, PT, R46, RZ, PT ;  /* 0x000000ff2e00720c */ /* 0x000fe20003f66270 */
[----:B------:R-:W-:Y:S01]  /*bc00*/  IMAD.MOV R10, RZ, RZ, -R10 ;  /* 0x000000ffff0a7224 */ /* 0x000fe200078e0a0a */
[----:B------:R-:W-:Y:S01]  /*bc10*/  IABS R46, R46 ;  /* 0x0000002e002e7213 */ /* 0x000fe20000000000 */
[----:B------:R-:W-:Y:S01]  /*bc20*/  @!P0 IMAD.MOV R25, RZ, RZ, -R25 ;  /* 0x000000ffff198224 */ /* 0x000fe200078e0a19 */
[C---:B------:R-:W-:Y:S01]  /*bc30*/  ISETP.GT.U32.AND P0, PT, R18.reuse, R42, PT ;  /* 0x0000002a1200720c */ /* 0x040fe20003f04070 */
[----:B------:R-:W-:Y:S02]  /*bc40*/  IMAD R16, R18, R10, R16 ;  /* 0x0000000a12107224 */ /* 0x000fe400078e0210 */
[----:B------:R-:W-:-:S02]  /*bc50*/  @!P6 IMAD.IADD R7, R7, 0x1, -R18 ;  /* 0x000000010707e824 */ /* 0x000fc400078e0a12 */
[----:B------:R-:W-:Y:S01]  /*bc60*/  IMAD.HI.U32 R5, R3, R37, RZ ;  /* 0x0000002503057227 */ /* 0x000fe200078e00ff */
[----:B------:R-:W-:-:S03]  /*bc70*/  ISETP.GT.U32.AND P6, PT, R18, R16, PT ;  /* 0x000000101200720c */ /* 0x000fc60003fc4070 */
[----:B------:R-:W-:Y:S02]  /*bc80*/  IMAD.MOV R5, RZ, RZ, -R5 ;  /* 0x000000ffff057224 */ /* 0x000fe400078e0a05 */
[----:B------:R-:W-:Y:S02]  /*bc90*/  VIADD R10, R0, 0xa ;  /* 0x0000000a000a7836 */ /* 0x000fe40000000000 */
[----:B------:R-:W-:Y:S02]  /*bca0*/  @!P0 IMAD.IADD R42, R42, 0x1, -R18 ;  /* 0x000000012a2a8824 */ /* 0x000fe400078e0a12 */
[----:B------:R-:W-:Y:S01]  /*bcb0*/  @!P1 IMAD.MOV R226, RZ, RZ, -R226 ;  /* 0x000000ffffe29224 */ /* 0x000fe200078e0ae2 */
[----:B------:R-:W-:Y:S01]  /*bcc0*/  ISETP.GE.AND P1, PT, R12, RZ, PT ;  /* 0x000000ff0c00720c */ /* 0x000fe20003f26270 */
[C---:B------:R-:W-:Y:S01]  /*bcd0*/  IMAD R37, R18.reuse, R5, R37 ;  /* 0x0000000512257224 */ /* 0x040fe200078e0225 */
[----:B------:R-:W-:Y:S01]  /*bce0*/  IABS R12, R100 ;  /* 0x00000064000c7213 */ /* 0x000fe20000000000 */
[----:B------:R-:W-:Y:S01]  /*bcf0*/  IMAD.HI.U32 R5, R3, R46, RZ ;  /* 0x0000002e03057227 */ /* 0x000fe200078e00ff */
[----:B------:R-:W-:-:S02]  /*bd00*/  ISETP.GT.U32.AND P0, PT, R18, R42, PT ;  /* 0x0000002a1200720c */ /* 0x000fc40003f04070 */
[----:B------:R-:W-:Y:S01]  /*bd10*/  IABS R21, R10 ;  /* 0x0000000a00157213 */ /* 0x000fe20000000000 */
[----:B------:R-:W-:Y:S02]  /*bd20*/  @!P6 IMAD.IADD R16, R16, 0x1, -R18 ;  /* 0x000000011010e824 */ /* 0x000fe400078e0a12 */
[----:B------:R-:W-:-:S03]  /*bd30*/  IMAD.HI.U32 R251, R3, R12, RZ ;  /* 0x0000000c03fb7227 */ /* 0x000fc600078e00ff */
[----:B------:R-:W-:Y:S01]  /*bd40*/  ISETP.GT.U32.AND P6, PT, R18, R16, PT ;  /* 0x000000101200720c */ /* 0x000fe20003fc4070 */
[----:B------:R-:W-:Y:S02]  /*bd50*/  IMAD.MOV R5, RZ, RZ, -R5 ;  /* 0x000000ffff057224 */ /* 0x000fe400078e0a05 */
[----:B------:R-:W-:-:S04]  /*bd60*/  IMAD.HI.U32 R207, R3, R21, RZ ;  /* 0x0000001503cf7227 */ /* 0x000fc800078e00ff */
[----:B------:R-:W-:Y:S02]  /*bd70*/  IMAD.MOV R251, RZ, RZ, -R251 ;  /* 0x000000fffffb7224 */ /* 0x000fe400078e0afb */
[C---:B------:R-:W-:Y:S02]  /*bd80*/  IMAD R46, R18.reuse, R5, R46 ;  /* 0x00000005122e7224 */ /* 0x040fe400078e022e */
[----:B------:R-:W-:Y:S02]  /*bd90*/  IMAD.MOV R207, RZ, RZ, -R207 ;  /* 0x000000ffffcf7224 */ /* 0x000fe400078e0acf */
[----:B------:R-:W-:Y:S02]  /*bda0*/  IMAD R12, R18, R251, R12 ;  /* 0x000000fb120c7224 */ /* 0x000fe400078e020c */
[----:B------:R-:W-:Y:S01]  /*bdb0*/  @!P0 IMAD.IADD R42, R42, 0x1, -R18 ;  /* 0x000000012a2a8824 */ /* 0x000fe200078e0a12 */
[C---:B------:R-:W-:Y:S01]  /*bdc0*/  ISETP.GT.U32.AND P0, PT, R18.reuse, R37, PT ;  /* 0x000000251200720c */ /* 0x040fe20003f04070 */
[----:B------:R-:W-:Y:S01]  /*bdd0*/  @!P4 IMAD.MOV R7, RZ, RZ, -R7 ;  /* 0x000000ffff07c224 */ /* 0x000fe200078e0a07 */
[C---:B------:R-:W-:Y:S01]  /*bde0*/  ISETP.GT.U32.AND P4, PT, R18.reuse, R46, PT ;  /* 0x0000002e1200720c */ /* 0x040fe20003f84070 */
[----:B------:R-:W-:-:S02]  /*bdf0*/  IMAD R21, R18, R207, R21 ;  /* 0x000000cf12157224 */ /* 0x000fc400078e0215 */
[----:B------:R-:W-:Y:S01]  /*be00*/  @!P5 IMAD.MOV R42, RZ, RZ, -R42 ;  /* 0x000000ffff2ad224 */ /* 0x000fe200078e0a2a */
[----:B------:R-:W-:Y:S01]  /*be10*/  ISETP.GT.U32.AND P5, PT, R18, R12, PT ;  /* 0x0000000c1200720c */ /* 0x000fe20003fa4070 */
[----:B------:R-:W-:Y:S01]  /*be20*/  @!P6 IMAD.IADD R16, R16, 0x1, -R18 ;  /* 0x000000011010e824 */ /* 0x000fe200078e0a12 */
[----:B------:R-:W-:Y:S01]  /*be30*/  ISETP.GT.U32.AND P6, PT, R18, R21, PT ;  /* 0x000000151200720c */ /* 0x000fe20003fc4070 */
[----:B------:R-:W-:Y:S02]  /*be40*/  IMAD.MOV R5, RZ, RZ, -R252 ;  /* 0x000000ffff057224 */ /* 0x000fe400078e0afc */
[----:B------:R-:W-:Y:S02]  /*be50*/  VIADD R19, R0, 0x9 ;  /* 0x0000000900137836 */ /* 0x000fe40000000000 */
[--C-:B------:R-:W-:Y:S02]  /*be60*/  @!P0 IMAD.IADD R37, R37, 0x1, -R18.reuse ;  /* 0x0000000125258824 */ /* 0x100fe400078e0a12 */
[--C-:B------:R-:W-:Y:S01]  /*be70*/  @!P4 IMAD.IADD R46, R46, 0x1, -R18.reuse ;  /* 0x000000012e2ec824 */ /* 0x100fe200078e0a12 */
[----:B------:R-:W-:Y:S01]  /*be80*/  IABS R29, R19 ;  /* 0x00000013001d7213 */ /* 0x000fe20000000000 */
[----:B------:R-:W-:Y:S01]  /*be90*/  VIADD R252, R0, 0x7 ;  /* 0x0000000700fc7836 */ /* 0x000fe20000000000 */
[----:B------:R-:W-:Y:S01]  /*bea0*/  ISETP.GT.U32.AND P4, PT, R18, R37, PT ;  /* 0x000000251200720c */ /* 0x000fe20003f84070 */
[--C-:B------:R-:W-:Y:S01]  /*beb0*/  @!P5 IMAD.IADD R12, R12, 0x1, -R18.reuse ;  /* 0x000000010c0cd824 */ /* 0x100fe200078e0a12 */
[C---:B------:R-:W-:Y:S01]  /*bec0*/  ISETP.GT.U32.AND P5, PT, R18.reuse, R46, PT ;  /* 0x0000002e1200720c */ /* 0x040fe20003fa4070 */
[----:B------:R-:W-:Y:S01]  /*bed0*/  @!P6 IMAD.IADD R21, R21, 0x1, -R18 ;  /* 0x000000011515e824 */ /* 0x000fe200078e0a12 */
[----:B------:R-:W-:Y:S01]  /*bee0*/  IABS R207, R252 ;  /* 0x000000fc00cf7213 */ /* 0x000fe20000000000 */
[----:B------:R-:W-:Y:S01]  /*bef0*/  @!P2 IMAD.MOV R16, RZ, RZ, -R16 ;  /* 0x000000ffff10a224 */ /* 0x000fe200078e0a10 */
[C---:B------:R-:W-:Y:S01]  /*bf00*/  ISETP.GT.U32.AND P6, PT, R18.reuse, R12, PT ;  /* 0x0000000c1200720c */ /* 0x040fe20003fc4070 */
[----:B------:R-:W-:Y:S01]  /*bf10*/  IMAD.HI.U32 R162, R3, R29, RZ ;  /* 0x0000001d03a27227 */ /* 0x000fe200078e00ff */
[----:B------:R-:W-:-:S03]  /*bf20*/  ISETP.GT.U32.AND P2, PT, R18, R21, PT ;  /* 0x000000151200720c */ /* 0x000fc60003f44070 */
[----:B------:R-:W-:-:S04]  /*bf30*/  IMAD.HI.U32 R251, R3, R207, RZ ;  /* 0x000000cf03fb7227 */ /* 0x000fc800078e00ff */
[----:B------:R-:W-:Y:S02]  /*bf40*/  IMAD R40, R18, R5, R40 ;  /* 0x0000000512287224 */ /* 0x000fe400078e0228 */
[----:B------:R-:W-:Y:S02]  /*bf50*/  IMAD.MOV R162, RZ, RZ, -R162 ;  /* 0x000000ffffa27224 */ /* 0x000fe400078e0aa2 */
[----:B------:R-:W-:Y:S02]  /*bf60*/  VIADD R190, R0, 0x6 ;  /* 0x0000000600be7836 */ /* 0x000fe40000000000 */
[----:B------:R-:W-:Y:S02]  /*bf70*/  IMAD.MOV R251, RZ, RZ, -R251 ;  /* 0x000000fffffb7224 */ /* 0x000fe400078e0afb */
[--C-:B------:R-:W-:Y:S01]  /*bf80*/  @!P4 IMAD.IADD R37, R37, 0x1, -R18.reuse ;  /* 0x000000012525c824 */ /* 0x100fe200078e0a12 */
[----:B------:R-:W-:Y:S01]  /*bf90*/  ISETP.GT.U32.AND P4, PT, R18, R40, PT ;  /* 0x000000281200720c */ /* 0x000fe20003f84070 */
[----:B------:R-:W-:Y:S01]  /*bfa0*/  @!P5 IMAD.IADD R46, R46, 0x1, -R18 ;  /* 0x000000012e2ed824 */ /* 0x000fe200078e0a12 */
[----:B------:R-:W-:Y:S01]  /*bfb0*/  ISETP.GE.AND P5, PT, R100, RZ, PT ;  /* 0x000000ff6400720c */ /* 0x000fe20003fa6270 */
[C---:B------:R-:W-:Y:S01]  /*bfc0*/  IMAD R29, R18.reuse, R162, R29 ;  /* 0x000000a2121d7224 */ /* 0x040fe200078e021d */
[----:B------:R-:W-:Y:S01]  /*bfd0*/  IABS R162, R190 ;  /* 0x000000be00a27213 */ /* 0x000fe20000000000 */
[----:B------:R-:W-:-:S02]  /*bfe0*/  IMAD R100, R18, R251, R207 ;  /* 0x000000fb12647224 */ /* 0x000fc400078e02cf */
[----:B------:R-:W-:Y:S01]  /*bff0*/  @!P2 IMAD.IADD R21, R21, 0x1, -R18 ;  /* 0x000000011515a824 */ /* 0x000fe200078e0a12 */
[C---:B------:R-:W-:Y:S01]  /*c000*/  ISETP.GT.U32.AND P0, PT, R18.reuse, R29, PT ;  /* 0x0000001d1200720c */ /* 0x040fe20003f04070 */
[----:B------:R-:W-:Y:S01]  /*c010*/  IMAD.HI.U32 R158, R3, R162, RZ ;  /* 0x000000a2039e7227 */ /* 0x000fe200078e00ff */
[----:B------:R-:W-:-:S03]  /*c020*/  ISETP.GT.U32.AND P2, PT, R18, R100, PT ;  /* 0x000000641200720c */ /* 0x000fc60003f44070 */
[----:B------:R-:W-:Y:S01]  /*c030*/  @!P6 IMAD.IADD R12, R12, 0x1, -R18 ;  /* 0x000000010c0ce824 */ /* 0x000fe200078e0a12 */
[----:B------:R-:W-:Y:S01]  /*c040*/  ISETP.GE.AND P6, PT, R10, RZ, PT ;  /* 0x000000ff0a00720c */ /* 0x000fe20003fc6270 */
[----:B------:R-:W-:Y:S02]  /*c050*/  VIADD R174, R0, 0x5 ;  /* 0x0000000500ae7836 */ /* 0x000fe40000000000 */
[----:B------:R-:W-:Y:S02]  /*c060*/  IMAD.MOV R10, RZ, RZ, -R158 ;  /* 0x000000ffff0a7224 */ /* 0x000fe400078e0a9e */
[----:B------:R-:W-:Y:S01]  /*c070*/  @!P4 IMAD.IADD R40, R40, 0x1, -R18 ;  /* 0x000000012828c824 */ /* 0x000fe200078e0a12 */
[----:B------:R-:W-:Y:S01]  /*c080*/  ISETP.GE.AND P4, PT, R97, RZ, PT ;  /* 0x000000ff6100720c */ /* 0x000fe20003f86270 */
[----:B------:R-:W-:Y:S01]  /*c090*/  IMAD R97, R18, R10, R162 ;  /* 0x0000000a12617224 */ /* 0x000fe200078e02a2 */
[----:B------:R-:W-:Y:S01]  /*c0a0*/  IABS R5, R174 ;  /* 0x000000ae00057213 */ /* 0x000fe20000000000 */
[----:B------:R-:W-:-:S02]  /*c0b0*/  @!P0 IMAD.IADD R29, R29, 0x1, -R18 ;  /* 0x000000011d1d8824 */ /* 0x000fc400078e0a12 */
[----:B------:R-:W-:Y:S01]  /*c0c0*/  @!P2 IMAD.IADD R100, R100, 0x1, -R18 ;  /* 0x000000016464a824 */ /* 0x000fe200078e0a12 */
[C---:B------:R-:W-:Y:S01]  /*c0d0*/  ISETP.GT.U32.AND P2, PT, R18.reuse, R97, PT ;  /* 0x000000611200720c */ /* 0x040fe20003f44070 */
[----:B------:R-:W-:Y:S01]  /*c0e0*/  IMAD.HI.U32 R154, R3, R5, RZ ;  /* 0x00000005039a7227 */ /* 0x000fe200078e00ff */
[----:B------:R-:W-:-:S03]  /*c0f0*/  ISETP.GT.U32.AND P0, PT, R18, R29, PT ;  /* 0x0000001d1200720c */ /* 0x000fc60003f04070 */
[----:B------:R-:W-:Y:S02]  /*c100*/  IMAD.MOV R207, RZ, RZ, -R154 ;  /* 0x000000ffffcf7224 */ /* 0x000fe400078e0a9a */
[----:B------:R-:W-:Y:S02]  /*c110*/  VIADD R169, R0, 0x4 ;  /* 0x0000000400a97836 */ /* 0x000fe40000000000 */
[----:B------:R-:W-:Y:S02]  /*c120*/  IMAD R5, R18, R207, R5 ;  /* 0x000000cf12057224 */ /* 0x000fe400078e0205 */
[----:B------:R-:W-:Y:S01]  /*c130*/  VIADD R158, R0, 0x3 ;  /* 0x00000003009e7836 */ /* 0x000fe20000000000 */
[----:B------:R-:W-:Y:S01]  /*c140*/  IABS R10, R169 ;  /* 0x000000a9000a7213 */ /* 0x000fe20000000000 */
[----:B------:R-:W-:Y:S01]  /*c150*/  @!P2 IMAD.IADD R97, R97, 0x1, -R18 ;  /* 0x000000016161a824 */ /* 0x000fe200078e0a12 */
[----:B------:R-:W-:Y:S01]  /*c160*/  ISETP.GT.U32.AND P2, PT, R18, R5, PT ;  /* 0x000000051200720c */ /* 0x000fe20003f44070 */
[C---:B------:R-:W-:Y:S01]  /*c170*/  VIADD R154, R0.reuse, 0x2 ;  /* 0x00000002009a7836 */ /* 0x040fe20000000000 */
[----:B------:R-:W-:Y:S01]  /*c180*/  IABS R162, R158 ;  /* 0x0000009e00a27213 */ /* 0x000fe20000000000 */
[----:B------:R-:W-:-:S02]  /*c190*/  VIADD R161, R0, 0x1 ;  /* 0x0000000100a17836 */ /* 0x000fc40000000000 */
[----:B------:R-:W-:Y:S01]  /*c1a0*/  @!P0 IMAD.IADD R29, R29, 0x1, -R18 ;  /* 0x000000011d1d8824 */ /* 0x000fe200078e0a12 */
[----:B------:R-:W-:Y:S01]  /*c1b0*/  ISETP.GE.AND P0, PT, R19, RZ, PT ;  /* 0x000000ff1300720c */ /* 0x000fe20003f06270 */
[----:B0-----:R-:W-:Y:S01]  /*c1c0*/  IMAD R194, R172, UR16, RZ ;  /* 0x00000010acc27c24 */ /* 0x001fe2000f8e02ff */
[----:B------:R-:W-:Y:S01]  /*c1d0*/  IABS R19, R154 ;  /* 0x0000009a00137213 */ /* 0x000fe20000000000 */
[----:B------:R-:W-:Y:S01]  /*c1e0*/  IMAD R191, RZ, RZ, -UR16 ;  /* 0x80000010ffbf7e24 */ /* 0x000fe2000f8e02ff */
[----:B------:R-:W-:Y:S01]  /*c1f0*/  IABS R207, R161 ;  /* 0x000000a100cf7213 */ /* 0x000fe20000000000 */
[----:B------:R-:W-:-:S04]  /*c200*/  IMAD.HI.U32 R251, R3, R10, RZ ;  /* 0x0000000a03fb7227 */ /* 0x000fc800078e00ff */
[----:B------:R-:W-:-:S04]  /*c210*/  IMAD.HI.U32 R182, R3, R162, RZ ;  /* 0x000000a203b67227 */ /* 0x000fc800078e00ff */
[----:B------:R-:W-:-:S04]  /*c220*/  IMAD.HI.U32 R177, R3, R19, RZ ;  /* 0x0000001303b17227 */ /* 0x000fc800078e00ff */
[----:B------:R-:W-:-:S04]  /*c230*/  IMAD.HI.U32 R172, R3, R207, RZ ;  /* 0x000000cf03ac7227 */ /* 0x000fc800078e00ff */
[----:B------:R-:W-:Y:S02]  /*c240*/  IMAD.MOV R3, RZ, RZ, -R251 ;  /* 0x000000ffff037224 */ /* 0x000fe400078e0afb */
[----:B-1----:R-:W-:Y:S02]  /*c250*/  IMAD R0, R191, 0x2, R194 ;  /* 0x00000002bf007824 */ /* 0x002fe400078e02c2 */
[----:B------:R-:W-:Y:S01]  /*c260*/  @!P2 IMAD.IADD R5, R5, 0x1, -R18 ;  /* 0x000000010505a824 */ /* 0x000fe200078e0a12 */
[C---:B------:R-:W-:Y:S01]  /*c270*/  ISETP.GT.U32.AND P2, PT, R18.reuse, R100, PT ;  /* 0x000000641200720c */ /* 0x040fe20003f44070 */
[C---:B------:R-:W-:Y:S01]  /*c280*/  IMAD R10, R18.reuse, R3, R10 ;  /* 0x00000003120a7224 */ /* 0x040fe200078e020a */
[----:B------:R0:W-:Y:S01]  /*c290*/  STL [R1+0x34], R0 ;  /* 0x0000340001007387 */ /* 0x0001e20000100800 */
[----:B------:R-:W-:Y:S02]  /*c2a0*/  @!P6 IMAD.MOV R21, RZ, RZ, -R21 ;  /* 0x000000ffff15e224 */ /* 0x000fe400078e0a15 */
[----:B------:R-:W-:Y:S01]  /*c2b0*/  IMAD.MOV R251, RZ, RZ, -R182 ;  /* 0x000000fffffb7224 */ /* 0x000fe200078e0ab6 */
[C---:B------:R-:W-:Y:S01]  /*c2c0*/  ISETP.GT.U32.AND P6, PT, R18.reuse, R10, PT ;  /* 0x0000000a1200720c */ /* 0x040fe20003fc4070 */
[----:B------:R-:W-:Y:S01]  /*c2d0*/  @!P1 IMAD.MOV R37, RZ, RZ, -R37 ;  /* 0x000000ffff259224 */ /* 0x000fe200078e0a25 */
[C---:B------:R-:W-:Y:S01]  /*c2e0*/  ISETP.GT.U32.AND P1, PT, R18.reuse, R40, PT ;  /* 0x000000281200720c */ /* 0x040fe20003f24070 */
[----:B------:R-:W-:-:S02]  /*c2f0*/  IMAD R162, R18, R251, R162 ;  /* 0x000000fb12a27224 */ /* 0x000fc400078e02a2 */
[----:B------:R-:W-:Y:S02]  /*c300*/  IMAD.MOV R177, RZ, RZ, -R177 ;  /* 0x000000ffffb17224 */ /* 0x000fe400078e0ab1 */
[C---:B0-----:R-:W-:Y:S02]  /*c310*/  IMAD R0, R191.reuse, 0x2, R0 ;  /* 0x00000002bf007824 */ /* 0x041fe400078e0200 */
[----:B------:R-:W-:Y:S01]  /*c320*/  @!P2 IMAD.IADD R100, R100, 0x1, -R18 ;  /* 0x000000016464a824 */ /* 0x000fe200078e0a12 */
[----:B------:R-:W-:Y:S01]  /*c330*/  ISETP.GE.AND P2, PT, R252, RZ, PT ;  /* 0x000000fffc00720c */ /* 0x000fe20003f46270 */
[C---:B------:R-:W-:Y:S01]  /*c340*/  IMAD R3, R191.reuse, 0x2, R0 ;  /* 0x00000002bf037824 */ /* 0x040fe200078e0200 */
[----:B------:R0:W-:Y:S01]  /*c350*/  STL [R1+0x38], R0 ;  /* 0x0000380001007387 */ /* 0x0001e20000100800 */
[----:B------:R-:W-:Y:S02]  /*c360*/  IMAD R19, R18, R177, R19 ;  /* 0x000000b112137224 */ /* 0x000fe400078e0213 */
[----:B------:R-:W-:-:S02]  /*c370*/  IMAD R251, R191, 0x2, R3 ;  /* 0x00000002bffb7824 */ /* 0x000fc400078e0203 */
[----:B------:R-:W-:Y:S01]  /*c380*/  @!P0 IMAD.MOV R29, RZ, RZ, -R29 ;  /* 0x000000ffff1d8224 */ /* 0x000fe200078e0a1d */
[----:B------:R-:W-:Y:S01]  /*c390*/  ISETP.GT.U32.AND P0, PT, R18, R162, PT ;  /* 0x000000a21200720c */ /* 0x000fe20003f04070 */
[C---:B------:R-:W-:Y:S02]  /*c3a0*/  IMAD R252, R191.reuse, 0x2, R251 ;  /* 0x00000002bffc7824 */ /* 0x040fe400078e02fb */
[----:B------:R-:W-:Y:S01]  /*c3b0*/  @!P6 IMAD.IADD R10, R10, 0x1, -R18 ;  /* 0x000000010a0ae824 */ /* 0x000fe200078e0a12 */
[----:B------:R-:W-:Y:S01]  /*c3c0*/  ISETP.GE.AND P6, PT, R174, RZ, PT ;  /* 0x000000ffae00720c */ /* 0x000fe20003fc6270 */
[C---:B0-----:R-:W-:Y:S01]  /*c3d0*/  IMAD R0, R191.reuse, 0x2, R252 ;  /* 0x00000002bf007824 */ /* 0x041fe200078e02fc */
[----:B------:R-:W0:Y:S01]  /*c3e0*/  S2R R174, SR_TID.X ;  /* 0x0000000000ae7919 */ /* 0x000e220000002100 */
[----:B------:R-:W-:Y:S01]  /*c3f0*/  @!P5 IMAD.MOV R12, RZ, RZ, -R12 ;  /* 0x000000ffff0cd224 */ /* 0x000fe200078e0a0c */
[----:B------:R-:W-:Y:S01]  /*c400*/  ISETP.GT.U32.AND P5, PT, R18, R5, PT ;  /* 0x000000051200720c */ /* 0x000fe20003fa4070 */
[----:B------:R-:W-:Y:S01]  /*c410*/  @!P1 IMAD.IADD R40, R40, 0x1, -R18 ;  /* 0x0000000128289824 */ /* 0x000fe200078e0a12 */
[----:B------:R-:W-:Y:S01]  /*c420*/  ISETP.GT.U32.AND P1, PT, R18, R19, PT ;  /* 0x000000131200720c */ /* 0x000fe20003f24070 */
[----:B------:R-:W-:-:S02]  /*c430*/  IMAD R0, R191, 0x4, R0 ;  /* 0x00000004bf007824 */ /* 0x000fc400078e0200 */
[----:B------:R-:W-:Y:S01]  /*c440*/  @!P3 IMAD.MOV R46, RZ, RZ, -R46 ;  /* 0x000000ffff2eb224 */ /* 0x000fe200078e0a2e */
[----:B------:R-:W-:Y:S01]  /*c450*/  ISETP.GT.U32.AND P3, PT, R18, R97, PT ;  /* 0x000000611200720c */ /* 0x000fe20003f64070 */
[----:B------:R-:W-:Y:S01]  /*c460*/  @!P0 IMAD.IADD R162, R162, 0x1, -R18 ;  /* 0x00000001a2a28824 */ /* 0x000fe200078e0a12 */
[----:B------:R1:W-:Y:S01]  /*c470*/  STL [R1+0x4], R0 ;  /* 0x0000040001007387 */ /* 0x0003e20000100800 */
[----:B------:R-:W-:Y:S01]  /*c480*/  IMAD.MOV R172, RZ, RZ, -R172 ;  /* 0x000000ffffac7224 */ /* 0x000fe200078e0aac */
[----:B------:R-:W-:Y:S01]  /*c490*/  ISETP.GT.U32.AND P0, PT, R18, R10, PT ;  /* 0x0000000a1200720c */ /* 0x000fe20003f04070 */
[----:B------:R-:W-:Y:S02]  /*c4a0*/  @!P2 IMAD.MOV R100, RZ, RZ, -R100 ;  /* 0x000000ffff64a224 */ /* 0x000fe400078e0a64 */
[--C-:B------:R-:W-:Y:S01]  /*c4b0*/  @!P5 IMAD.IADD R5, R5, 0x1, -R18.reuse ;  /* 0x000000010505d824 */ /* 0x100fe200078e0a12 */
[----:B------:R-:W-:Y:S01]  /*c4c0*/  ISETP.GE.AND P5, PT, R190, RZ, PT ;  /* 0x000000ffbe00720c */ /* 0x000fe20003fa6270 */
[----:B------:R-:W-:Y:S01]  /*c4d0*/  @!P1 IMAD.IADD R19, R19, 0x1, -R18 ;  /* 0x0000000113139824 */ /* 0x000fe200078e0a12 */
[----:B------:R-:W-:Y:S01]  /*c4e0*/  ISETP.GT.U32.AND P1, PT, R18, R162, PT ;  /* 0x000000a21200720c */ /* 0x000fe20003f24070 */
[----:B------:R-:W2:Y:S01]  /*c4f0*/  LDC R190, c[0x0][0x230] ;  /* 0x00008c00ffbe7b82 */ /* 0x000ea20000000800 */
[----:B-1----:R-:W-:-:S02]  /*c500*/  IMAD R0, R191, 0x2, R0 ;  /* 0x00000002bf007824 */ /* 0x002fc400078e0200 */
[----:B------:R-:W-:Y:S02]  /*c510*/  IMAD R207, R18, R172, R207 ;  /* 0x000000ac12cf7224 */ /* 0x000fe400078e02cf */
[--C-:B------:R-:W-:Y:S01]  /*c520*/  @!P3 IMAD.IADD R97, R97, 0x1, -R18.reuse ;  /* 0x000000016161b824 */ /* 0x100fe200078e0a12 */
[----:B------:R1:W-:Y:S01]  /*c530*/  STL [R1+0x8], R0 ;  /* 0x0000080001007387 */ /* 0x0003e20000100800 */
[----:B------:R-:W-:Y:S01]  /*c540*/  @!P0 IMAD.IADD R10, R10, 0x1, -R18 ;  /* 0x000000010a0a8824 */ /* 0x000fe200078e0a12 */
[----:B------:R-:W-:Y:S01]  /*c550*/  ISETP.GT.U32.AND P3, PT, R18, R207, PT ;  /* 0x000000cf1200720c */ /* 0x000fe20003f64070 */
[----:B------:R-:W-:Y:S01]  /*c560*/  @!P4 IMAD.MOV R40, RZ, RZ, -R40 ;  /* 0x000000ffff28c224 */ /* 0x000fe200078e0a28 */
[----:B------:R-:W-:Y:S02]  /*c570*/  ISETP.GE.AND P0, PT, R158, RZ, PT ;  /* 0x000000ff9e00720c */ /* 0x000fe40003f06270 */
[----:B------:R-:W-:Y:S01]  /*c580*/  @!P1 IMAD.IADD R162, R162, 0x1, -R18 ;  /* 0x00000001a2a29824 */ /* 0x000fe200078e0a12 */
[----:B------:R-:W-:Y:S01]  /*c590*/  ISETP.GE.AND P1, PT, R154, RZ, PT ;  /* 0x000000ff9a00720c */ /* 0x000fe20003f26270 */
[C---:B0-----:R-:W-:Y:S01]  /*c5a0*/  IMAD.SHL.U32 R154, R174.reuse, 0x10, RZ ;  /* 0x00000010ae9a7824 */ /* 0x041fe200078e00ff */
[----:B------:R-:W-:Y:S01]  /*c5b0*/  ISETP.GE.AND P4, PT, R169, RZ, PT ;  /* 0x000000ffa900720c */ /* 0x000fe20003f86270 */
[----:B-1----:R-:W-:Y:S01]  /*c5c0*/  IMAD R0, R191, 0x2, R0 ;  /* 0x00000002bf007824 */ /* 0x002fe200078e0200 */
[----:B------:R-:W-:-:S02]  /*c5d0*/  LOP3.LUT R174, R174, 0x3f, RZ, 0xc0, !PT ;  /* 0x0000003faeae7812 */ /* 0x000fc400078ec0ff */
[----:B------:R-:W-:Y:S02]  /*c5e0*/  LOP3.LUT R154, R154, 0x70, RZ, 0xc0, !PT ;  /* 0x000000709a9a7812 */ /* 0x000fe400078ec0ff */
[----:B------:R0:W-:Y:S01]  /*c5f0*/  STL [R1+0xc], R0 ;  /* 0x00000c0001007387 */ /* 0x0001e20000100800 */
[----:B------:R-:W-:Y:S01]  /*c600*/  @!P3 IMAD.IADD R207, R207, 0x1, -R18 ;  /* 0x00000001cfcfb824 */ /* 0x000fe200078e0a12 */
[----:B------:R-:W-:Y:S01]  /*c610*/  ISETP.GT.U32.AND P3, PT, R18, R19, PT ;  /* 0x000000131200720c */ /* 0x000fe20003f64070 */
[----:B--2---:R-:W-:-:S03]  /*c620*/  VIADD R190, R190, 0xff ;  /* 0x000000ffbebe7836 */ /* 0x004fc60000000000 */
[----:B------:R-:W-:Y:S02]  /*c630*/  ISETP.GT.U32.AND P2, PT, R18, R207, PT ;  /* 0x000000cf1200720c */ /* 0x000fe40003f44070 */
[----:B------:R-:W-:Y:S01]  /*c640*/  SHF.R.S32.HI R158, RZ, 0x1f, R190 ;  /* 0x0000001fff9e7819 */ /* 0x000fe200000114be */
[----:B0-----:R-:W-:-:S03]  /*c650*/  IMAD R0, R191, 0x2, R0 ;  /* 0x00000002bf007824 */ /* 0x001fc600078e0200 */
[----:B------:R-:W-:Y:S02]  /*c660*/  LEA.HI R158, R158, R190, RZ, 0x8 ;  /* 0x000000be9e9e7211 */ /* 0x000fe400078f40ff */
[----:B------:R0:W-:Y:S01]  /*c670*/  STL [R1+0x10], R0 ;  /* 0x0000100001007387 */ /* 0x0001e20000100800 */
[----:B------:R-:W-:Y:S01]  /*c680*/  @!P3 IMAD.IADD R19, R19, 0x1, -R18 ;  /* 0x000000011313b824 */ /* 0x000fe200078e0a12 */
[----:B------:R-:W-:-:S03]  /*c690*/  ISETP.GE.AND P3, PT, R161, RZ, PT ;  /* 0x000000ffa100720c */ /* 0x000fc60003f66270 */
[----:B------:R-:W-:Y:S01]  /*c6a0*/  @!P2 IMAD.IADD R207, R207, 0x1, -R18 ;  /* 0x00000001cfcfa824 */ /* 0x000fe200078e0a12 */
[----:B------:R-:W-:Y:S01]  /*c6b0*/  ISETP.NE.AND P2, PT, R125, RZ, PT ;  /* 0x000000ff7d00720c */ /* 0x000fe20003f45270 */
[----:B------:R-:W-:Y:S01]  /*c6c0*/  IMAD R18, R174, 0x80, R154 ;  /* 0x00000080ae127824 */ /* 0x000fe200078e029a */
[----:B------:R-:W-:Y:S01]  /*c6d0*/  LOP3.LUT R125, RZ, R125, RZ, 0x33, !PT ;  /* 0x0000007dff7d7212 */ /* 0x000fe200078e33ff */
[----:B0-----:R-:W-:-:S05]  /*c6e0*/  IMAD R0, R191, 0x2, R0 ;  /* 0x00000002bf007824 */ /* 0x001fca00078e0200 */
[----:B------:R0:W-:Y:S02]  /*c6f0*/  STL [R1+0x14], R0 ;  /* 0x0000140001007387 */ /* 0x0001e40000100800 */
[----:B0-----:R-:W-:-:S05]  /*c700*/  IMAD R0, R191, 0x2, R0 ;  /* 0x00000002bf007824 */ /* 0x001fca00078e0200 */
[----:B------:R0:W-:Y:S04]  /*c710*/  STL [R1+0x20], R0 ;  /* 0x0000200001007387 */ /* 0x0001e80000100800 */
[----:B------:R1:W-:Y:S01]  /*c720*/  STL [R1+0x1b0c], R154 ;  /* 0x001b0c9a01007387 */ /* 0x0003e20000100800 */
[----:B0-----:R-:W-:-:S04]  /*c730*/  IMAD R0, R191, 0x2, R0 ;  /* 0x00000002bf007824 */ /* 0x001fc800078e0200 */
[C---:B------:R-:W-:Y:S01]  /*c740*/  IMAD R194, R191.reuse, 0x4, R0 ;  /* 0x00000004bfc27824 */ /* 0x040fe200078e0200 */
[----:B------:R-:W-:Y:S04]  /*c750*/  STL [R1+0x24], R0 ;  /* 0x0000240001007387 */ /* 0x000fe80000100800 */
[----:B------:R-:W2:Y:S04]  /*c760*/  LDL.LU R220, [R1+0x6c] ;  /* 0x00006c0001dc7983 */ /* 0x000ea80000300800 */
[----:B------:R-:W3:Y:S04]  /*c770*/  LDL.LU R182, [R1+0x68] ;  /* 0x0000680001b67983 */ /* 0x000ee80000300800 */
[----:B------:R0:W-:Y:S04]  /*c780*/  STL [R1+0x28], R194 ;  /* 0x000028c201007387 */ /* 0x0001e80000100800 */
[----:B------:R-:W4:Y:S04]  /*c790*/  LDL.LU R177, [R1+0x64] ;  /* 0x0000640001b17983 */ /* 0x000f280000300800 */
[----:B------:R-:W4:Y:S04]  /*c7a0*/  LDL.LU R172, [R1+0x60] ;  /* 0x0000600001ac7983 */ /* 0x000f280000300800 */
[----:B------:R-:W4:Y:S04]  /*c7b0*/  LDL.LU R169, [R1+0x5c] ;  /* 0x00005c0001a97983 */ /* 0x000f280000300800 */
[----:B------:R-:W4:Y:S04]  /*c7c0*/  LDL.LU R161, [R1+0x58] ;  /* 0x0000580001a17983 */ /* 0x000f280000300800 */
[----:B------:R-:W4:Y:S04]  /*c7d0*/  LDL.LU R158, [R1+0x54] ;  /* 0x00005400019e7983 */ /* 0x000f280000300800 */
[----:B-1----:R-:W4:Y:S04]  /*c7e0*/  LDL.LU R154, [R1+0x50] ;  /* 0x00005000019a7983 */ /* 0x002f280000300800 */
[----:B------:R-:W4:Y:S04]  /*c7f0*/  LDL.LU R190, [R1+0x4c] ;  /* 0x00004c0001be7983 */ /* 0x000f280000300800 */
[----:B------:R-:W4:Y:S01]  /*c800*/  LDL.LU R174, [R1+0x48] ;  /* 0x0000480001ae7983 */ /* 0x000f220000300800 */
[----:B------:R-:W-:Y:S01]  /*c810*/  LOP3.LUT R18, R18, R4, RZ, 0xfc, !PT ;  /* 0x0000000412127212 */ /* 0x000fe200078efcff */
[----:B0-----:R-:W-:-:S02]  /*c820*/  IMAD R194, R191, 0x2, R194 ;  /* 0x00000002bfc27824 */ /* 0x001fc400078e02c2 */
[----:B------:R-:W4:Y:S04]  /*c830*/  LDL.LU R0, [R1+0x3c] ;  /* 0x00003c0001007983 */ /* 0x000f280000300800 */
[----:B------:R0:W-:Y:S04]  /*c840*/  STL [R1+0x1b14], R18 ;  /* 0x001b141201007387 */ /* 0x0001e80000100800 */
[----:B0-----:R-:W4:Y:S04]  /*c850*/  LDL.LU R18, [R1+0x40] ;  /* 0x0000400001127983 */ /* 0x001f280000300800 */
[----:B------:R-:W4:Y:S01]  /*c860*/  LDL.LU R4, [R1+0x44] ;  /* 0x0000440001047983 */ /* 0x000f220000300800 */
[----:B------:R-:W-:-:S02]  /*c870*/  @!P1 IMAD.MOV R19, RZ, RZ, -R19 ;  /* 0x000000ffff139224 */ /* 0x000fc400078e0a13 */
[----:B------:R-:W-:Y:S01]  /*c880*/  @!P0 IMAD.MOV R162, RZ, RZ, -R162 ;  /* 0x000000ffffa28224 */ /* 0x000fe200078e0aa2 */
[----:B------:R0:W-:Y:S01]  /*c890*/  STL [R1+0x2c], R194 ;  /* 0x00002cc201007387 */ /* 0x0001e20000100800 */
[----:B------:R-:W-:Y:S02]  /*c8a0*/  @!P6 IMAD.MOV R5, RZ, RZ, -R5 ;  /* 0x000000ffff05e224 */ /* 0x000fe400078e0a05 */
[----:B------:R-:W-:Y:S02]  /*c8b0*/  @!P5 IMAD.MOV R97, RZ, RZ, -R97 ;  /* 0x000000ffff61d224 */ /* 0x000fe400078e0a61 */
[----:B------:R-:W-:Y:S02]  /*c8c0*/  @!P4 IMAD.MOV R10, RZ, RZ, -R10 ;  /* 0x000000ffff0ac224 */ /* 0x000fe400078e0a0a */
[----:B------:R-:W-:Y:S02]  /*c8d0*/  @!P3 IMAD.MOV R207, RZ, RZ, -R207 ;  /* 0x000000ffffcfb224 */ /* 0x000fe400078e0acf */
[----:B0-----:R-:W-:-:S04]  /*c8e0*/  IMAD R194, R191, 0x2, R194 ;  /* 0x00000002bfc27824 */ /* 0x001fc800078e02c2 */
[----:B------:R-:W-:Y:S01]  /*c8f0*/  IMAD R191, R191, 0x2, R194 ;  /* 0x00000002bfbf7824 */ /* 0x000fe200078e02c2 */
[----:B------:R0:W-:Y:S04]  /*c900*/  STL [R1+0x18], R194 ;  /* 0x000018c201007387 */ /* 0x0001e80000100800 */
[----:B0-----:R-:W4:Y:S04]  /*c910*/  LDL.LU R194, [R1+0x1c04] ;  /* 0x001c040001c27983 */ /* 0x001f280000300800 */
[----:B------:R0:W-:Y:S04]  /*c920*/  STL [R1+0x1c], R191 ;  /* 0x00001cbf01007387 */ /* 0x0001e80000100800 */
[----:B0-----:R-:W4:Y:S01]  /*c930*/  LDL.LU R191, [R1+0x1c00] ;  /* 0x001c000001bf7983 */ /* 0x001f220000300800 */
[----:B--2---:R-:W-:-:S02]  /*c940*/  SEL R220, R125, R220, !P2 ;  /* 0x000000dc7ddc7207 */ /* 0x004fc40005000000 */
[----:B---3--:R-:W-:-:S03]  /*c950*/  SEL R182, R125, R182, !P2 ;  /* 0x000000b67db67207 */ /* 0x008fc60005000000 */
[----:B------:R0:W-:Y:S01]  /*c960*/  STL [R1+0x1b0], R220 ;  /* 0x0001b0dc01007387 */ /* 0x0001e20000100800 */
[----:B----4-:R-:W-:-:S03]  /*c970*/  SEL R177, R125, R177, !P2 ;  /* 0x000000b17db17207 */ /* 0x010fc60005000000 */
[----:B0-----:R-:W2:Y:S01]  /*c980*/  LDL.LU R220, [R1+0x1bfc] ;  /* 0x001bfc0001dc7983 */ /* 0x001ea20000300800 */
[----:B------:R-:W-:-:S03]  /*c990*/  SEL R172, R125, R172, !P2 ;  /* 0x000000ac7dac7207 */ /* 0x000fc60005000000 */
[----:B------:R0:W-:Y:S01]  /*c9a0*/  STL [R1+0x1ac], R182 ;  /* 0x0001acb601007387 */ /* 0x0001e20000100800 */
[C---:B------:R-:W-:Y:S02]  /*c9b0*/  SEL R169, R125.reuse, R169, !P2 ;  /* 0x000000a97da97207 */ /* 0x040fe40005000000 */
[C---:B------:R-:W-:Y:S01]  /*c9c0*/  SEL R161, R125.reuse, R161, !P2 ;  /* 0x000000a17da17207 */ /* 0x040fe20005000000 */
[----:B0-----:R-:W3:Y:S01]  /*c9d0*/  LDL.LU R182, [R1+0x1bf8] ;  /* 0x001bf80001b67983 */ /* 0x001ee20000300800 */
[----:B------:R-:W-:-:S03]  /*c9e0*/  SEL R158, R125, R158, !P2 ;  /* 0x0000009e7d9e7207 */ /* 0x000fc60005000000 */
[----:B------:R0:W-:Y:S01]  /*c9f0*/  STL [R1+0x1a8], R177 ;  /* 0x0001a8b101007387 */ /* 0x0001e20000100800 */
[C---:B------:R-:W-:Y:S02]  /*ca00*/  SEL R154, R125.reuse, R154, !P2 ;  /* 0x0000009a7d9a7207 */ /* 0x040fe40005000000 */
[C---:B------:R-:W-:Y:S01]  /*ca10*/  SEL R190, R125.reuse, R190, !P2 ;  /* 0x000000be7dbe7207 */ /* 0x040fe20005000000 */
[----:B0-----:R-:W4:Y:S04]  /*ca20*/  LDL.LU R177, [R1+0x1bf4] ;  /* 0x001bf40001b17983 */ /* 0x001f280000300800 */
[----:B------:R0:W-:Y:S01]  /*ca30*/  STL [R1+0x1a4], R172 ;  /* 0x0001a4ac01007387 */ /* 0x0001e20000100800 */
[----:B------:R-:W-:-:S03]  /*ca40*/  SEL R174, R125, R174, !P2 ;  /* 0x000000ae7dae7207 */ /* 0x000fc60005000000 */
[----:B0-----:R-:W2:Y:S04]  /*ca50*/  LDL.LU R172, [R1+0x1bf0] ;  /* 0x001bf00001ac7983 */ /* 0x001ea80000300800 */
[----:B------:R0:W-:Y:S04]  /*ca60*/  STL [R1+0x1a0], R169 ;  /* 0x0001a0a901007387 */ /* 0x0001e80000100800 */
[----:B0-----:R-:W3:Y:S04]  /*ca70*/  LDL.LU R169, [R1+0x1bec] ;  /* 0x001bec0001a97983 */ /* 0x001ee80000300800 */
[----:B------:R0:W-:Y:S04]  /*ca80*/  STL [R1+0x19c], R161 ;  /* 0x00019ca101007387 */ /* 0x0001e80000100800 */
[----:B0-----:R-:W4:Y:S04]  /*ca90*/  LDL.LU R161, [R1+0x1be8] ;  /* 0x001be80001a17983 */ /* 0x001f280000300800 */
[----:B------:R0:W-:Y:S04]  /*caa0*/  STL [R1+0x198], R158 ;  /* 0x0001989e01007387 */ /* 0x0001e80000100800 */
[----:B0-----:R-:W2:Y:S04]  /*cab0*/  LDL.LU R158, [R1+0x1be4] ;  /* 0x001be400019e7983 */ /* 0x001ea80000300800 */
[----:B------:R0:W-:Y:S04]  /*cac0*/  STL [R1+0x194], R154 ;  /* 0x0001949a01007387 */ /* 0x0001e80000100800 */
[----:B0-----:R-:W3:Y:S04]  /*cad0*/  LDL.LU R154, [R1+0x1be0] ;  /* 0x001be000019a7983 */ /* 0x001ee80000300800 */
[----:B------:R0:W-:Y:S04]  /*cae0*/  STL [R1+0x190], R190 ;  /* 0x000190be01007387 */ /* 0x0001e80000100800 */
[----:B0-----:R-:W4:Y:S04]  /*caf0*/  LDL.LU R190, [R1+0x1bdc] ;  /* 0x001bdc0001be7983 */ /* 0x001f280000300800 */
[----:B------:R0:W-:Y:S04]  /*cb00*/  STL [R1+0x18c], R174 ;  /* 0x00018cae01007387 */ /* 0x0001e80000100800 */
[----:B0-----:R-:W2:Y:S01]  /*cb10*/  LDL.LU R174, [R1+0x1bd8] ;  /* 0x001bd80001ae7983 */ /* 0x001ea20000300800 */
[----:B------:R-:W-:-:S02]  /*cb20*/  SEL R4, R125, R4, !P2 ;  /* 0x000000047d047207 */ /* 0x000fc40005000000 */
[C---:B------:R-:W-:Y:S02]  /*cb30*/  SEL R18, R125.reuse, R18, !P2 ;  /* 0x000000127d127207 */ /* 0x040fe40005000000 */
[C---:B------:R-:W-:Y:S01]  /*cb40*/  SEL R0, R125.reuse, R0, !P2 ;  /* 0x000000007d007207 */ /* 0x040fe20005000000 */
[----:B------:R0:W-:Y:S04]  /*cb50*/  STL [R1+0x188], R4 ;  /* 0x0001880401007387 */ /* 0x0001e80000100800 */
[----:B------:R1:W-:Y:S04]  /*cb60*/  STL [R1+0x184], R18 ;  /* 0x0001841201007387 */ /* 0x0003e80000100800 */
[----:B------:R1:W-:Y:S01]  /*cb70*/  STL [R1+0x180], R0 ;  /* 0x0001800001007387 */ /* 0x0003e20000100800 */
[----:B0-----:R-:W-:-:S02]  /*cb80*/  SEL R4, R125, R75, !P2 ;  /* 0x0000004b7d047207 */ /* 0x001fc40005000000 */
[C---:B------:R-:W-:Y:S02]  /*cb90*/  SEL R75, R125.reuse, R236, !P2 ;  /* 0x000000ec7d4b7207 */ /* 0x040fe40005000000 */
[C---:B-1----:R-:W-:Y:S01]  /*cba0*/  SEL R18, R125.reuse, R78, !P2 ;  /* 0x0000004e7d127207 */ /* 0x042fe20005000000 */
[----:B------:R0:W-:Y:S01]  /*cbb0*/  STL [R1+0x17c], R4 ;  /* 0x00017c0401007387 */ /* 0x0001e20000100800 */
[C---:B------:R-:W-:Y:S02]  /*cbc0*/  SEL R78, R125.reuse, R218, !P2 ;  /* 0x000000da7d4e7207 */ /* 0x040fe40005000000 */
[C---:B------:R-:W-:Y:S01]  /*cbd0*/  SEL R0, R125.reuse, R81, !P2 ;  /* 0x000000517d007207 */ /* 0x040fe20005000000 */
[----:B------:R1:W-:Y:S01]  /*cbe0*/  STL [R1+0x178], R18 ;  /* 0x0001781201007387 */ /* 0x0003e20000100800 */
[C---:B------:R-:W-:Y:S02]  /*cbf0*/  SEL R236, R125.reuse, R208, !P2 ;  /* 0x000000d07dec7207 */ /* 0x040fe40005000000 */
[C---:B------:R-:W-:Y:S01]  /*cc00*/  SEL R81, R125.reuse, R168, !P2 ;  /* 0x000000a87d517207 */ /* 0x040fe20005000000 */
[----:B------:R1:W-:Y:S01]  /*cc10*/  STL [R1+0x174], R0 ;  /* 0x0001740001007387 */ /* 0x0003e20000100800 */
[----:B0-----:R-:W-:-:S02]  /*cc20*/  SEL R4, R125, R84, !P2 ;  /* 0x000000547d047207 */ /* 0x001fc40005000000 */
[----:B-1----:R-:W-:-:S03]  /*cc30*/  SEL R18, R125, R151, !P2 ;  /* 0x000000977d127207 */ /* 0x002fc60005000000 */
[----:B------:R0:W-:Y:S01]  /*cc40*/  STL [R1+0x170], R4 ;  /* 0x0001700401007387 */ /* 0x0001e20000100800 */
[C---:B------:R-:W-:Y:S02]  /*cc50*/  SEL R218, R125.reuse, R69, !P2 ;  /* 0x000000457dda7207 */ /* 0x040fe40005000000 */
[C---:B------:R-:W-:Y:S01]  /*cc60*/  SEL R0, R125.reuse, R91, !P2 ;  /* 0x0000005b7d007207 */ /* 0x040fe20005000000 */
[----:B------:R1:W-:Y:S01]  /*cc70*/  STL [R1+0x16c], R18 ;  /* 0x00016c1201007387 */ /* 0x0003e20000100800 */
[C---:B------:R-:W-:Y:S02]  /*cc80*/  SEL R208, R125.reuse, R202, !P2 ;  /* 0x000000ca7dd07207 */ /* 0x040fe40005000000 */
[C---:B------:R-:W-:Y:S01]  /*cc90*/  SEL R168, R125.reuse, R50, !P2 ;  /* 0x000000327da87207 */ /* 0x040fe20005000000 */
[----:B------:R1:W-:Y:S01]  /*cca0*/  STL [R1+0x168], R0 ;  /* 0x0001680001007387 */ /* 0x0003e20000100800 */
[C---:B0-----:R-:W-:Y:S02]  /*ccb0*/  SEL R4, R125.reuse, R94, !P2 ;  /* 0x0000005e7d047207 */ /* 0x041fe40005000000 */
[----:B-1----:R-:W-:-:S03]  /*ccc0*/  SEL R18, R125, R99, !P2 ;  /* 0x000000637d127207 */ /* 0x002fc60005000000 */
[----:B------:R0:W-:Y:S01]  /*ccd0*/  STL [R1+0x164], R4 ;  /* 0x0001640401007387 */ /* 0x0001e20000100800 */
[----:B------:R-:W-:-:S03]  /*cce0*/  SEL R0, R125, R104, !P2 ;  /* 0x000000687d007207 */ /* 0x000fc60005000000 */
[----:B------:R1:W-:Y:S04]  /*ccf0*/  STL [R1+0x160], R18 ;  /* 0x0001601201007387 */ /* 0x0003e80000100800 */
[----:B------:R-:W-:Y:S01]  /*cd00*/  STL [R1+0x15c], R0 ;  /* 0x00015c0001007387 */ /* 0x000fe20000100800 */
[C---:B0-----:R-:W-:Y:S02]  /*cd10*/  SEL R4, R125.reuse, R109, !P2 ;  /* 0x0000006d7d047207 */ /* 0x041fe40005000000 */
[----:B-1----:R-:W-:-:S03]  /*cd20*/  SEL R18, R125, R114, !P2 ;  /* 0x000000727d127207 */ /* 0x002fc60005000000 */
[----:B------:R0:W-:Y:S01]  /*cd30*/  STL [R1+0x158], R4 ;  /* 0x0001580401007387 */ /* 0x0001e20000100800 */
[C---:B------:R-:W-:Y:S02]  /*cd40*/  SEL R109, R125.reuse, R15, !P2 ;  /* 0x0000000f7d6d7207 */ /* 0x040fe40005000000 */
[C---:B------:R-:W-:Y:S01]  /*cd50*/  SEL R91, R125.reuse, R20, !P2 ;  /* 0x000000147d5b7207 */ /* 0x040fe20005000000 */
[----:B------:R1:W-:Y:S01]  /*cd60*/  STL [R1+0x154], R18 ;  /* 0x0001541201007387 */ /* 0x0003e20000100800 */
[C---:B------:R-:W-:Y:S02]  /*cd70*/  SEL R104, R125.reuse, R23, !P2 ;  /* 0x000000177d687207 */ /* 0x040fe40005000000 */
[C---:B------:R-:W-:Y:S02]  /*cd80*/  SEL R114, R125.reuse, R122, !P2 ;  /* 0x0000007a7d727207 */ /* 0x040fe40005000000 */
[C---:B0-----:R-:W-:Y:S02]  /*cd90*/  SEL R4, R125.reuse, R124, !P2 ;  /* 0x0000007c7d047207 */ /* 0x041fe40005000000 */
[----:B-1----:R-:W-:-:S02]  /*cda0*/  SEL R18, R125, R128, !P2 ;  /* 0x000000807d127207 */ /* 0x002fc40005000000 */
[C---:B------:R-:W-:Y:S02]  /*cdb0*/  SEL R128, R125.reuse, R232, !P2 ;  /* 0x000000e87d807207 */ /* 0x040fe40005000000 */
[----:B--2---:R-:W-:-:S05]  /*cdc0*/  SEL R0, R125, R174, !P2 ;  /* 0x000000ae7d007207 */ /* 0x004fca0005000000 */
[----:B------:R0:W-:Y:S04]  /*cdd0*/  STL [R1+0x150], R0 ;  /* 0x0001500001007387 */ /* 0x0001e80000100800 */
[----:B------:R1:W-:Y:S04]  /*cde0*/  STL [R1+0x14c], R4 ;  /* 0x00014c0401007387 */ /* 0x0003e80000100800 */
[----:B------:R4:W-:Y:S01]  /*cdf0*/  STL [R1+0x148], R18 ;  /* 0x0001481201007387 */ /* 0x0009e20000100800 */
[C---:B0-----:R-:W-:Y:S02]  /*ce00*/  SEL R0, R125.reuse, R133, !P2 ;  /* 0x000000857d007207 */ /* 0x041fe40005000000 */
[----:B------:R-:W-:-:S02]  /*ce10*/  SEL R232, R125, R33, !P2 ;  /* 0x000000217de87207 */ /* 0x000fc40005000000 */
[C---:B-1----:R-:W-:Y:S01]  /*ce20*/  SEL R4, R125.reuse, R137, !P2 ;  /* 0x000000897d047207 */ /* 0x042fe20005000000 */
[----:B------:R0:W-:Y:S01]  /*ce30*/  STL [R1+0x144], R0 ;  /* 0x0001440001007387 */ /* 0x0001e20000100800 */
[C---:B------:R-:W-:Y:S02]  /*ce40*/  SEL R137, R125.reuse, R171, !P2 ;  /* 0x000000ab7d897207 */ /* 0x040fe40005000000 */
[C---:B----4-:R-:W-:Y:S01]  /*ce50*/  SEL R18, R125.reuse, R190, !P2 ;  /* 0x000000be7d127207 */ /* 0x050fe20005000000 */
[----:B------:R1:W-:Y:S01]  /*ce60*/  STL [R1+0x140], R4 ;  /* 0x0001400401007387 */ /* 0x0003e20000100800 */
[C---:B------:R-:W-:Y:S02]  /*ce70*/  SEL R122, R125.reuse, R86, !P2 ;  /* 0x000000567d7a7207 */ /* 0x040fe40005000000 */
[C---:B------:R-:W-:Y:S01]  /*ce80*/  SEL R171, R125.reuse, R143, !P2 ;  /* 0x0000008f7dab7207 */ /* 0x040fe20005000000 */
[----:B------:R3:W-:Y:S01]  /*ce90*/  STL [R1+0x13c], R18 ;  /* 0x00013c1201007387 */ /* 0x0007e20000100800 */
[----:B------:R-:W-:-:S02]  /*cea0*/  SEL R174, R125, R149, !P2 ;  /* 0x000000957dae7207 */ /* 0x000fc40005000000 */
[C---:B0-----:R-:W-:Y:S02]  /*ceb0*/  SEL R0, R125.reuse, R147, !P2 ;  /* 0x000000937d007207 */ /* 0x041fe40005000000 */
[C---:B------:R-:W-:Y:S02]  /*cec0*/  SEL R94, R125.reuse, R92, !P2 ;  /* 0x0000005c7d5e7207 */ /* 0x040fe40005000000 */
[C---:B-1----:R-:W-:Y:S01]  /*ced0*/  SEL R4, R125.reuse, R150, !P2 ;  /* 0x000000967d047207 */ /* 0x042fe20005000000 */
[----:B------:R0:W-:Y:S01]  /*cee0*/  STL [R1+0x138], R0 ;  /* 0x0001380001007387 */ /* 0x0001e20000100800 */
[C---:B------:R-:W-:Y:S02]  /*cef0*/  SEL R150, R125.reuse, R138, !P2 ;  /* 0x0000008a7d967207 */ /* 0x040fe40005000000 */
[C---:B---3--:R-:W-:Y:S01]  /*cf00*/  SEL R18, R125.reuse, R154, !P2 ;  /* 0x0000009a7d127207 */ /* 0x048fe20005000000 */
[----:B------:R1:W-:Y:S01]  /*cf10*/  STL [R1+0x134], R4 ;  /* 0x0001340401007387 */ /* 0x0003e20000100800 */
[----:B------:R-:W-:-:S03]  /*cf20*/  SEL R133, R125, R35, !P2 ;  /* 0x000000237d857207 */ /* 0x000fc60005000000 */
[----:B------:R2:W-:Y:S01]  /*cf30*/  STL [R1+0x130], R18 ;  /* 0x0001301201007387 */ /* 0x0005e20000100800 */
[C---:B0-----:R-:W-:Y:S02]  /*cf40*/  SEL R0, R125.reuse, R158, !P2 ;  /* 0x0000009e7d007207 */ /* 0x041fe40005000000 */
[----:B-1----:R-:W-:-:S03]  /*cf50*/  SEL R4, R125, R161, !P2 ;  /* 0x000000a17d047207 */ /* 0x002fc60005000000 */
[----:B------:R0:W-:Y:S01]  /*cf60*/  STL [R1+0x12c], R0 ;  /* 0x00012c0001007387 */ /* 0x0001e20000100800 */
[----:B--2---:R-:W-:-:S03]  /*cf70*/  SEL R18, R125, R169, !P2 ;  /* 0x000000a97d127207 */ /* 0x004fc60005000000 */
[----:B------:R1:W-:Y:S04]  /*cf80*/  STL [R1+0x128], R4 ;  /* 0x0001280401007387 */ /* 0x0003e80000100800 */
[----:B------:R2:W-:Y:S01]  /*cf90*/  STL [R1+0x124], R18 ;  /* 0x0001241201007387 */ /* 0x0005e20000100800 */
[C---:B0-----:R-:W-:Y:S02]  /*cfa0*/  SEL R0, R125.reuse, R172, !P2 ;  /* 0x000000ac7d007207 */ /* 0x041fe40005000000 */
[----:B-1----:R-:W-:-:S03]  /*cfb0*/  SEL R4, R125, R177, !P2 ;  /* 0x000000b17d047207 */ /* 0x002fc60005000000 */
[----:B------:R0:W-:Y:S01]  /*cfc0*/  STL [R1+0x120], R0 ;  /* 0x0001200001007387 */ /* 0x0001e20000100800 */
[----:B--2---:R-:W-:-:S03]  /*cfd0*/  SEL R18, R125, R182, !P2 ;  /* 0x000000b67d127207 */ /* 0x004fc60005000000 */
[----:B------:R1:W-:Y:S01]  /*cfe0*/  STL [R1+0x11c], R4 ;  /* 0x00011c0401007387 */ /* 0x0003e20000100800 */
[C---:B------:R-:W-:Y:S02]  /*cff0*/  SEL R161, R125.reuse, R152, !P2 ;  /* 0x000000987da17207 */ /* 0x040fe40005000000 */
[C---:B------:R-:W-:Y:S01]  /*d000*/  SEL R182, R125.reuse, R131, !P2 ;  /* 0x000000837db67207 */ /* 0x040fe20005000000 */
        /* <DEDUP_REMOVED lines=8> */
[C---:B------:R-:W-:Y:S02]  /*d090*/  SEL R152, R125.reuse, R31, !P2 ;  /* 0x0000001f7d987207 */ /* 0x040fe40005000000 */
[C---:B-1----:R-:W-:Y:S01]  /*d0a0*/  SEL R4, R125.reuse, R204, !P2 ;  /* 0x000000cc7d047207 */ /* 0x042fe20005000000 */
[----:B------:R0:W-:Y:S01]  /*d0b0*/  STL [R1+0x108], R0 ;  /* 0x0001080001007387 */ /* 0x0001e20000100800 */
[----:B------:R-:W-:-:S02]  /*d0c0*/  SEL R131, R125, R26, !P2 ;  /* 0x0000001a7d837207 */ /* 0x000fc40005000000 */
[C---:B--2---:R-:W-:Y:S01]  /*d0d0*/  SEL R18, R125.reuse, R246, !P2 ;  /* 0x000000f67d127207 */ /* 0x044fe20005000000 */
[----:B------:R1:W-:Y:S01]  /*d0e0*/  STL [R1+0x104], R4 ;  /* 0x0001040401007387 */ /* 0x0003e20000100800 */
[C---:B------:R-:W-:Y:S02]  /*d0f0*/  SEL R138, R125.reuse, R24, !P2 ;  /* 0x000000187d8a7207 */ /* 0x040fe40005000000 */
[C---:B------:R-:W-:Y:S02]  /*d100*/  SEL R147, R125.reuse, R44, !P2 ;  /* 0x0000002c7d937207 */ /* 0x040fe40005000000 */
[C---:B------:R-:W-:Y:S02]  /*d110*/  SEL R191, R125.reuse, R181, !P2 ;  /* 0x000000b57dbf7207 */ /* 0x040fe40005000000 */
[C---:B0-----:R-:W-:Y:S02]  /*d120*/  SEL R0, R125.reuse, R215, !P2 ;  /* 0x000000d77d007207 */ /* 0x041fe40005000000 */
[----:B------:R-:W-:-:S02]  /*d130*/  SEL R220, R125, R130, !P2 ;  /* 0x000000827ddc7207 */ /* 0x000fc40005000000 */
[C---:B-1----:R-:W-:Y:S01]  /*d140*/  SEL R4, R125.reuse, R223, !P2 ;  /* 0x000000df7d047207 */ /* 0x042fe20005000000 */
[----:B------:R0:W-:Y:S01]  /*d150*/  STL [R1+0x100], R0 ;  /* 0x0001000001007387 */ /* 0x0001e20000100800 */
[C---:B------:R-:W-:Y:S02]  /*d160*/  SEL R44, R125.reuse, R19, !P2 ;  /* 0x000000137d2c7207 */ /* 0x040fe40005000000 */
[C---:B------:R-:W-:Y:S01]  /*d170*/  SEL R181, R125.reuse, R27, !P2 ;  /* 0x0000001b7db57207 */ /* 0x040fe20005000000 */
[----:B------:R1:W-:Y:S01]  /*d180*/  STL [R1+0xfc], R4 ;  /* 0x0000fc0401007387 */ /* 0x0003e20000100800 */
[C---:B------:R-:W-:Y:S02]  /*d190*/  SEL R246, R125.reuse, R205, !P2 ;  /* 0x000000cd7df67207 */ /* 0x040fe40005000000 */
[C---:B------:R-:W-:Y:S02]  /*d1a0*/  SEL R215, R125.reuse, R96, !P2 ;  /* 0x000000607dd77207 */ /* 0x040fe40005000000 */
[----:B------:R-:W-:-:S02]  /*d1b0*/  SEL R223, R125, R134, !P2 ;  /* 0x000000867ddf7207 */ /* 0x000fc40005000000 */
[C---:B0-----:R-:W-:Y:S02]  /*d1c0*/  SEL R0, R125.reuse, R228, !P2 ;  /* 0x000000e47d007207 */ /* 0x041fe40005000000 */
[C---:B------:R-:W-:Y:S02]  /*d1d0*/  SEL R194, R125.reuse, R170, !P2 ;  /* 0x000000aa7dc27207 */ /* 0x040fe40005000000 */
[C---:B-1----:R-:W-:Y:S01]  /*d1e0*/  SEL R4, R125.reuse, R238, !P2 ;  /* 0x000000ee7d047207 */ /* 0x042fe20005000000 */
[----:B------:R0:W-:Y:S01]  /*d1f0*/  STL [R1+0xf8], R0 ;  /* 0x0000f80001007387 */ /* 0x0001e20000100800 */
[C---:B------:R-:W-:Y:S02]  /*d200*/  SEL R190, R125.reuse, R188, !P2 ;  /* 0x000000bc7dbe7207 */ /* 0x040fe40005000000 */
[C---:B------:R-:W-:Y:S01]  /*d210*/  SEL R172, R125.reuse, R105, !P2 ;  /* 0x000000697dac7207 */ /* 0x040fe20005000000 */
[----:B------:R1:W-:Y:S01]  /*d220*/  STL [R1+0xf4], R4 ;  /* 0x0000f40401007387 */ /* 0x0003e20000100800 */
[----:B------:R-:W-:-:S02]  /*d230*/  SEL R158, R125, R145, !P2 ;  /* 0x000000917d9e7207 */ /* 0x000fc40005000000 */
[C---:B------:R-:W-:Y:S02]  /*d240*/  SEL R86, R125.reuse, R51, !P2 ;  /* 0x000000337d567207 */ /* 0x040fe40005000000 */
[C---:B------:R-:W-:Y:S02]  /*d250*/  SEL R199, R125.reuse, R173, !P2 ;  /* 0x000000ad7dc77207 */ /* 0x040fe40005000000 */
[C---:B0-----:R-:W-:Y:S02]  /*d260*/  SEL R0, R125.reuse, R241, !P2 ;  /* 0x000000f17d007207 */ /* 0x041fe40005000000 */
        /* <DEDUP_REMOVED lines=8> */
[C---:B------:R-:W-:Y:S02]  /*d2f0*/  SEL R95, R125.reuse, R106, !P2 ;  /* 0x0000006a7d5f7207 */ /* 0x040fe40005000000 */
[----:B0-----:R-:W-:-:S02]  /*d300*/  SEL R0, R125, R129, !P2 ;  /* 0x000000817d007207 */ /* 0x001fc40005000000 */
[----:B-1----:R-:W-:-:S03]  /*d310*/  SEL R18, R125, R58, !P2 ;  /* 0x0000003a7d127207 */ /* 0x002fc60005000000 */
[----:B------:R0:W-:Y:S01]  /*d320*/  STL [R1+0xe4], R0 ;  /* 0x0000e40001007387 */ /* 0x0001e20000100800 */
[C---:B------:R-:W-:Y:S02]  /*d330*/  SEL R167, R125.reuse, R13, !P2 ;  /* 0x0000000d7da77207 */ /* 0x040fe40005000000 */
[C---:B--2---:R-:W-:Y:S01]  /*d340*/  SEL R4, R125.reuse, R34, !P2 ;  /* 0x000000227d047207 */ /* 0x044fe20005000000 */
[----:B------:R1:W-:Y:S01]  /*d350*/  STL [R1+0xe0], R18 ;  /* 0x0000e01201007387 */ /* 0x0003e20000100800 */
[----:B------:R-:W-:-:S03]  /*d360*/  SEL R106, R125, R73, !P2 ;  /* 0x000000497d6a7207 */ /* 0x000fc60005000000 */
[----:B------:R2:W-:Y:S01]  /*d370*/  STL [R1+0xdc], R4 ;  /* 0x0000dc0401007387 */ /* 0x0005e20000100800 */
[C---:B0-----:R-:W-:Y:S02]  /*d380*/  SEL R0, R125.reuse, R60, !P2 ;  /* 0x0000003c7d007207 */ /* 0x041fe40005000000 */
[----:B-1----:R-:W-:-:S03]  /*d390*/  SEL R18, R125, R176, !P2 ;  /* 0x000000b07d127207 */ /* 0x002fc60005000000 */
[----:B------:R0:W-:Y:S01]  /*d3a0*/  STL [R1+0xd8], R0 ;  /* 0x0000d80001007387 */ /* 0x0001e20000100800 */
[C---:B------:R-:W-:Y:S02]  /*d3b0*/  SEL R176, R125.reuse, R235, !P2 ;  /* 0x000000eb7db07207 */ /* 0x040fe40005000000 */
[----:B--2---:R-:W-:-:S05]  /*d3c0*/  SEL R4, R125, R87, !P2 ;  /* 0x000000577d047207 */ /* 0x004fca0005000000 */
[----:B------:R1:W-:Y:S01]  /*d3d0*/  STL [R1+0xd4], R4 ;  /* 0x0000d40401007387 */ /* 0x0003e20000100800 */
[----:B0-----:R-:W-:-:S05]  /*d3e0*/  SEL R0, R125, R103, !P2 ;  /* 0x000000677d007207 */ /* 0x001fca0005000000 */
[----:B------:R0:W-:Y:S01]  /*d3f0*/  STL [R1+0xd0], R0 ;  /* 0x0000d00001007387 */ /* 0x0001e20000100800 */
[C---:B-1----:R-:W-:Y:S02]  /*d400*/  SEL R4, R125.reuse, R142, !P2 ;  /* 0x0000008e7d047207 */ /* 0x042fe40005000000 */
[----:B------:R-:W-:-:S03]  /*d410*/  SEL R142, R125, R248, !P2 ;  /* 0x000000f87d8e7207 */ /* 0x000fc60005000000 */
[----:B------:R1:W-:Y:S01]  /*d420*/  STL [R1+0xcc], R4 ;  /* 0x0000cc0401007387 */ /* 0x0003e20000100800 */
[----:B0-----:R-:W-:-:S05]  /*d430*/  SEL R0, R125, R201, !P2 ;  /* 0x000000c97d007207 */ /* 0x001fca0005000000 */
[----:B------:R0:W-:Y:S01]  /*d440*/  STL [R1+0xc8], R0 ;  /* 0x0000c80001007387 */ /* 0x0001e20000100800 */
[----:B-1----:R-:W-:-:S03]  /*d450*/  SEL R4, R125, R193, !P2 ;  /* 0x000000c17d047207 */ /* 0x002fc60005000000 */
[----:B------:R-:W-:Y:S01]  /*d460*/  STL [R1+0xc4], R18 ;  /* 0x0000c41201007387 */ /* 0x000fe20000100800 */
[C---:B------:R-:W-:Y:S02]  /*d470*/  SEL R248, R125.reuse, R127, !P2 ;  /* 0x0000007f7df87207 */ /* 0x040fe40005000000 */
[C---:B------:R-:W-:Y:S01]  /*d480*/  SEL R235, R125.reuse, R17, !P2 ;  /* 0x000000117deb7207 */ /* 0x040fe20005000000 */
[----:B------:R1:W-:Y:S01]  /*d490*/  STL [R1+0xc0], R4 ;  /* 0x0000c00401007387 */ /* 0x0003e20000100800 */
[C---:B------:R-:W-:Y:S02]  /*d4a0*/  SEL R193, R125.reuse, R45, !P2 ;  /* 0x0000002d7dc17207 */ /* 0x040fe40005000000 */
[----:B0-----:R-:W-:-:S05]  /*d4b0*/  SEL R0, R125, R212, !P2 ;  /* 0x000000d47d007207 */ /* 0x001fca0005000000 */
[----:B------:R0:W-:Y:S01]  /*d4c0*/  STL [R1+0xbc], R0 ;  /* 0x0000bc0001007387 */ /* 0x0001e20000100800 */
[----:B-1----:R-:W-:-:S05]  /*d4d0*/  SEL R4, R125, R112, !P2 ;  /* 0x000000707d047207 */ /* 0x002fca0005000000 */
[----:B------:R1:W-:Y:S01]  /*d4e0*/  STL [R1+0xb8], R4 ;  /* 0x0000b80401007387 */ /* 0x0003e20000100800 */
[----:B0-----:R-:W-:-:S05]  /*d4f0*/  SEL R0, R125, R98, !P2 ;  /* 0x000000627d007207 */ /* 0x001fca0005000000 */
[----:B------:R0:W-:Y:S01]  /*d500*/  STL [R1+0xb4], R0 ;  /* 0x0000b40001007387 */ /* 0x0001e20000100800 */
[----:B-1----:R-:W-:-:S05]  /*d510*/  SEL R4, R125, R245, !P2 ;  /* 0x000000f57d047207 */ /* 0x002fca0005000000 */
        /* <DEDUP_REMOVED lines=8> */
[C---:B-1----:R-:W-:Y:S02]  /*d5a0*/  SEL R4, R125.reuse, R244, !P2 ;  /* 0x000000f47d047207 */ /* 0x042fe40005000000 */
[----:B0-----:R-:W-:-:S05]  /*d5b0*/  SEL R0, R125, R117, !P2 ;  /* 0x000000757d007207 */ /* 0x001fca0005000000 */
[----:B------:R0:W-:Y:S02]  /*d5c0*/  STL [R1+0xa0], R0 ;  /* 0x0000a00001007387 */ /* 0x0001e40000100800 */
[----:B0-----:R-:W-:-:S05]  /*d5d0*/  SEL R0, R125, R56, !P2 ;  /* 0x000000387d007207 */ /* 0x001fca0005000000 */
[----:B------:R0:W-:Y:S02]  /*d5e0*/  STL [R1+0x9c], R0 ;  /* 0x00009c0001007387 */ /* 0x0001e40000100800 */
[----:B0-----:R-:W-:-:S05]  /*d5f0*/  SEL R0, R125, R68, !P2 ;  /* 0x000000447d007207 */ /* 0x001fca0005000000 */
[----:B------:R0:W-:Y:S04]  /*d600*/  STL [R1+0x98], R0 ;  /* 0x0000980001007387 */ /* 0x0001e80000100800 */
[----:B------:R1:W-:Y:S01]  /*d610*/  STL [R1+0x94], R4 ;  /* 0x0000940401007387 */ /* 0x0003e20000100800 */
[C---:B0-----:R-:W-:Y:S02]  /*d620*/  SEL R0, R125.reuse, R77, !P2 ;  /* 0x0000004d7d007207 */ /* 0x041fe40005000000 */
[----:B-1----:R-:W-:-:S03]  /*d630*/  SEL R4, R125, R88, !P2 ;  /* 0x000000587d047207 */ /* 0x002fc60005000000 */
[----:B------:R0:W-:Y:S04]  /*d640*/  STL [R1+0x90], R0 ;  /* 0x0000900001007387 */ /* 0x0001e80000100800 */
[----:B------:R1:W-:Y:S04]  /*d650*/  STL [R1+0x8c], R6 ;  /* 0x00008c0601007387 */ /* 0x0003e80000100800 */
        /* <DEDUP_REMOVED lines=29> */
[----:B------:R-:W-:Y:S04]  /*d830*/  STL [R1+0x4c], R6 ;  /* 0x00004c0601007387 */ /* 0x000fe80000100800 */
[----:B------:R-:W2:Y:S01]  /*d840*/  LDL.LU R153, [R1+0x1c] ;  /* 0x00001c0001997983 */ /* 0x000ea20000300800 */
[----:B0-----:R-:W-:-:S03]  /*d850*/  SEL R0, R125, R71, !P2 ;  /* 0x000000477d007207 */ /* 0x001fc60005000000 */
[----:B------:R0:W-:Y:S02]  /*d860*/  STL [R1+0x48], R4 ;  /* 0x0000480401007387 */ /* 0x0001e40000100800 */
[----:B0-----:R-:W0:Y:S01]  /*d870*/  S2R R4, SR_TID.X ;  /* 0x0000000000047919 */ /* 0x001e220000002100 */
[----:B------:R-:W1:Y:S01]  /*d880*/  S2R R6, SR_TID.X ;  /* 0x0000000000067919 */ /* 0x000e620000002100 */
[C---:B------:R-:W-:Y:S01]  /*d890*/  SEL R18, R125.reuse, R110, !P2 ;  /* 0x0000006e7d127207 */ /* 0x040fe20005000000 */
[----:B------:R3:W-:Y:S01]  /*d8a0*/  STL [R1+0x44], R0 ;  /* 0x0000440001007387 */ /* 0x0007e20000100800 */
[C---:B------:R-:W-:Y:S02]  /*d8b0*/  SEL R245, R125.reuse, R221, !P2 ;  /* 0x000000dd7df57207 */ /* 0x040fe40005000000 */
[C---:B------:R-:W-:Y:S01]  /*d8c0*/  SEL R244, R125.reuse, R41, !P2 ;  /* 0x000000297df47207 */ /* 0x040fe20005000000 */
[----:B------:R-:W-:Y:S01]  /*d8d0*/  STL [R1+0x1ba4], R18 ;  /* 0x001ba41201007387 */ /* 0x000fe20000100800 */
[----:B---3--:R-:W-:-:S05]  /*d8e0*/  SEL R0, R125, R118, !P2 ;  /* 0x000000767d007207 */ /* 0x008fca0005000000 */
[----:B------:R-:W-:Y:S04]  /*d8f0*/  STL [R1+0x1ba8], R0 ;  /* 0x001ba80001007387 */ /* 0x000fe80000100800 */
[----:B------:R-:W-:Y:S04]  /*d900*/  STL [R1+0x1bac], R248 ;  /* 0x001bacf801007387 */ /* 0x000fe80000100800 */
[----:B------:R-:W-:Y:S01]  /*d910*/  STL [R1+0x1bb0], R245 ;  /* 0x001bb0f501007387 */ /* 0x000fe20000100800 */
[----:B0-----:R-:W-:-:S03]  /*d920*/  LEA.HI R189, R4, 0xfe, RZ, 0x1a ;  /* 0x000000fe04bd7811 */ /* 0x001fc600078fd0ff */
[----:B------:R0:W-:Y:S02]  /*d930*/  STL [R1+0x1bb4], R244 ;  /* 0x001bb4f401007387 */ /* 0x0001e40000100800 */
[----:B0-----:R-:W-:Y:S02]  /*d940*/  SHF.R.U32.HI R244, RZ, 0x6, R4 ;  /* 0x00000006fff47819 */ /* 0x001fe40000011604 */
[----:B------:R-:W-:-:S05]  /*d950*/  LEA.HI R4, R4, 0xee, RZ, 0x1a ;  /* 0x000000ee04047811 */ /* 0x000fca00078fd0ff */
[----:B------:R-:W-:Y:S01]  /*d960*/  IMAD R15, R4, UR16, RZ ;  /* 0x00000010040f7c24 */ /* 0x000fe2000f8e02ff */
[----:B-1----:R-:W-:-:S05]  /*d970*/  LEA.HI R4, R6, 0xde, RZ, 0x1a ;  /* 0x000000de06047811 */ /* 0x002fca00078fd0ff */
[----:B------:R-:W-:Y:S02]  /*d980*/  IMAD R31, R4, UR16, RZ ;  /* 0x00000010041f7c24 */ /* 0x000fe4000f8e02ff */
[----:B------:R-:W0:Y:S01]  /*d990*/  S2R R4, SR_TID.X ;  /* 0x0000000000047919 */ /* 0x000e220000002100 */
[C---:B------:R-:W-:Y:S02]  /*d9a0*/  SEL R221, R125.reuse, R55, !P2 ;  /* 0x000000377ddd7207 */ /* 0x040fe40005000000 */
[----:B------:R-:W-:Y:S01]  /*d9b0*/  SEL R55, R125, R21, !P2 ;  /* 0x000000157d377207 */ /* 0x000fe20005000000 */
[----:B------:R-:W-:Y:S01]  /*d9c0*/  IMAD R21, R189, UR16, RZ ;  /* 0x00000010bd157c24 */ /* 0x000fe2000f8e02ff */
[C---:B------:R-:W-:Y:S02]  /*d9d0*/  LEA.HI R189, R6.reuse, 0xce, RZ, 0x1a ;  /* 0x000000ce06bd7811 */ /* 0x040fe400078fd0ff */
[----:B------:R-:W-:Y:S02]  /*d9e0*/  LEA.HI R6, R6, 0xbe, RZ, 0x1a ;  /* 0x000000be06067811 */ /* 0x000fe400078fd0ff */
[----:B------:R-:W-:-:S03]  /*d9f0*/  SEL R71, R125, R25, !P2 ;  /* 0x000000197d477207 */ /* 0x000fc60005000000 */
[----:B------:R-:W-:Y:S01]  /*da00*/  IMAD R26, R6, UR16, RZ ;  /* 0x00000010061a7c24 */ /* 0x000fe2000f8e02ff */
[----:B------:R-:W-:Y:S02]  /*da10*/  SGXT.U32 R244, R244, 0x1 ;  /* 0x00000001f4f4781a */ /* 0x000fe40000000000 */
[C---:B0-----:R-:W-:Y:S02]  /*da20*/  LEA.HI R18, R4.reuse, 0xae, RZ, 0x1a ;  /* 0x000000ae04127811 */ /* 0x041fe400078fd0ff */
[----:B------:R-:W-:-:S03]  /*da30*/  LEA.HI R6, R4, 0x8e, RZ, 0x1a ;  /* 0x0000008e04067811 */ /* 0x000fc600078fd0ff */
[----:B------:R-:W-:Y:S02]  /*da40*/  IMAD R25, R18, UR16, RZ ;  /* 0x0000001012197c24 */ /* 0x000fe4000f8e02ff */
[----:B------:R-:W0:Y:S01]  /*da50*/  S2R R18, SR_TID.X ;  /* 0x0000000000127919 */ /* 0x000e220000002100 */
[----:B------:R-:W-:Y:S01]  /*da60*/  IMAD R24, R6, UR16, RZ ;  /* 0x0000001006187c24 */ /* 0x000fe2000f8e02ff */
[C---:B------:R-:W-:Y:S01]  /*da70*/  LEA.HI R6, R4.reuse, 0x6e, RZ, 0x1a ;  /* 0x0000006e04067811 */ /* 0x040fe200078fd0ff */
[----:B------:R-:W-:Y:S01]  /*da80*/  IMAD R27, R189, UR16, RZ ;  /* 0x00000010bd1b7c24 */ /* 0x000fe2000f8e02ff */
[----:B------:R-:W-:-:S03]  /*da90*/  LEA.HI R189, R4, 0x9e, RZ, 0x1a ;  /* 0x0000009e04bd7811 */ /* 0x000fc600078fd0ff */
[----:B------:R-:W-:Y:S02]  /*daa0*/  IMAD R19, R6, UR16, RZ ;  /* 0x0000001006137c24 */ /* 0x000fe4000f8e02ff */
[----:B------:R-:W1:Y:S01]  /*dab0*/  LDC R6, c[0x0][0x23c] ;  /* 0x00008f00ff067b82 */ /* 0x000e620000000800 */
[----:B------:R-:W-:Y:S01]  /*dac0*/  IMAD.WIDE R244, R244, UR16, RZ ;  /* 0x00000010f4f47c25 */ /* 0x000fe2000f8e02ff */
[----:B------:R-:W-:Y:S01]  /*dad0*/  STL [R1+0x1bb8], R241 ;  /* 0x001bb8f101007387 */ /* 0x000fe20000100800 */
[----:B------:R-:W-:Y:S02]  /*dae0*/  SEL R225, R125, R49, !P2 ;  /* 0x000000317de17207 */ /* 0x000fe40005000000 */
[----:B------:R-:W-:Y:S01]  /*daf0*/  IMAD R20, R189, UR16, RZ ;  /* 0x00000010bd147c24 */ /* 0x000fe2000f8e02ff */
[----:B------:R-:W-:Y:S01]  /*db00*/  STL [R1+0x1bbc], R238 ;  /* 0x001bbcee01007387 */ /* 0x000fe20000100800 */
[----:B------:R-:W-:Y:S02]  /*db10*/  IADD3 R0, P0, R244, R8, RZ ;  /* 0x00000008f4007210 */ /* 0x000fe40007f1e0ff */
[----:B------:R-:W-:Y:S01]  /*db20*/  LEA.HI R189, R4, 0x7e, RZ, 0x1a ;  /* 0x0000007e04bd7811 */ /* 0x000fe200078fd0ff */
[----:B------:R-:W-:Y:S04]  /*db30*/  STL [R1+0x1bc0], R235 ;  /* 0x001bc0eb01007387 */ /* 0x000fe80000100800 */
[----:B------:R-:W-:Y:S04]  /*db40*/  STL [R1+0x1bc4], R232 ;  /* 0x001bc4e801007387 */ /* 0x000fe80000100800 */
[----:B------:R-:W-:Y:S01]  /*db50*/  STL [R1+0x1bc8], R228 ;  /* 0x001bc8e401007387 */ /* 0x000fe20000100800 */
[----:B------:R-:W-:-:S03]  /*db60*/  IMAD R23, R189, UR16, RZ ;  /* 0x00000010bd177c24 */ /* 0x000fc6000f8e02ff */
[----:B------:R-:W-:Y:S01]  /*db70*/  STL [R1+0x1bcc], R225 ;  /* 0x001bcce101007387 */ /* 0x000fe20000100800 */
[----:B------:R-:W-:-:S03]  /*db80*/  LEA.HI R189, R4, 0x5e, RZ, 0x1a ;  /* 0x0000005e04bd7811 */ /* 0x000fc600078fd0ff */
[----:B------:R-:W-:Y:S04]  /*db90*/  STL [R1+0x1bd0], R221 ;  /* 0x001bd0dd01007387 */ /* 0x000fe80000100800 */
[----:B------:R-:W-:Y:S04]  /*dba0*/  STL [R1+0x1bd4], R220 ;  /* 0x001bd4dc01007387 */ /* 0x000fe80000100800 */
[----:B------:R3:W-:Y:S01]  /*dbb0*/  STL [R1+0x1944], R0 ;  /* 0x0019440001007387 */ /* 0x0007e20000100800 */
[----:B------:R-:W-:Y:S01]  /*dbc0*/  IMAD R17, R189, UR16, RZ ;  /* 0x00000010bd117c24 */ /* 0x000fe2000f8e02ff */
[----:B0-----:R-:W-:Y:S01]  /*dbd0*/  LEA.HI R189, R18, 0x3e, RZ, 0x1a ;  /* 0x0000003e12bd7811 */ /* 0x001fe200078fd0ff */
[----:B---3--:R-:W-:-:S05]  /*dbe0*/  IMAD.X R0, R245, 0x1, R2, P0 ;  /* 0x00000001f5007824 */ /* 0x008fca00000e0602 */
[----:B------:R0:W-:Y:S01]  /*dbf0*/  STL [R1+0x1940], R0 ;  /* 0x0019400001007387 */ /* 0x0001e20000100800 */
[----:B------:R-:W-:Y:S01]  /*dc00*/  SEL R58, R125, R12, !P2 ;  /* 0x0000000c7d3a7207 */ /* 0x000fe20005000000 */
[----:B------:R-:W-:Y:S01]  /*dc10*/  IMAD R12, R189, UR16, RZ ;  /* 0x00000010bd0c7c24 */ /* 0x000fe2000f8e02ff */
[C---:B------:R-:W-:Y:S02]  /*dc20*/  LEA.HI R248, R4.reuse, 0x4e, RZ, 0x1a ;  /* 0x0000004e04f87811 */ /* 0x040fe400078fd0ff */
[C---:B0-----:R-:W-:Y:S02]  /*dc30*/  LOP3.LUT R0, R4.reuse, 0x7f, RZ, 0xc0, !PT ;  /* 0x0000007f04007812 */ /* 0x041fe400078ec0ff */
[----:B------:R-:W-:-:S03]  /*dc40*/  LEA.HI R189, R4, 0x1e, RZ, 0x1a ;  /* 0x0000001e04bd7811 */ /* 0x000fc600078fd0ff */
[----:B-1----:R-:W-:Y:S01]  /*dc50*/  IMAD R45, R0, R6, RZ ;  /* 0x00000006002d7224 */ /* 0x002fe200078e02ff */
[----:B------:R-:W-:-:S03]  /*dc60*/  LEA.HI R4, R4, 0xe, RZ, 0x1a ;  /* 0x0000000e04047811 */ /* 0x000fc600078fd0ff */
[----:B------:R-:W-:Y:S01]  /*dc70*/  IMAD R13, R6, 0x80, R45 ;  /* 0x00000080060d7824 */ /* 0x000fe200078e022d */
[C---:B------:R-:W-:Y:S01]  /*dc80*/  SEL R73, R125.reuse, R9, !P2 ;  /* 0x000000097d497207 */ /* 0x040fe20005000000 */
[----:B------:R-:W-:Y:S01]  /*dc90*/  IMAD R9, R4, UR16, RZ ;  /* 0x0000001004097c24 */ /* 0x000fe2000f8e02ff */
[----:B------:R-:W-:Y:S02]  /*dca0*/  SEL R49, R125, R5, !P2 ;  /* 0x000000057d317207 */ /* 0x000fe40005000000 */
[----:B------:R-:W-:Y:S02]  /*dcb0*/  IADD3 R4, P1, R45, UR4, RZ ;  /* 0x000000042d047c10 */ /* 0x000fe4000ff3e0ff */
[----:B------:R-:W-:Y:S02]  /*dcc0*/  IADD3 R5, P0, R13, UR4, RZ ;  /* 0x000000040d057c10 */ /* 0x000fe4000ff1e0ff */
[C---:B------:R-:W-:Y:S01]  /*dcd0*/  SEL R217, R125.reuse, R76, !P2 ;  /* 0x0000004c7dd97207 */ /* 0x040fe20005000000 */
[----:B------:R-:W-:Y:S01]  /*dce0*/  STL [R1+0x1b18], R4 ;  /* 0x001b180401007387 */ /* 0x000fe20000100800 */
[----:B------:R-:W-:-:S02]  /*dcf0*/  SEL R214, R125, R83, !P2 ;  /* 0x000000537dd67207 */ /* 0x000fc40005000000 */
[C---:B------:R-:W-:Y:S02]  /*dd00*/  SEL R212, R125.reuse, R89, !P2 ;  /* 0x000000597dd47207 */ /* 0x040fe40005000000 */
[C---:B------:R-:W-:Y:S02]  /*dd10*/  SEL R198, R125.reuse, R196, !P2 ;  /* 0x000000c47dc67207 */ /* 0x040fe40005000000 */
[C---:B------:R-:W-:Y:S02]  /*dd20*/  SEL R179, R125.reuse, R53, !P2 ;  /* 0x000000357db37207 */ /* 0x040fe40005000000 */
[C---:B------:R-:W-:Y:S02]  /*dd30*/  SEL R120, R125.reuse, R102, !P2 ;  /* 0x000000667d787207 */ /* 0x040fe40005000000 */
[C---:B------:R-:W-:Y:S02]  /*dd40*/  SEL R112, R125.reuse, R62, !P2 ;  /* 0x0000003e7d707207 */ /* 0x040fe40005000000 */
[----:B------:R-:W-:-:S02]  /*dd50*/  SEL R107, R125, R67, !P2 ;  /* 0x000000437d6b7207 */ /* 0x000fc40005000000 */
[C---:B------:R-:W-:Y:S01]  /*dd60*/  SEL R60, R125.reuse, R46, !P2 ;  /* 0x0000002e7d3c7207 */ /* 0x040fe20005000000 */
[----:B------:R0:W-:Y:S01]  /*dd70*/  STL [R1+0x1b1c], R5 ;  /* 0x001b1c0501007387 */ /* 0x0001e20000100800 */
[C---:B------:R-:W-:Y:S02]  /*dd80*/  SEL R204, R125.reuse, R116, !P2 ;  /* 0x000000747dcc7207 */ /* 0x040fe40005000000 */
[C---:B------:R-:W-:Y:S02]  /*dd90*/  SEL R202, R125.reuse, R126, !P2 ;  /* 0x0000007e7dca7207 */ /* 0x040fe40005000000 */
[C---:B------:R-:W-:Y:S02]  /*dda0*/  SEL R201, R125.reuse, R136, !P2 ;  /* 0x000000887dc97207 */ /* 0x040fe40005000000 */
[C---:B------:R-:W-:Y:S02]  /*ddb0*/  SEL R200, R125.reuse, R144, !P2 ;  /* 0x000000907dc87207 */ /* 0x040fe40005000000 */
[----:B------:R-:W-:-:S02]  /*ddc0*/  SEL R249, R125, R249, !P2 ;  /* 0x000000f97df97207 */ /* 0x000fc40005000000 */
[C---:B------:R-:W-:Y:S02]  /*ddd0*/  SEL R206, R125.reuse, R206, !P2 ;  /* 0x000000ce7dce7207 */ /* 0x040fe40005000000 */
        /* <DEDUP_REMOVED lines=78> */
[----:B------:R-:W-:Y:S01]  /*e2c0*/  IMAD R228, RZ, RZ, -UR16 ;  /* 0x80000010ffe47e24 */ /* 0x000fe2000f8e02ff */
[C---:B------:R-:W-:Y:S01]  /*e2d0*/  SEL R196, R125.reuse, R160, !P2 ;  /* 0x000000a07dc47207 */ /* 0x040fe20005000000 */
[----:B------:R-:W-:Y:S01]  /*e2e0*/  IMAD R173, RZ, RZ, -UR16 ;  /* 0x80000010ffad7e24 */ /* 0x000fe2000f8e02ff */
[C---:B------:R-:W-:Y:S01]  /*e2f0*/  SEL R102, R125.reuse, R32, !P2 ;  /* 0x000000207d667207 */ /* 0x040fe20005000000 */
[----:B------:R-:W-:Y:S01]  /*e300*/  ULDC UR4, c[0x0][0x240] ;  /* 0x0000900000047ab9 */ /* 0x000fe20000000800 */
[C---:B------:R-:W-:Y:S02]  /*e310*/  SEL R89, R125.reuse, R39, !P2 ;  /* 0x000000277d597207 */ /* 0x040fe40005000000 */
[C---:B------:R-:W-:Y:S02]  /*e320*/  SEL R83, R125.reuse, R70, !P2 ;  /* 0x000000467d537207 */ /* 0x040fe40005000000 */
[----:B------:R-:W-:-:S02]  /*e330*/  SEL R76, R125, R54, !P2 ;  /* 0x000000367d4c7207 */ /* 0x000fc40005000000 */
[C---:B------:R-:W-:Y:S02]  /*e340*/  SEL R67, R125.reuse, R42, !P2 ;  /* 0x0000002a7d437207 */ /* 0x040fe40005000000 */
[C---:B------:R-:W-:Y:S02]  /*e350*/  SEL R62, R125.reuse, R37, !P2 ;  /* 0x000000257d3e7207 */ /* 0x040fe40005000000 */
[C---:B------:R-:W-:Y:S02]  /*e360*/  SEL R53, R125.reuse, R29, !P2 ;  /* 0x0000001d7d357207 */ /* 0x040fe40005000000 */
[C---:B------:R-:W-:Y:S02]  /*e370*/  SEL R46, R125.reuse, R10, !P2 ;  /* 0x0000000a7d2e7207 */ /* 0x040fe40005000000 */
[----:B------:R-:W-:Y:S02]  /*e380*/  SEL R125, R125, R207, !P2 ;  /* 0x000000cf7d7d7207 */ /* 0x000fe40005000000 */
[----:B0-----:R-:W-:-:S02]  /*e390*/  IADD3 R5, P2, R21, R8, RZ ;  /* 0x0000000815057210 */ /* 0x001fc40007f5e0ff */
[-C--:B------:R-:W-:Y:S02]  /*e3a0*/  IADD3 R4, P6, R15, R8.reuse, RZ ;  /* 0x000000080f047210 */ /* 0x080fe40007fde0ff */
[-C--:B------:R-:W-:Y:S01]  /*e3b0*/  IADD3 R0, P5, R31, R8.reuse, RZ ;  /* 0x000000081f007210 */ /* 0x080fe20007fbe0ff */
[----:B------:R0:W-:Y:S04]  /*e3c0*/  STL [R1+0x154c], R5 ;  /* 0x00154c0501007387 */ /* 0x0001e80000100800 */
[----:B------:R1:W-:Y:S01]  /*e3d0*/  STL [R1+0x158c], R4 ;  /* 0x00158c0401007387 */ /* 0x0003e20000100800 */
[----:B0-----:R-:W-:-:S03]  /*e3e0*/  IADD3 R5, P4, R27, R8, RZ ;  /* 0x000000081b057210 */ /* 0x001fc60007f9e0ff */
[----:B------:R0:W-:Y:S01]  /*e3f0*/  STL [R1+0x15cc], R0 ;  /* 0x0015cc0001007387 */ /* 0x0001e20000100800 */
[----:B-1----:R-:W-:-:S03]  /*e400*/  IADD3 R4, P3, R26, R8, RZ ;  /* 0x000000081a047210 */ /* 0x002fc60007f7e0ff */
[----:B------:R1:W-:Y:S01]  /*e410*/  STL [R1+0x160c], R5 ;  /* 0x00160c0501007387 */ /* 0x0003e20000100800 */
[----:B0-----:R-:W-:-:S03]  /*e420*/  LEA.HI.X.SX32 R0, R21, R2, 0x1, P2 ;  /* 0x0000000215007211 */ /* 0x001fc600010f0eff */
[----:B------:R0:W-:Y:S01]  /*e430*/  STL [R1+0x164c], R4 ;  /* 0x00164c0401007387 */ /* 0x0001e20000100800 */
[----:B-1----:R-:W-:-:S03]  /*e440*/  IADD3 R5, P2, R25, R8, RZ ;  /* 0x0000000819057210 */ /* 0x002fc60007f5e0ff */
[----:B------:R1:W-:Y:S04]  /*e450*/  STL [R1+0x1548], R0 ;  /* 0x0015480001007387 */ /* 0x0003e80000100800 */
[----:B------:R3:W-:Y:S01]  /*e460*/  STL [R1+0x168c], R5 ;  /* 0x00168c0501007387 */ /* 0x0007e20000100800 */
[----:B0-----:R-:W-:Y:S02]  /*e470*/  LEA.HI.X.SX32 R4, R15, R2, 0x1, P6 ;  /* 0x000000020f047211 */ /* 0x001fe400030f0eff */
[----:B-1----:R-:W-:-:S03]  /*e480*/  IADD3 R0, P6, R20, R8, RZ ;  /* 0x0000000814007210 */ /* 0x002fc60007fde0ff */
[----:B------:R0:W-:Y:S01]  /*e490*/  STL [R1+0x1588], R4 ;  /* 0x0015880401007387 */ /* 0x0001e20000100800 */
[----:B---3--:R-:W-:-:S03]  /*e4a0*/  LEA.HI.X.SX32 R5, R31, R2, 0x1, P5 ;  /* 0x000000021f057211 */ /* 0x008fc600028f0eff */
[----:B------:R1:W-:Y:S04]  /*e4b0*/  STL [R1+0x16cc], R0 ;  /* 0x0016cc0001007387 */ /* 0x0003e80000100800 */
[----:B------:R-:W-:Y:S01]  /*e4c0*/  STL [R1+0x15c8], R5 ;  /* 0x0015c80501007387 */ /* 0x000fe20000100800 */
[----:B0-----:R-:W-:-:S03]  /*e4d0*/  IADD3 R4, P5, R24, R8, RZ ;  /* 0x0000000818047210 */ /* 0x001fc60007fbe0ff */
[----:B------:R-:W3:Y:S01]  /*e4e0*/  LDL.LU R221, [R1+0x34] ;  /* 0x0000340001dd7983 */ /* 0x000ee20000300800 */
[----:B-1----:R-:W-:-:S03]  /*e4f0*/  LEA.HI.X.SX32 R0, R27, R2, 0x1, P4 ;  /* 0x000000021b007211 */ /* 0x002fc600020f0eff */
[----:B------:R-:W-:Y:S04]  /*e500*/  STL [R1+0x170c], R4 ;  /* 0x00170c0401007387 */ /* 0x000fe80000100800 */
[----:B------:R0:W-:Y:S04]  /*e510*/  STL [R1+0x1608], R0 ;  /* 0x0016080001007387 */ /* 0x0001e80000100800 */
[----:B------:R-:W4:Y:S01]  /*e520*/  LDL.LU R225, [R1+0x38] ;  /* 0x0000380001e17983 */ /* 0x000f220000300800 */
[----:B------:R-:W-:Y:S02]  /*e530*/  IMAD R10, R189, UR16, RZ ;  /* 0x00000010bd0a7c24 */ /* 0x000fe4000f8e02ff */
[----:B------:R-:W1:Y:S01]  /*e540*/  S2R R189, SR_TID.X ;  /* 0x0000000000bd7919 */ /* 0x000e620000002100 */
[----:B0-----:R-:W-:-:S02]  /*e550*/  IADD3 R0, P4, R23, R8, RZ ;  /* 0x0000000817007210 */ /* 0x001fc40007f9e0ff */
[----:B------:R-:W-:-:S03]  /*e560*/  LEA.HI.X.SX32 R4, R26, R2, 0x1, P3 ;  /* 0x000000021a047211 */ /* 0x000fc600018f0eff */
[----:B------:R0:W-:Y:S01]  /*e570*/  STL [R1+0x174c], R0 ;  /* 0x00174c0001007387 */ /* 0x0001e20000100800 */
[----:B------:R-:W-:Y:S01]  /*e580*/  LEA.HI.X.SX32 R5, R25, R2, 0x1, P2 ;  /* 0x0000000219057211 */ /* 0x000fe200010f0eff */
[----:B------:R-:W-:Y:S02]  /*e590*/  IMAD R14, R248, UR16, RZ ;  /* 0x00000010f80e7c24 */ /* 0x000fe4000f8e02ff */
[----:B------:R2:W-:Y:S01]  /*e5a0*/  STL [R1+0x1648], R4 ;  /* 0x0016480401007387 */ /* 0x0005e20000100800 */
[-C--:B0-----:R-:W-:Y:S02]  /*e5b0*/  IADD3 R0, P3, R19, R8.reuse, RZ ;  /* 0x0000000813007210 */ /* 0x081fe40007f7e0ff */
[----:B--2---:R-:W-:-:S03]  /*e5c0*/  IADD3 R4, P2, R17, R8, RZ ;  /* 0x0000000811047210 */ /* 0x004fc60007f5e0ff */
[----:B------:R0:W-:Y:S01]  /*e5d0*/  STL [R1+0x178c], R0 ;  /* 0x00178c0001007387 */ /* 0x0001e20000100800 */
[----:B------:R-:W-:-:S03]  /*e5e0*/  LEA.HI R18, R18, 0x2e, RZ, 0x1a ;  /* 0x0000002e12127811 */ /* 0x000fc600078fd0ff */
[----:B------:R2:W-:Y:S01]  /*e5f0*/  STL [R1+0x1688], R5 ;  /* 0x0016880501007387 */ /* 0x0005e20000100800 */
[----:B0-----:R-:W-:-:S03]  /*e600*/  LEA.HI.X.SX32 R0, R20, R2, 0x1, P6 ;  /* 0x0000000214007211 */ /* 0x001fc600030f0eff */
[----:B------:R0:W-:Y:S01]  /*e610*/  STL [R1+0x17cc], R4 ;  /* 0x0017cc0401007387 */ /* 0x0001e20000100800 */
[----:B--2---:R-:W-:-:S03]  /*e620*/  IADD3 R5, P6, R14, R8, RZ ;  /* 0x000000080e057210 */ /* 0x004fc60007fde0ff */
[----:B------:R2:W-:Y:S01]  /*e630*/  STL [R1+0x16c8], R0 ;  /* 0x0016c80001007387 */ /* 0x0005e20000100800 */
[----:B------:R-:W-:Y:S01]  /*e640*/  IMAD R11, R18, UR16, RZ ;  /* 0x00000010120b7c24 */ /* 0x000fe2000f8e02ff */
[----:B0-----:R-:W-:Y:S02]  /*e650*/  LEA.HI.X.SX32 R4, R24, R2, 0x1, P5 ;  /* 0x0000000218047211 */ /* 0x001fe400028f0eff */
[----:B------:R0:W-:Y:S01]  /*e660*/  STL [R1+0x180c], R5 ;  /* 0x00180c0501007387 */ /* 0x0001e20000100800 */
[----:B--2---:R-:W-:-:S03]  /*e670*/  IADD3 R0, P5, R12, R8, RZ ;  /* 0x000000080c007210 */ /* 0x004fc60007fbe0ff */
[----:B------:R-:W-:Y:S04]  /*e680*/  STL [R1+0x1708], R4 ;  /* 0x0017080401007387 */ /* 0x000fe80000100800 */
[----:B------:R2:W-:Y:S01]  /*e690*/  STL [R1+0x184c], R0 ;  /* 0x00184c0001007387 */ /* 0x0005e20000100800 */
[----:B0-----:R-:W-:Y:S02]  /*e6a0*/  LEA.HI.X.SX32 R5, R23, R2, 0x1, P4 ;  /* 0x0000000217057211 */ /* 0x001fe400020f0eff */
[----:B-1----:R-:W-:Y:S02]  /*e6b0*/  SHF.R.U32.HI R189, RZ, 0x6, R189 ;  /* 0x00000006ffbd7819 */ /* 0x002fe400000116bd */
[----:B--2---:R-:W-:Y:S01]  /*e6c0*/  IADD3 R0, P4, R11, R8, RZ ;  /* 0x000000080b007210 */ /* 0x004fe20007f9e0ff */
[----:B------:R-:W-:Y:S01]  /*e6d0*/  STL [R1+0x1748], R5 ;  /* 0x0017480501007387 */ /* 0x000fe20000100800 */
[----:B------:R-:W-:-:S03]  /*e6e0*/  LEA.HI.X.SX32 R4, R19, R2, 0x1, P3 ;  /* 0x0000000213047211 */ /* 0x000fc600018f0eff */
[----:B------:R0:W-:Y:S01]  /*e6f0*/  STL [R1+0x188c], R0 ;  /* 0x00188c0001007387 */ /* 0x0001e20000100800 */
[----:B------:R-:W-:-:S03]  /*e700*/  SGXT.U32 R189, R189, 0x1 ;  /* 0x00000001bdbd781a */ /* 0x000fc60000000000 */
[----:B------:R1:W-:Y:S01]  /*e710*/  STL [R1+0x1788], R4 ;  /* 0x0017880401007387 */ /* 0x0003e20000100800 */
[----:B0-----:R-:W-:Y:S02]  /*e720*/  IADD3 R0, P3, R10, R8, RZ ;  /* 0x000000080a007210 */ /* 0x001fe40007f7e0ff */
[----:B------:R-:W-:Y:S02]  /*e730*/  LOP3.LUT R189, R189, 0xfc, RZ, 0xfc, !PT ;  /* 0x000000fcbdbd7812 */ /* 0x000fe400078efcff */
[----:B-1----:R-:W-:Y:S01]  /*e740*/  LEA.HI.X.SX32 R4, R17, R2, 0x1, P2 ;  /* 0x0000000211047211 */ /* 0x002fe200010f0eff */
[----:B------:R0:W-:Y:S02]  /*e750*/  STL [R1+0x18cc], R0 ;  /* 0x0018cc0001007387 */ /* 0x0001e40000100800 */
[----:B------:R-:W-:Y:S02]  /*e760*/  IMAD R189, R189, UR16, RZ ;  /* 0x00000010bdbd7c24 */ /* 0x000fe4000f8e02ff */
[----:B------:R-:W2:Y:S01]  /*e770*/  LDL.LU R232, [R1+0x4] ;  /* 0x0000040001e87983 */ /* 0x000ea20000300800 */
[----:B0-----:R-:W-:-:S03]  /*e780*/  IADD3 R0, P2, R9, R8, RZ ;  /* 0x0000000809007210 */ /* 0x001fc60007f5e0ff */
[----:B------:R-:W-:Y:S04]  /*e790*/  STL [R1+0x17c8], R4 ;  /* 0x0017c80401007387 */ /* 0x000fe80000100800 */
[----:B------:R0:W-:Y:S04]  /*e7a0*/  STL [R1+0x1934], R0 ;  /* 0x0019340001007387 */ /* 0x0001e80000100800 */
[----:B------:R-:W2:Y:S04]  /*e7b0*/  LDL.LU R235, [R1+0x8] ;  /* 0x0000080001eb7983 */ /* 0x000ea80000300800 */
[----:B------:R-:W2:Y:S01]  /*e7c0*/  LDL.LU R238, [R1+0xc] ;  /* 0x00000c0001ee7983 */ /* 0x000ea20000300800 */
[----:B0-----:R-:W-:-:S02]  /*e7d0*/  LEA.HI.X.SX32 R0, R14, R2, 0x1, P6 ;  /* 0x000000020e007211 */ /* 0x001fc400030f0eff */
[----:B------:R-:W-:-:S03]  /*e7e0*/  IADD3 R4, P6, R189, R8, RZ ;  /* 0x00000008bd047210 */ /* 0x000fc60007fde0ff */
[----:B------:R0:W-:Y:S04]  /*e7f0*/  STL [R1+0x1808], R0 ;  /* 0x0018080001007387 */ /* 0x0001e80000100800 */
[----:B------:R1:W-:Y:S04]  /*e800*/  STL [R1+0x1554], R4 ;  /* 0x0015540401007387 */ /* 0x0003e80000100800 */
[----:B------:R-:W2:Y:S01]  /*e810*/  LDL.LU R241, [R1+0x10] ;  /* 0x0000100001f17983 */ /* 0x000ea20000300800 */
[----:B0-----:R-:W-:-:S05]  /*e820*/  LEA.HI.X.SX32 R0, R12, R2, 0x1, P5 ;  /* 0x000000020c007211 */ /* 0x001fca00028f0eff */
[----:B------:R3:W-:Y:S01]  /*e830*/  STL [R1+0x1848], R0 ;  /* 0x0018480001007387 */ /* 0x0007e20000100800 */
[----:B-1----:R-:W-:-:S03]  /*e840*/  LEA.HI.X.SX32 R4, R11, R2, 0x1, P4 ;  /* 0x000000020b047211 */ /* 0x002fc600020f0eff */
[----:B------:R-:W2:Y:S01]  /*e850*/  LDL.LU R244, [R1+0x14] ;  /* 0x0000140001f47983 */ /* 0x000ea20000300800 */
[----:B---3--:R-:W-:-:S05]  /*e860*/  IADD3 R0, P5, R221, R8, RZ ;  /* 0x00000008dd007210 */ /* 0x008fca0007fbe0ff */
[----:B------:R4:W-:Y:S04]  /*e870*/  STL [R1+0x155c], R0 ;  /* 0x00155c0001007387 */ /* 0x0009e80000100800 */
[----:B------:R-:W3:Y:S01]  /*e880*/  LDL.LU R245, [R1+0x20] ;  /* 0x0000200001f57983 */ /* 0x000ee20000300800 */
[----:B----4-:R-:W-:-:S03]  /*e890*/  IADD3 R0, P4, R225, R8, RZ ;  /* 0x00000008e1007210 */ /* 0x010fc60007f9e0ff */
[----:B------:R-:W-:Y:S04]  /*e8a0*/  STL [R1+0x1888], R4 ;  /* 0x0018880401007387 */ /* 0x000fe80000100800 */
[----:B------:R0:W-:Y:S04]  /*e8b0*/  STL [R1+0x1564], R0 ;  /* 0x0015640001007387 */ /* 0x0001e80000100800 */
[----:B------:R-:W4:Y:S01]  /*e8c0*/  LDL.LU R248, [R1+0x24] ;  /* 0x0000240001f87983 */ /* 0x000f220000300800 */
[----:B0-----:R-:W-:Y:S02]  /*e8d0*/  LEA.HI.X.SX32 R0, R10, R2, 0x1, P3 ;  /* 0x000000020a007211 */ /* 0x001fe400018f0eff */
[----:B------:R-:W-:-:S03]  /*e8e0*/  IADD3 R5, P3, R3, R8, RZ ;  /* 0x0000000803057210 */ /* 0x000fc60007f7e0ff */
[----:B------:R0:W-:Y:S01]  /*e8f0*/  STL [R1+0x18c8], R0 ;  /* 0x0018c80001007387 */ /* 0x0001e20000100800 */
[----:B------:R-:W-:-:S03]  /*e900*/  LEA.HI.X.SX32 R4, R9, R2, 0x1, P2 ;  /* 0x0000000209047211 */ /* 0x000fc600010f0eff */
[----:B0-----:R-:W4:Y:S04]  /*e910*/  LDL.LU R0, [R1+0x28] ;  /* 0x0000280001007983 */ /* 0x001f280000300800 */
[----:B------:R-:W-:Y:S04]  /*e920*/  STL [R1+0x156c], R5 ;  /* 0x00156c0501007387 */ /* 0x000fe80000100800 */
[----:B------:R-:W4:Y:S04]  /*e930*/  LDL.LU R18, [R1+0x2c] ;  /* 0x00002c0001127983 */ /* 0x000f280000300800 */
[----:B------:R0:W-:Y:S02]  /*e940*/  STL [R1+0x1930], R4 ;  /* 0x0019300401007387 */ /* 0x0001e40000100800 */
[----:B0-----:R-:W-:-:S02]  /*e950*/  LEA.HI.X.SX32 R4, R189, R2, 0x1, P6 ;  /* 0x00000002bd047211 */ /* 0x001fc400030f0eff */
[----:B------:R-:W4:Y:S01]  /*e960*/  LDL.LU R189, [R1+0x18] ;  /* 0x0000180001bd7983 */ /* 0x000f220000300800 */
[----:B------:R-:W-:Y:S01]  /*e970*/  IADD3 R5, P2, R251, R8, RZ ;  /* 0x00000008fb057210 */ /* 0x000fe20007f5e0ff */
[----:B------:R-:W-:-:S04]  /*e980*/  IMAD R228, R228, 0x2, R252 ;  /* 0x00000002e4e47824 */ /* 0x000fc800078e02fc */
[----:B------:R-:W-:Y:S04]  /*e990*/  STL [R1+0x1574], R5 ;  /* 0x0015740501007387 */ /* 0x000fe80000100800 */
[----:B------:R0:W-:Y:S01]  /*e9a0*/  STL [R1+0x1550], R4 ;  /* 0x0015500401007387 */ /* 0x0001e20000100800 */
[----:B------:R-:W-:Y:S02]  /*e9b0*/  LEA.HI.X.SX32 R9, R221, R2, 0x1, P5 ;  /* 0x00000002dd097211 */ /* 0x000fe400028f0eff */
[-C--:B0-----:R-:W-:Y:S02]  /*e9c0*/  IADD3 R4, P6, R252, R8.reuse, RZ ;  /* 0x00000008fc047210 */ /* 0x081fe40007fde0ff */
[----:B------:R-:W-:-:S03]  /*e9d0*/  IADD3 R5, P5, R228, R8, RZ ;  /* 0x00000008e4057210 */ /* 0x000fc60007fbe0ff */
[----:B------:R0:W-:Y:S04]  /*e9e0*/  STL [R1+0x157c], R4 ;  /* 0x00157c0401007387 */ /* 0x0001e80000100800 */
[----:B------:R-:W-:Y:S01]  /*e9f0*/  STL [R1+0x1558], R9 ;  /* 0x0015580901007387 */ /* 0x000fe20000100800 */
[----:B0-----:R-:W-:-:S03]  /*ea00*/  LEA.HI.X.SX32 R4, R225, R2, 0x1, P4 ;  /* 0x00000002e1047211 */ /* 0x001fc600020f0eff */
[----:B------:R2:W-:Y:S04]  /*ea10*/  STL [R1+0x1584], R5 ;  /* 0x0015840501007387 */ /* 0x0005e80000100800 */
[----:B------:R0:W-:Y:S01]  /*ea20*/  STL [R1+0x1560], R4 ;  /* 0x0015600401007387 */ /* 0x0001e20000100800 */
[----:B--2---:R-:W-:Y:S02]  /*ea30*/  IADD3 R5, P4, R232, R8, RZ ;  /* 0x00000008e8057210 */ /* 0x004fe40007f9e0ff */
[----:B0-----:R-:W-:Y:S02]  /*ea40*/  LEA.HI.X.SX32 R4, R3, R2, 0x1, P3 ;  /* 0x0000000203047211 */ /* 0x001fe400018f0eff */
[----:B------:R-:W-:Y:S01]  /*ea50*/  IADD3 R3, P3, R235, R8, RZ ;  /* 0x00000008eb037210 */ /* 0x000fe20007f7e0ff */
[----:B------:R0:W-:Y:S04]  /*ea60*/  STL [R1+0x1594], R5 ;  /* 0x0015940501007387 */ /* 0x0001e80000100800 */
[----:B------:R1:W-:Y:S04]  /*ea70*/  STL [R1+0x1568], R4 ;  /* 0x0015680401007387 */ /* 0x0003e80000100800 */
[----:B------:R2:W-:Y:S01]  /*ea80*/  STL [R1+0x159c], R3 ;  /* 0x00159c0301007387 */ /* 0x0005e20000100800 */
[----:B0-----:R-:W-:-:S02]  /*ea90*/  LEA.HI.X.SX32 R5, R251, R2, 0x1, P2 ;  /* 0x00000002fb057211 */ /* 0x001fc400010f0eff */
[----:B-1----:R-:W-:-:S03]  /*eaa0*/  IADD3 R4, P2, R238, R8, RZ ;  /* 0x00000008ee047210 */ /* 0x002fc60007f5e0ff */
[----:B------:R0:W-:Y:S01]  /*eab0*/  STL [R1+0x1570], R5 ;  /* 0x0015700501007387 */ /* 0x0001e20000100800 */
[----:B--2---:R-:W-:-:S03]  /*eac0*/  LEA.HI.X.SX32 R3, R252, R2, 0x1, P6 ;  /* 0x00000002fc037211 */ /* 0x004fc600030f0eff */
[----:B------:R1:W-:Y:S04]  /*ead0*/  STL [R1+0x15a4], R4 ;  /* 0x0015a40401007387 */ /* 0x0003e80000100800 */
[----:B------:R2:W-:Y:S01]  /*eae0*/  STL [R1+0x1578], R3 ;  /* 0x0015780301007387 */ /* 0x0005e20000100800 */
[----:B0-----:R-:W-:Y:S02]  /*eaf0*/  IADD3 R5, P6, R241, R8, RZ ;  /* 0x00000008f1057210 */ /* 0x001fe40007fde0ff */
[----:B-1----:R-:W-:-:S03]  /*eb00*/  LEA.HI.X.SX32 R4, R228, R2, 0x1, P5 ;  /* 0x00000002e4047211 */ /* 0x002fc600028f0eff */
[----:B------:R0:W-:Y:S01]  /*eb10*/  STL [R1+0x15ac], R5 ;  /* 0x0015ac0501007387 */ /* 0x0001e20000100800 */
[----:B--2---:R-:W-:-:S03]  /*eb20*/  IADD3 R3, P5, R244, R8, RZ ;  /* 0x00000008f4037210 */ /* 0x004fc60007fbe0ff */
[----:B------:R-:W-:Y:S04]  /*eb30*/  STL [R1+0x1580], R4 ;  /* 0x0015800401007387 */ /* 0x000fe80000100800 */
[----:B------:R1:W-:Y:S01]  /*eb40*/  STL [R1+0x15b4], R3 ;  /* 0x0015b40301007387 */ /* 0x0003e20000100800 */
[----:B0-----:R-:W-:-:S05]  /*eb50*/  LEA.HI.X.SX32 R5, R232, R2, 0x1, P4 ;  /* 0x00000002e8057211 */ /* 0x001fca00020f0eff */
[----:B------:R4:W-:Y:S01]  /*eb60*/  STL [R1+0x1590], R5 ;  /* 0x0015900501007387 */ /* 0x0009e20000100800 */
[----:B-1----:R-:W-:Y:S01]  /*eb70*/  LEA.HI.X.SX32 R3, R235, R2, 0x1, P3 ;  /* 0x00000002eb037211 */ /* 0x002fe200018f0eff */
[----:B------:R-:W-:-:S04]  /*eb80*/  IMAD R22, R173, 0x2, R153 ;  /* 0x00000002ad167824 */ /* 0x000fc800078e0299 */
        /* <DEDUP_REMOVED lines=13> */
[----:B------:R-:W-:Y:S01]  /*ec60*/  IMAD R38, R173, 0x2, R15 ;  /* 0x00000002ad267824 */ /* 0x000fe200078e020f */
[----:B---3--:R-:W-:-:S05]  /*ec70*/  IADD3 R4, P4, R245, R8, RZ ;  /* 0x00000008f5047210 */ /* 0x008fca0007f9e0ff */
[----:B------:R0:W-:Y:S04]  /*ec80*/  STL [R1+0x15bc], R4 ;  /* 0x0015bc0401007387 */ /* 0x0001e80000100800 */
[----:B------:R-:W-:Y:S01]  /*ec90*/  STL [R1+0x1598], R3 ;  /* 0x0015980301007387 */ /* 0x000fe20000100800 */
[----:B----4-:R-:W-:Y:S02]  /*eca0*/  IADD3 R5, P3, R248, R8, RZ ;  /* 0x00000008f8057210 */ /* 0x010fe40007f7e0ff */
[----:B0-----:R-:W-:-:S03]  /*ecb0*/  LEA.HI.X.SX32 R4, R238, R2, 0x1, P2 ;  /* 0x00000002ee047211 */ /* 0x001fc600010f0eff */
[----:B------:R0:W-:Y:S04]  /*ecc0*/  STL [R1+0x15c4], R5 ;  /* 0x0015c40501007387 */ /* 0x0001e80000100800 */
[----:B------:R1:W-:Y:S01]  /*ecd0*/  STL [R1+0x15a0], R4 ;  /* 0x0015a00401007387 */ /* 0x0003e20000100800 */
[----:B0-----:R-:W-:Y:S02]  /*ece0*/  LEA.HI.X.SX32 R5, R241, R2, 0x1, P6 ;  /* 0x00000002f1057211 */ /* 0x001fe400030f0eff */
[----:B------:R-:W-:-:S05]  /*ecf0*/  IADD3 R3, P2, R0, R8, RZ ;  /* 0x0000000800037210 */ /* 0x000fca0007f5e0ff */
[----:B------:R0:W-:Y:S01]  /*ed00*/  STL [R1+0x15d4], R3 ;  /* 0x0015d40301007387 */ /* 0x0001e20000100800 */
[----:B-1----:R-:W-:-:S03]  /*ed10*/  IADD3 R4, P6, R18, R8, RZ ;  /* 0x0000000812047210 */ /* 0x002fc60007fde0ff */
[----:B------:R1:W-:Y:S01]  /*ed20*/  STL [R1+0x15a8], R5 ;  /* 0x0015a80501007387 */ /* 0x0003e20000100800 */
[----:B0-----:R-:W-:-:S03]  /*ed30*/  LEA.HI.X.SX32 R3, R244, R2, 0x1, P5 ;  /* 0x00000002f4037211 */ /* 0x001fc600028f0eff */
[----:B------:R0:W-:Y:S04]  /*ed40*/  STL [R1+0x15dc], R4 ;  /* 0x0015dc0401007387 */ /* 0x0001e80000100800 */
[----:B------:R2:W-:Y:S01]  /*ed50*/  STL [R1+0x15b0], R3 ;  /* 0x0015b00301007387 */ /* 0x0005e20000100800 */
[----:B-1----:R-:W-:Y:S02]  /*ed60*/  IADD3 R5, P5, R189, R8, RZ ;  /* 0x00000008bd057210 */ /* 0x002fe40007fbe0ff */
[----:B0-----:R-:W-:Y:S02]  /*ed70*/  LEA.HI.X.SX32 R4, R245, R2, 0x1, P4 ;  /* 0x00000002f5047211 */ /* 0x001fe400020f0eff */
[----:B--2---:R-:W-:Y:S01]  /*ed80*/  IADD3 R3, P4, R153, R8, RZ ;  /* 0x0000000899037210 */ /* 0x004fe20007f9e0ff */
[----:B------:R-:W-:Y:S04]  /*ed90*/  STL [R1+0x15e4], R5 ;  /* 0x0015e40501007387 */ /* 0x000fe80000100800 */
[----:B------:R0:W-:Y:S04]  /*eda0*/  STL [R1+0x15b8], R4 ;  /* 0x0015b80401007387 */ /* 0x0001e80000100800 */
[----:B------:R1:W-:Y:S01]  /*edb0*/  STL [R1+0x15ec], R3 ;  /* 0x0015ec0301007387 */ /* 0x0003e20000100800 */
[----:B------:R-:W-:-:S02]  /*edc0*/  LEA.HI.X.SX32 R0, R0, R2, 0x1, P2 ;  /* 0x0000000200007211 */ /* 0x000fc400010f0eff */
[----:B0-----:R-:W-:Y:S02]  /*edd0*/  LEA.HI.X.SX32 R4, R248, R2, 0x1, P3 ;  /* 0x00000002f8047211 */ /* 0x001fe400018f0eff */
[----:B-1----:R-:W-:-:S03]  /*ede0*/  IADD3 R3, P3, R22, R8, RZ ;  /* 0x0000000816037210 */ /* 0x002fc60007f7e0ff */
[----:B------:R0:W-:Y:S04]  /*edf0*/  STL [R1+0x15c0], R4 ;  /* 0x0015c00401007387 */ /* 0x0001e80000100800 */
[----:B------:R1:W-:Y:S01]  /*ee00*/  STL [R1+0x15f4], R3 ;  /* 0x0015f40301007387 */ /* 0x0003e20000100800 */
[----:B0-----:R-:W-:-:S03]  /*ee10*/  IADD3 R4, P2, R30, R8, RZ ;  /* 0x000000081e047210 */ /* 0x001fc60007f5e0ff */
[----:B------:R0:W-:Y:S01]  /*ee20*/  STL [R1+0x15d0], R0 ;  /* 0x0015d00001007387 */ /* 0x0001e20000100800 */
[----:B-1----:R-:W-:-:S03]  /*ee30*/  LEA.HI.X.SX32 R3, R18, R2, 0x1, P6 ;  /* 0x0000000212037211 */ /* 0x002fc600030f0eff */
[----:B------:R1:W-:Y:S04]  /*ee40*/  STL [R1+0x15fc], R4 ;  /* 0x0015fc0401007387 */ /* 0x0003e80000100800 */
[----:B------:R2:W-:Y:S01]  /*ee50*/  STL [R1+0x15d8], R3 ;  /* 0x0015d80301007387 */ /* 0x0005e20000100800 */
[----:B0-----:R-:W-:Y:S02]  /*ee60*/  IADD3 R0, P6, R7, R8, RZ ;  /* 0x0000000807007210 */ /* 0x001fe40007fde0ff */
[----:B-1----:R-:W-:-:S03]  /*ee70*/  LEA.HI.X.SX32 R4, R189, R2, 0x1, P5 ;  /* 0x00000002bd047211 */ /* 0x002fc600028f0eff */
[----:B------:R0:W-:Y:S01]  /*ee80*/  STL [R1+0x1604], R0 ;  /* 0x0016040001007387 */ /* 0x0001e20000100800 */
[----:B--2---:R-:W-:-:S03]  /*ee90*/  LEA.HI.X.SX32 R3, R153, R2, 0x1, P4 ;  /* 0x0000000299037211 */ /* 0x004fc600020f0eff */
[----:B------:R1:W-:Y:S04]  /*eea0*/  STL [R1+0x15e0], R4 ;  /* 0x0015e00401007387 */ /* 0x0003e80000100800 */
[----:B------:R2:W-:Y:S01]  /*eeb0*/  STL [R1+0x15e8], R3 ;  /* 0x0015e80301007387 */ /* 0x0005e20000100800 */
[-C--:B0-----:R-:W-:Y:S02]  /*eec0*/  LEA.HI.X.SX32 R0, R22, R2.reuse, 0x1, P3 ;  /* 0x0000000216007211 */ /* 0x081fe400018f0eff */
[----:B-1----:R-:W-:-:S03]  /*eed0*/  LEA.HI.X.SX32 R4, R30, R2, 0x1, P2 ;  /* 0x000000021e047211 */ /* 0x002fc600010f0eff */
[----:B------:R0:W-:Y:S01]  /*eee0*/  STL [R1+0x15f0], R0 ;  /* 0x0015f00001007387 */ /* 0x0001e20000100800 */
[----:B--2---:R-:W-:-:S03]  /*eef0*/  IADD3 R3, P2, R43, R8, RZ ;  /* 0x000000082b037210 */ /* 0x004fc60007f5e0ff */
        /* <DEDUP_REMOVED lines=8> */
[----:B0-----:R-:W-:Y:S02]  /*ef80*/  LEA.HI.X.SX32 R0, R42, R2, 0x1, P3 ;  /* 0x000000022a007211 */ /* 0x001fe400018f0eff */
[----:B-1----:R-:W-:-:S03]  /*ef90*/  IADD3 R4, P2, R41, R8, RZ ;  /* 0x0000000829047210 */ /* 0x002fc60007f5e0ff */
        /* <DEDUP_REMOVED lines=26> */
[----:B------:R1:W-:Y:S01]  /*f140*/  STL [R1+0x165c], R4 ;  /* 0x00165c0401007387 */ /* 0x0003e20000100800 */
[----:B------:R-:W-:-:S03]  /*f150*/  IMAD R27, R173, 0x2, R38 ;  /* 0x00000002ad1b7824 */ /* 0x000fc600078e0226 */
[----:B------:R2:W-:Y:S01]  /*f160*/  STL [R1+0x1664], R3 ;  /* 0x0016640301007387 */ /* 0x0005e20000100800 */
[----:B0-----:R-:W-:Y:S02]  /*f170*/  IADD3 R0, P4, R15, R8, RZ ;  /* 0x000000080f007210 */ /* 0x001fe40007f9e0ff */
[----:B-1----:R-:W-:-:S03]  /*f180*/  LEA.HI.X.SX32 R4, R39, R2, 0x1, P2 ;  /* 0x0000000227047211 */ /* 0x002fc600010f0eff */
[----:B------:R0:W-:Y:S01]  /*f190*/  STL [R1+0x166c], R0 ;  /* 0x00166c0001007387 */ /* 0x0001e20000100800 */
[----:B--2---:R-:W-:-:S03]  /*f1a0*/  LEA.HI.X.SX32 R3, R21, R2, 0x1, P3 ;  /* 0x0000000215037211 */ /* 0x004fc600018f0eff */
[----:B------:R1:W-:Y:S01]  /*f1b0*/  STL [R1+0x1658], R4 ;  /* 0x0016580401007387 */ /* 0x0003e20000100800 */
[----:B------:R-:W-:-:S03]  /*f1c0*/  IMAD R20, R173, 0x2, R27 ;  /* 0x00000002ad147824 */ /* 0x000fc600078e021b */
[----:B------:R2:W-:Y:S01]  /*f1d0*/  STL [R1+0x1660], R3 ;  /* 0x0016600301007387 */ /* 0x0005e20000100800 */
[----:B0-----:R-:W-:Y:S02]  /*f1e0*/  LEA.HI.X.SX32 R0, R15, R2, 0x1, P4 ;  /* 0x000000020f007211 */ /* 0x001fe400020f0eff */
[-C--:B-1----:R-:W-:Y:S01]  /*f1f0*/  IADD3 R4, P2, R38, R8.reuse, RZ ;  /* 0x0000000826047210 */ /* 0x082fe20007f5e0ff */
[----:B------:R-:W-:Y:S01]  /*f200*/  IMAD R37, R173, 0x4, R20 ;  /* 0x00000004ad257824 */ /* 0x000fe200078e0214 */
[-C--:B--2---:R-:W-:Y:S01]  /*f210*/  IADD3 R3, P3, R27, R8.reuse, RZ ;  /* 0x000000081b037210 */ /* 0x084fe20007f7e0ff */
[----:B------:R0:W-:Y:S02]  /*f220*/  STL [R1+0x1668], R0 ;  /* 0x0016680001007387 */ /* 0x0001e40000100800 */
[----:B------:R-:W-:Y:S02]  /*f230*/  IMAD R36, R173, 0x2, R37 ;  /* 0x00000002ad247824 */ /* 0x000fe400078e0225 */
[----:B------:R1:W-:Y:S04]  /*f240*/  STL [R1+0x1674], R4 ;  /* 0x0016740401007387 */ /* 0x0003e80000100800 */
[----:B------:R2:W-:Y:S01]  /*f250*/  STL [R1+0x167c], R3 ;  /* 0x00167c0301007387 */ /* 0x0005e20000100800 */
[----:B0-----:R-:W-:-:S02]  /*f260*/  IADD3 R0, P4, R20, R8, RZ ;  /* 0x0000000814007210 */ /* 0x001fc40007f9e0ff */
[----:B-1----:R-:W-:-:S03]  /*f270*/  LEA.HI.X.SX32 R4, R38, R2, 0x1, P2 ;  /* 0x0000000226047211 */ /* 0x002fc600010f0eff */
[----:B------:R0:W-:Y:S01]  /*f280*/  STL [R1+0x1684], R0 ;  /* 0x0016840001007387 */ /* 0x0001e20000100800 */
[----:B--2---:R-:W-:-:S03]  /*f290*/  LEA.HI.X.SX32 R3, R27, R2, 0x1, P3 ;  /* 0x000000021b037211 */ /* 0x004fc600018f0eff */
[----:B------:R1:W-:Y:S01]  /*f2a0*/  STL [R1+0x1670], R4 ;  /* 0x0016700401007387 */ /* 0x0003e20000100800 */
[----:B------:R-:W-:-:S03]  /*f2b0*/  IMAD R26, R173, 0x2, R36 ;  /* 0x00000002ad1a7824 */ /* 0x000fc600078e0224 */
[----:B------:R2:W-:Y:S01]  /*f2c0*/  STL [R1+0x1678], R3 ;  /* 0x0016780301007387 */ /* 0x0005e20000100800 */
[----:B0-----:R-:W-:Y:S02]  /*f2d0*/  LEA.HI.X.SX32 R0, R20, R2, 0x1, P4 ;  /* 0x0000000214007211 */ /* 0x001fe400020f0eff */
[----:B-1----:R-:W-:-:S03]  /*f2e0*/  IADD3 R4, P2, R37, R8, RZ ;  /* 0x0000000825047210 */ /* 0x002fc60007f5e0ff */
[----:B------:R0:W-:Y:S01]  /*f2f0*/  STL [R1+0x1680], R0 ;  /* 0x0016800001007387 */ /* 0x0001e20000100800 */
[-C--:B--2---:R-:W-:Y:S01]  /*f300*/  IADD3 R3, P3, R36, R8.reuse, RZ ;  /* 0x0000000824037210 */ /* 0x084fe20007f7e0ff */
[C---:B------:R-:W-:Y:S02]  /*f310*/  IMAD R35, R173.reuse, 0x2, R26 ;  /* 0x00000002ad237824 */ /* 0x040fe400078e021a */
[----:B------:R1:W-:Y:S04]  /*f320*/  STL [R1+0x1694], R4 ;  /* 0x0016940401007387 */ /* 0x0003e80000100800 */
[----:B------:R2:W-:Y:S01]  /*f330*/  STL [R1+0x169c], R3 ;  /* 0x00169c0301007387 */ /* 0x0005e20000100800 */
[----:B0-----:R-:W-:Y:S01]  /*f340*/  IADD3 R0, P4, R26, R8, RZ ;  /* 0x000000081a007210 */ /* 0x001fe20007f9e0ff */
[----:B------:R-:W-:Y:S01]  /*f350*/  IMAD R11, R173, 0x2, R35 ;  /* 0x00000002ad0b7824 */ /* 0x000fe200078e0223 */
[----:B-1----:R-:W-:-:S02]  /*f360*/  LEA.HI.X.SX32 R4, R36, R2, 0x1, P3 ;  /* 0x0000000224047211 */ /* 0x002fc400018f0eff */
[----:B--2---:R-:W-:Y:S01]  /*f370*/  LEA.HI.X.SX32 R3, R37, R2, 0x1, P2 ;  /* 0x0000000225037211 */ /* 0x004fe200010f0eff */
[----:B------:R0:W-:Y:S01]  /*f380*/  STL [R1+0x16a4], R0 ;  /* 0x0016a40001007387 */ /* 0x0001e20000100800 */
[----:B------:R-:W-:Y:S01]  /*f390*/  IMAD R10, R173, 0x2, R11 ;  /* 0x00000002ad0a7824 */ /* 0x000fe200078e020b */
[----:B------:R-:W-:Y:S02]  /*f3a0*/  IADD3 R5, P2, R35, R8, RZ ;  /* 0x0000000823057210 */ /* 0x000fe40007f5e0ff */
[----:B------:R-:W-:Y:S04]  /*f3b0*/  STL [R1+0x1690], R3 ;  /* 0x0016900301007387 */ /* 0x000fe80000100800 */
[----:B------:R1:W-:Y:S01]  /*f3c0*/  STL [R1+0x1698], R4 ;  /* 0x0016980401007387 */ /* 0x0003e20000100800 */
[----:B0-----:R-:W-:Y:S01]  /*f3d0*/  LEA.HI.X.SX32 R0, R26, R2, 0x1, P4 ;  /* 0x000000021a007211 */ /* 0x001fe200020f0eff */
[----:B------:R-:W-:-:S04]  /*f3e0*/  IMAD R19, R173, 0x2, R10 ;  /* 0x00000002ad137824 */ /* 0x000fc800078e020a */
[----:B------:R0:W-:Y:S01]  /*f3f0*/  STL [R1+0x16a0], R0 ;  /* 0x0016a00001007387 */ /* 0x0001e20000100800 */
[----:B-1----:R-:W-:-:S03]  /*f400*/  IADD3 R4, P3, R11, R8, RZ ;  /* 0x000000080b047210 */ /* 0x002fc60007f7e0ff */
        /* <DEDUP_REMOVED lines=27> */
[C---:B------:R-:W-:Y:S01]  /*f5c0*/  IMAD R9, R173.reuse, 0x2, R33 ;  /* 0x00000002ad097824 */ /* 0x040fe200078e0221 */
        /* <DEDUP_REMOVED lines=249> */
[----:B------:R-:W-:Y:S01]  /*10560*/  STL [R1+0x1898], R5 ;  /* 0x0018980501007387 */ /* 0x000fe20000100800 */
[----:B------:R-:W-:-:S03]  /*10570*/  IMAD R10, R173, 0x2, R11 ;  /* 0x00000002ad0a7824 */ /* 0x000fc600078e020b */
[----:B------:R1:W-:Y:S01]  /*10580*/  STL [R1+0x18a0], R4 ;  /* 0x0018a00401007387 */ /* 0x0003e20000100800 */
[----:B0-----:R-:W-:Y:S02]  /*10590*/  LEA.HI.X.SX32 R0, R3, R2, 0x1, P4 ;  /* 0x0000000203007211 */ /* 0x001fe400020f0eff */
[-C--:B------:R-:W-:Y:S01]  /*105a0*/  IADD3 R3, P2, R15, R8.reuse, RZ ;  /* 0x000000080f037210 */ /* 0x080fe20007f5e0ff */
[----:B------:R-:W-:Y:S02]  /*105b0*/  IMAD R14, R173, 0x4, R10 ;  /* 0x00000004ad0e7824 */ /* 0x000fe400078e020a */
[----:B------:R0:W-:Y:S01]  /*105c0*/  STL [R1+0x18a8], R0 ;  /* 0x0018a80001007387 */ /* 0x0001e20000100800 */
[----:B-1----:R-:W-:-:S03]  /*105d0*/  IADD3 R4, P3, R11, R8, RZ ;  /* 0x000000080b047210 */ /* 0x002fc60007f7e0ff */
[----:B------:R-:W-:Y:S01]  /*105e0*/  STL [R1+0x18b4], R3 ;  /* 0x0018b40301007387 */ /* 0x000fe20000100800 */
[----:B------:R-:W-:Y:S01]  /*105f0*/  LEA.HI.X.SX32 R5, R15, R2, 0x1, P2 ;  /* 0x000000020f057211 */ /* 0x000fe200010f0eff */
[C---:B------:R-:W-:Y:S02]  /*10600*/  IMAD R9, R173.reuse, 0x2, R14 ;  /* 0x00000002ad097824 */ /* 0x040fe400078e020e */
[----:B------:R1:W-:Y:S01]  /*10610*/  STL [R1+0x18bc], R4 ;  /* 0x0018bc0401007387 */ /* 0x0003e20000100800 */
[----:B0-----:R-:W-:Y:S01]  /*10620*/  IADD3 R0, P4, R10, R8, RZ ;  /* 0x000000080a007210 */ /* 0x001fe20007f9e0ff */
[----:B------:R-:W-:-:S04]  /*10630*/  IMAD R7, R173, 0x2, R9 ;  /* 0x00000002ad077824 */ /* 0x000fc800078e0209 */
[----:B------:R0:W-:Y:S01]  /*10640*/  STL [R1+0x18c4], R0 ;  /* 0x0018c40001007387 */ /* 0x0001e20000100800 */
[----:B-1----:R-:W-:-:S03]  /*10650*/  LEA.HI.X.SX32 R4, R11, R2, 0x1, P3 ;  /* 0x000000020b047211 */ /* 0x002fc600018f0eff */
[----:B------:R1:W-:Y:S04]  /*10660*/  STL [R1+0x18b0], R5 ;  /* 0x0018b00501007387 */ /* 0x0003e80000100800 */
[----:B------:R2:W-:Y:S01]  /*10670*/  STL [R1+0x18b8], R4 ;  /* 0x0018b80401007387 */ /* 0x0005e20000100800 */
[----:B0-----:R-:W-:Y:S02]  /*10680*/  LEA.HI.X.SX32 R0, R10, R2, 0x1, P4 ;  /* 0x000000020a007211 */ /* 0x001fe400020f0eff */
[-C--:B-1----:R-:W-:Y:S01]  /*10690*/  IADD3 R5, P2, R14, R8.reuse, RZ ;  /* 0x000000080e057210 */ /* 0x082fe20007f5e0ff */
[----:B------:R-:W-:Y:S01]  /*106a0*/  IMAD R12, R173, 0x2, R7 ;  /* 0x00000002ad0c7824 */ /* 0x000fe200078e0207 */
[----:B--2---:R-:W-:Y:S01]  /*106b0*/  IADD3 R4, P3, R9, R8, RZ ;  /* 0x0000000809047210 */ /* 0x004fe20007f7e0ff */
[----:B------:R0:W-:Y:S02]  /*106c0*/  STL [R1+0x18c0], R0 ;  /* 0x0018c00001007387 */ /* 0x0001e40000100800 */
[----:B------:R-:W-:-:S02]  /*106d0*/  IMAD R6, R173, 0x2, R12 ;  /* 0x00000002ad067824 */ /* 0x000fc400078e020c */
[----:B------:R1:W-:Y:S04]  /*106e0*/  STL [R1+0x18d4], R5 ;  /* 0x0018d40501007387 */ /* 0x0003e80000100800 */
        /* <DEDUP_REMOVED lines=24> */
[----:B------:R-:W-:-:S03]  /*10870*/  IADD3 R3, P3, R10, R8, RZ ;  /* 0x000000080a037210 */ /* 0x000fc60007f7e0ff */
[----:B------:R0:W-:Y:S01]  /*10880*/  STL [R1+0x18f8], R0 ;  /* 0x0018f80001007387 */ /* 0x0001e20000100800 */
[----:B-1----:R-:W-:-:S05]  /*10890*/  IADD3 R4, P2, R11, R8, RZ ;  /* 0x000000080b047210 */ /* 0x002fca0007f5e0ff */
[----:B------:R-:W-:Y:S01]  /*108a0*/  STL [R1+0x1904], R4 ;  /* 0x0019040401007387 */ /* 0x000fe20000100800 */
[----:B0-----:R-:W-:-:S03]  /*108b0*/  IADD3 R0, P4, R9, R8, RZ ;  /* 0x0000000809007210 */ /* 0x001fc60007f9e0ff */
[----:B------:R-:W2:Y:S04]  /*108c0*/  LDL.LU R228, [R1+0x1b0] ;  /* 0x0001b00001e47983 */ /* 0x000ea80000300800 */
[----:B------:R-:W-:Y:S04]  /*108d0*/  STL [R1+0x1938], R3 ;  /* 0x0019380301007387 */ /* 0x000fe80000100800 */
[----:B------:R-:W3:Y:S04]  /*108e0*/  LDL.LU R232, [R1+0x1ac] ;  /* 0x0001ac0001e87983 */ /* 0x000ee80000300800 */
[----:B------:R0:W-:Y:S04]  /*108f0*/  STL [R1+0x193c], R0 ;  /* 0x00193c0001007387 */ /* 0x0001e80000100800 */
[----:B------:R-:W4:Y:S04]  /*10900*/  LDL.LU R18, [R1+0x1a8] ;  /* 0x0001a80001127983 */ /* 0x000f280000300800 */
[----:B------:R-:W2:Y:S04]  /*10910*/  LDL.LU R238, [R1+0x1a4] ;  /* 0x0001a40001ee7983 */ /* 0x000ea80000300800 */
[----:B------:R-:W3:Y:S01]  /*10920*/  LDL.LU R153, [R1+0x1a0] ;  /* 0x0001a00001997983 */ /* 0x000ee20000300800 */
[----:B------:R-:W-:Y:S01]  /*10930*/  IMAD R7, R173, 0x2, R9 ;  /* 0x00000002ad077824 */ /* 0x000fe200078e0209 */
[----:B0-----:R-:W-:-:S02]  /*10940*/  LEA.HI.X.SX32 R0, R11, R2, 0x1, P2 ;  /* 0x000000020b007211 */ /* 0x001fc400010f0eff */
[----:B------:R-:W-:Y:S01]  /*10950*/  LEA.HI.X.SX32 R4, R10, R2, 0x1, P3 ;  /* 0x000000020a047211 */ /* 0x000fe200018f0eff */
[C---:B------:R-:W-:Y:S02]  /*10960*/  IMAD R6, R173.reuse, 0x2, R7 ;  /* 0x00000002ad067824 */ /* 0x040fe400078e0207 */
[----:B------:R0:W-:Y:S02]  /*10970*/  STL [R1+0x1900], R0 ;  /* 0x0019000001007387 */ /* 0x0001e40000100800 */
[----:B------:R-:W-:Y:S02]  /*10980*/  IMAD R3, R173, 0x2, R6 ;  /* 0x00000002ad037824 */ /* 0x000fe400078e0206 */
[----:B------:R-:W3:Y:S01]  /*10990*/  LDL.LU R235, [R1+0x19c] ;  /* 0x00019c0001eb7983 */ /* 0x000ee20000300800 */
[----:B------:R-:W-:-:S03]  /*109a0*/  IADD3 R5, P3, R6, R8, RZ ;  /* 0x0000000806057210 */ /* 0x000fc60007f7e0ff */
[----:B------:R1:W-:Y:S01]  /*109b0*/  STL [R1+0x1908], R4 ;  /* 0x0019080401007387 */ /* 0x0003e20000100800 */
[----:B0-----:R-:W-:Y:S01]  /*109c0*/  LEA.HI.X.SX32 R0, R9, R2, 0x1, P4 ;  /* 0x0000000209007211 */ /* 0x001fe200020f0eff */
[----:B------:R-:W-:Y:S02]  /*109d0*/  IMAD R9, R173, 0x2, R3 ;  /* 0x00000002ad097824 */ /* 0x000fe400078e0203 */
[----:B------:R-:W3:Y:S04]  /*109e0*/  LDL.LU R241, [R1+0x198] ;  /* 0x0001980001f17983 */ /* 0x000ee80000300800 */
[----:B------:R0:W-:Y:S01]  /*109f0*/  STL [R1+0x190c], R0 ;  /* 0x00190c0001007387 */ /* 0x0001e20000100800 */
[----:B-1----:R-:W-:-:S03]  /*10a00*/  IADD3 R4, P2, R7, R8, RZ ;  /* 0x0000000807047210 */ /* 0x002fc60007f5e0ff */
[----:B------:R-:W3:Y:S04]  /*10a10*/  LDL.LU R244, [R1+0x194] ;  /* 0x0001940001f47983 */ /* 0x000ee80000300800 */
[----:B------:R-:W3:Y:S01]  /*10a20*/  LDL.LU R245, [R1+0x190] ;  /* 0x0001900001f57983 */ /* 0x000ee20000300800 */
[----:B0-----:R-:W-:-:S03]  /*10a30*/  IADD3 R0, P4, R3, R8, RZ ;  /* 0x0000000803007210 */ /* 0x001fc60007f9e0ff */
[----:B------:R0:W-:Y:S04]  /*10a40*/  STL [R1+0x1924], R4 ;  /* 0x0019240401007387 */ /* 0x0001e80000100800 */
[----:B------:R-:W-:Y:S04]  /*10a50*/  STL [R1+0x1928], R5 ;  /* 0x0019280501007387 */ /* 0x000fe80000100800 */
[----:B------:R-:W3:Y:S01]  /*10a60*/  LDL.LU R248, [R1+0x18c] ;  /* 0x00018c0001f87983 */ /* 0x000ee20000300800 */
[----:B0-----:R-:W-:-:S03]  /*10a70*/  IADD3 R4, P5, R9, R8, RZ ;  /* 0x0000000809047210 */ /* 0x001fc60007fbe0ff */
[----:B------:R0:W-:Y:S01]  /*10a80*/  STL [R1+0x192c], R0 ;  /* 0x00192c0001007387 */ /* 0x0001e20000100800 */
[----:B------:R-:W-:-:S03]  /*10a90*/  LEA.HI.X.SX32 R3, R3, R2, 0x1, P4 ;  /* 0x0000000203037211 */ /* 0x000fc600020f0eff */
[----:B------:R1:W-:Y:S01]  /*10aa0*/  STL [R1+0x1920], R4 ;  /* 0x0019200401007387 */ /* 0x0003e20000100800 */
[-C--:B0-----:R-:W-:Y:S02]  /*10ab0*/  LEA.HI.X.SX32 R0, R7, R2.reuse, 0x1, P2 ;  /* 0x0000000207007211 */ /* 0x081fe400010f0eff */
[----:B-1----:R-:W-:-:S03]  /*10ac0*/  LEA.HI.X.SX32 R4, R6, R2, 0x1, P3 ;  /* 0x0000000206047211 */ /* 0x002fc600018f0eff */
[----:B------:R0:W-:Y:S04]  /*10ad0*/  STL [R1+0x1910], R0 ;  /* 0x0019100001007387 */ /* 0x0001e80000100800 */
[----:B0-----:R-:W3:Y:S04]  /*10ae0*/  LDL.LU R0, [R1+0x188] ;  /* 0x0001880001007983 */ /* 0x001ee80000300800 */
[----:B------:R-:W-:Y:S04]  /*10af0*/  STL [R1+0x1914], R4 ;  /* 0x0019140401007387 */ /* 0x000fe80000100800 */
[----:B------:R0:W-:Y:S04]  /*10b00*/  STL [R1+0x1918], R3 ;  /* 0x0019180301007387 */ /* 0x0001e80000100800 */
[----:B------:R-:W3:Y:S04]  /*10b10*/  LDL.LU R173, [R1+0x184] ;  /* 0x0001840001ad7983 */ /* 0x000ee80000300800 */
[----:B------:R-:W3:Y:S01]  /*10b20*/  LDL.LU R189, [R1+0x180] ;  /* 0x0001800001bd7983 */ /* 0x000ee20000300800 */
[----:B------:R-:W-:-:S02]  /*10b30*/  LEA.HI.X.SX32 R2, R9, R2, 0x1, P5 ;  /* 0x0000000209027211 */ /* 0x000fc400028f0eff */
[----:B0-----:R-:W-:-:S03]  /*10b40*/  LEA.HI.X.SX32 R3, R13, UR5, 0x1, P0 ;  /* 0x000000050d037c11 */ /* 0x001fc600080f0eff */
[----:B------:R0:W-:Y:S02]  /*10b50*/  STL [R1+0x191c], R2 ;  /* 0x00191c0201007387 */ /* 0x0001e40000100800 */
[----:B0-----:R-:W-:-:S05]  /*10b60*/  LEA.HI.X.SX32 R2, R45, UR5, 0x1, P1 ;  /* 0x000000052d027c11 */ /* 0x001fca00088f0eff */
[----:B------:R-:W-:Y:S04]  /*10b70*/  STL [R1+0x1b20], R2 ;  /* 0x001b200201007387 */ /* 0x000fe80000100800 */
[----:B------:R0:W-:Y:S01]  /*10b80*/  STL [R1+0x1b24], R3 ;  /* 0x001b240301007387 */ /* 0x0001e20000100800 */
[----:B----4-:R-:W-:-:S03]  /*10b90*/  IMAD R8, R18, UR4, RZ ;  /* 0x0000000412087c24 */ /* 0x010fc6000f8e02ff */
[----:B------:R-:W4:Y:S01]  /*10ba0*/  LDL.LU R18, [R1+0x17c] ;  /* 0x00017c0001127983 */ /* 0x000f220000300800 */
[----:B--2---:R-:W-:-:S03]  /*10bb0*/  IMAD R9, R238, UR4, RZ ;  /* 0x00000004ee097c24 */ /* 0x004fc6000f8e02ff */
[----:B------:R-:W2:Y:S01]  /*10bc0*/  LDL.LU R238, [R1+0x178] ;  /* 0x0001780001ee7983 */ /* 0x000ea20000300800 */
[----:B---3--:R-:W-:-:S03]  /*10bd0*/  IMAD R10, R153, UR4, RZ ;  /* 0x00000004990a7c24 */ /* 0x008fc6000f8e02ff */
[----:B------:R-:W3:Y:S01]  /*10be0*/  LDL.LU R153, [R1+0x174] ;  /* 0x0001740001997983 */ /* 0x000ee20000300800 */
[----:B------:R-:W-:Y:S02]  /*10bf0*/  IMAD R6, R228, UR4, RZ ;  /* 0x00000004e4067c24 */ /* 0x000fe4000f8e02ff */
[----:B------:R-:W-:Y:S02]  /*10c00*/  IMAD R12, R241, UR4, RZ ;  /* 0x00000004f10c7c24 */ /* 0x000fe4000f8e02ff */
[----:B------:R-:W2:Y:S04]  /*10c10*/  LDL.LU R241, [R1+0x170] ;  /* 0x0001700001f17983 */ /* 0x000ea80000300800 */
[----:B------:R-:W2:Y:S01]  /*10c20*/  LDL.LU R22, [R1+0x16c] ;  /* 0x00016c0001167983 */ /* 0x000ea20000300800 */
[----:B------:R-:W-:-:S03]  /*10c30*/  IMAD R13, R244, UR4, RZ ;  /* 0x00000004f40d7c24 */ /* 0x000fc6000f8e02ff */
[----:B------:R-:W2:Y:S04]  /*10c40*/  LDL.LU R252, [R1+0x168] ;  /* 0x0001680001fc7983 */ /* 0x000ea80000300800 */
[----:B------:R-:W2:Y:S01]  /*10c50*/  LDL.LU R251, [R1+0x164] ;  /* 0x0001640001fb7983 */ /* 0x000ea20000300800 */
[----:B------:R-:W-:-:S03]  /*10c60*/  IMAD R14, R245, UR4, RZ ;  /* 0x00000004f50e7c24 */ /* 0x000fc6000f8e02ff */
[----:B------:R-:W2:Y:S04]  /*10c70*/  LDL.LU R244, [R1+0x160] ;  /* 0x0001600001f47983 */ /* 0x000ea80000300800 */
[----:B------:R-:W2:Y:S01]  /*10c80*/  LDL.LU R5, [R1+0x15c] ;  /* 0x00015c0001057983 */ /* 0x000ea20000300800 */
[----:B------:R-:W-:-:S03]  /*10c90*/  IMAD R15, R248, UR4, RZ ;  /* 0x00000004f80f7c24 */ /* 0x000fc6000f8e02ff */
[----:B------:R-:W2:Y:S04]  /*10ca0*/  LDL.LU R4, [R1+0x158] ;  /* 0x0001580001047983 */ /* 0x000ea80000300800 */
[----:B------:R-:W2:Y:S04]  /*10cb0*/  LDL.LU R245, [R1+0x154] ;  /* 0x0001540001f57983 */ /* 0x000ea80000300800 */
[----:B------:R-:W2:Y:S04]  /*10cc0*/  LDL.LU R207, [R1+0x150] ;  /* 0x0001500001cf7983 */ /* 0x000ea80000300800 */
[----:B------:R-:W2:Y:S04]  /*10cd0*/  LDL.LU R248, [R1+0x14c] ;  /* 0x00014c0001f87983 */ /* 0x000ea80000300800 */
[----:B------:R-:W2:Y:S04]  /*10ce0*/  LDL.LU R160, [R1+0x148] ;  /* 0x0001480001a07983 */ /* 0x000ea80000300800 */
[----:B------:R-:W2:Y:S01]  /*10cf0*/  LDL.LU R220, [R1+0x144] ;  /* 0x0001440001dc7983 */ /* 0x000ea20000300800 */
[----:B------:R-:W-:-:S03]  /*10d00*/  IMAD R7, R232, UR4, RZ ;  /* 0x00000004e8077c24 */ /* 0x000fc6000f8e02ff */
[----:B------:R-:W2:Y:S04]  /*10d10*/  LDL.LU R221, [R1+0x140] ;  /* 0x0001400001dd7983 */ /* 0x000ea80000300800 */
[----:B------:R-:W2:Y:S01]  /*10d20*/  LDL.LU R225, [R1+0x13c] ;  /* 0x00013c0001e17983 */ /* 0x000ea20000300800 */
[----:B------:R-:W-:-:S03]  /*10d30*/  IMAD R17, R173, UR4, RZ ;  /* 0x00000004ad117c24 */ /* 0x000fc6000f8e02ff */
[----:B------:R-:W2:Y:S01]  /*10d40*/  LDL.LU R173, [R1+0x138] ;  /* 0x0001380001ad7983 */ /* 0x000ea20000300800 */
[----:B------:R-:W-:-:S03]  /*10d50*/  IMAD R19, R189, UR4, RZ ;  /* 0x00000004bd137c24 */ /* 0x000fc6000f8e02ff */
[----:B------:R-:W2:Y:S04]  /*10d60*/  LDL.LU R228, [R1+0x134] ;  /* 0x0001340001e47983 */ /* 0x000ea80000300800 */
[----:B------:R-:W2:Y:S04]  /*10d70*/  LDL.LU R232, [R1+0x130] ;  /* 0x0001300001e87983 */ /* 0x000ea80000300800 */
[----:B------:R-:W2:Y:S01]  /*10d80*/  LDL.LU R189, [R1+0x12c] ;  /* 0x00012c0001bd7983 */ /* 0x000ea20000300800 */
[----:B------:R-:W-:Y:S02]  /*10d90*/  IMAD R16, R0, UR4, RZ ;  /* 0x0000000400107c24 */ /* 0x000fe4000f8e02ff */
[----:B------:R-:W-:Y:S01]  /*10da0*/  IMAD R11, R235, UR4, RZ ;  /* 0x00000004eb0b7c24 */ /* 0x000fe2000f8e02ff */
[----:B------:R-:W2:Y:S01]  /*10db0*/  LDL.LU R0, [R1+0x128] ;  /* 0x0001280001007983 */ /* 0x000ea20000300800 */
[----:B----4-:R-:W-:-:S03]  /*10dc0*/  IMAD R20, R18, UR4, RZ ;  /* 0x0000000412147c24 */ /* 0x010fc6000f8e02ff */
[----:B------:R-:W4:Y:S04]  /*10dd0*/  LDL.LU R18, [R1+0x124] ;  /* 0x0001240001127983 */ /* 0x000f280000300800 */
[----:B------:R-:W4:Y:S01]  /*10de0*/  LDL.LU R235, [R1+0x120] ;  /* 0x0001200001eb7983 */ /* 0x000f220000300800 */
[----:B---3--:R-:W-:-:S03]  /*10df0*/  IMAD R23, R153, UR4, RZ ;  /* 0x0000000499177c24 */ /* 0x008fc6000f8e02ff */
[----:B------:R-:W3:Y:S01]  /*10e00*/  LDL.LU R153, [R1+0x11c] ;  /* 0x00011c0001997983 */ /* 0x000ee20000300800 */
[----:B--2---:R-:W-:-:S03]  /*10e10*/  IMAD R21, R238, UR4, RZ ;  /* 0x00000004ee157c24 */ /* 0x004fc6000f8e02ff */
[----:B------:R-:W2:Y:S01]  /*10e20*/  LDL.LU R238, [R1+0x118] ;  /* 0x0001180001ee7983 */ /* 0x000ea20000300800 */
[----:B------:R-:W-:-:S03]  /*10e30*/  IMAD R25, R241, UR4, RZ ;  /* 0x00000004f1197c24 */ /* 0x000fc6000f8e02ff */
        /* <DEDUP_REMOVED lines=13> */
[----:B----4-:R-:W-:-:S03]  /*10f10*/  IMAD R59, R18, UR4, RZ ;  /* 0x00000004123b7c24 */ /* 0x010fc6000f8e02ff */
[----:B------:R-:W4:Y:S01]  /*10f20*/  LDL.LU R18, [R1+0xf8] ;  /* 0x0000f80001127983 */ /* 0x000f220000300800 */
[----:B---3--:R-:W-:-:S03]  /*10f30*/  IMAD R63, R153, UR4, RZ ;  /* 0x00000004993f7c24 */ /* 0x008fc6000f8e02ff */
[----:B------:R-:W3:Y:S01]  /*10f40*/  LDL.LU R153, [R1+0xf4] ;  /* 0x0000f40001997983 */ /* 0x000ee20000300800 */
[----:B------:R-:W-:Y:S02]  /*10f50*/  IMAD R34, R5, UR4, RZ ;  /* 0x0000000405227c24 */ /* 0x000fe4000f8e02ff */
[----:B------:R-:W-:Y:S01]  /*10f60*/  IMAD R36, R4, UR4, RZ ;  /* 0x0000000404247c24 */ /* 0x000fe2000f8e02ff */
[----:B------:R-:W3:Y:S01]  /*10f70*/  LDL.LU R5, [R1+0xf0] ;  /* 0x0000f00001057983 */ /* 0x000ee20000300800 */
[----:B------:R-:W-:Y:S02]  /*10f80*/  IMAD R39, R207, UR4, RZ ;  /* 0x00000004cf277c24 */ /* 0x000fe4000f8e02ff */
[----:B------:R-:W-:Y:S01]  /*10f90*/  IMAD R43, R160, UR4, RZ ;  /* 0x00000004a02b7c24 */ /* 0x000fe2000f8e02ff */
[----:B------:R-:W3:Y:S01]  /*10fa0*/  LDL.LU R4, [R1+0xec] ;  /* 0x0000ec0001047983 */ /* 0x000ee20000300800 */
[----:B------:R-:W-:-:S03]  /*10fb0*/  IMAD R45, R220, UR4, RZ ;  /* 0x00000004dc2d7c24 */ /* 0x000fc6000f8e02ff */
        /* <DEDUP_REMOVED lines=26> */
[----:B------:R-:W2:Y:S01]  /*11160*/  LDL.LU R189, [R1+0xb0] ;  /* 0x0000b00001bd7983 */ /* 0x000ea20000300800 */
[----:B------:R-:W-:-:S03]  /*11170*/  IMAD R79, R0, UR4, RZ ;  /* 0x00000004004f7c24 */ /* 0x000fc6000f8e02ff */
[----:B------:R-:W2:Y:S01]  /*11180*/  LDL.LU R0, [R1+0xac] ;  /* 0x0000ac0001007983 */ /* 0x000ea20000300800 */
[----:B----4-:R-:W-:Y:S02]  /*11190*/  IMAD R80, R18, UR4, RZ ;  /* 0x0000000412507c24 */ /* 0x010fe4000f8e02ff */
[----:B---3--:R-:W-:Y:S02]  /*111a0*/  IMAD R82, R153, UR4, RZ ;  /* 0x0000000499527c24 */ /* 0x008fe4000f8e02ff */
[----:B------:R-:W3:Y:S04]  /*111b0*/  LDL.LU R153, [R1+0xa8] ;  /* 0x0000a80001997983 */ /* 0x000ee80000300800 */
[----:B------:R-:W4:Y:S01]  /*111c0*/  LDL.LU R18, [R1+0xa4] ;  /* 0x0000a40001127983 */ /* 0x000f220000300800 */
[----:B------:R-:W-:-:S02]  /*111d0*/  IMAD R30, R251, UR4, RZ ;  /* 0x00000004fb1e7c24 */ /* 0x000fc4000f8e02ff */
[----:B------:R-:W-:Y:S02]  /*111e0*/  IMAD R28, R252, UR4, RZ ;  /* 0x00000004fc1c7c24 */ /* 0x000fe4000f8e02ff */
[----:B------:R-:W-:Y:S02]  /*111f0*/  IMAD R90, R207, UR4, RZ ;  /* 0x00000004cf5a7c24 */ /* 0x000fe4000f8e02ff */
[----:B------:R-:W-:Y:S02]  /*11200*/  IMAD R98, R220, UR4, RZ ;  /* 0x00000004dc627c24 */ /* 0x000fe4000f8e02ff */
[----:B------:R-:W-:Y:S02]  /*11210*/  IMAD R101, R221, UR4, RZ ;  /* 0x00000004dd657c24 */ /* 0x000fe4000f8e02ff */
[----:B------:R-:W-:Y:S02]  /*11220*/  IMAD R103, R225, UR4, RZ ;  /* 0x00000004e1677c24 */ /* 0x000fe4000f8e02ff */
[----:B------:R-:W-:-:S02]  /*11230*/  IMAD R108, R228, UR4, RZ ;  /* 0x00000004e46c7c24 */ /* 0x000fc4000f8e02ff */
[----:B--2---:R-:W-:Y:S02]  /*11240*/  IMAD R111, R232, UR4, RZ ;  /* 0x00000004e86f7c24 */ /* 0x004fe4000f8e02ff */
[----:B------:R-:W-:Y:S02]  /*11250*/  IMAD R116, R235, UR4, RZ ;  /* 0x00000004eb747c24 */ /* 0x000fe4000f8e02ff */
[----:B------:R-:W-:Y:S02]  /*11260*/  IMAD R118, R238, UR4, RZ ;  /* 0x00000004ee767c24 */ /* 0x000fe4000f8e02ff */
[----:B------:R-:W-:Y:S02]  /*11270*/  IMAD R121, R241, UR4, RZ ;  /* 0x00000004f1797c24 */ /* 0x000fe4000f8e02ff */
[----:B------:R-:W-:Y:S02]  /*11280*/  IMAD R123, R244, UR4, RZ ;  /* 0x00000004f47b7c24 */ /* 0x000fe4000f8e02ff */
[----:B------:R-:W-:-:S02]  /*11290*/  IMAD R126, R245, UR4, RZ ;  /* 0x00000004f57e7c24 */ /* 0x000fc4000f8e02ff */
[----:B------:R-:W-:Y:S02]  /*112a0*/  IMAD R136, R173, UR4, RZ ;  /* 0x00000004ad887c24 */ /* 0x000fe4000f8e02ff */
[----:B------:R-:W2:Y:S01]  /*112b0*/  LDL.LU R173, [R1+0xa0] ;  /* 0x0000a00001ad7983 */ /* 0x000ea20000300800 */
[----:B------:R-:W-:-:S03]  /*112c0*/  IMAD R140, R189, UR4, RZ ;  /* 0x00000004bd8c7c24 */ /* 0x000fc6000f8e02ff */
[----:B------:R-:W2:Y:S04]  /*112d0*/  LDL.LU R189, [R1+0x9c] ;  /* 0x00009c0001bd7983 */ /* 0x000ea80000300800 */
[----:B------:R-:W2:Y:S04]  /*112e0*/  LDL.LU R207, [R1+0x98] ;  /* 0x0000980001cf7983 */ /* 0x000ea80000300800 */
[----:B------:R-:W2:Y:S04]  /*112f0*/  LDL.LU R251, [R1+0x94] ;  /* 0x0000940001fb7983 */ /* 0x000ea80000300800 */
[----:B------:R-:W2:Y:S04]  /*11300*/  LDL.LU R252, [R1+0x90] ;  /* 0x0000900001fc7983 */ /* 0x000ea80000300800 */
[----:B------:R-:W3:Y:S04]  /*11310*/  LDL.LU R220, [R1+0x8c] ;  /* 0x00008c0001dc7983 */ /* 0x000ee80000300800 */
[----:B------:R-:W2:Y:S04]  /*11320*/  LDL.LU R221, [R1+0x88] ;  /* 0x0000880001dd7983 */ /* 0x000ea80000300800 */
[----:B------:R-:W2:Y:S04]  /*11330*/  LDL.LU R225, [R1+0x84] ;  /* 0x0000840001e17983 */ /* 0x000ea80000300800 */
[----:B------:R-:W2:Y:S04]  /*11340*/  LDL.LU R228, [R1+0x80] ;  /* 0x0000800001e47983 */ /* 0x000ea80000300800 */
[----:B------:R-:W2:Y:S04]  /*11350*/  LDL.LU R232, [R1+0x7c] ;  /* 0x00007c0001e87983 */ /* 0x000ea80000300800 */
[----:B------:R-:W2:Y:S04]  /*11360*/  LDL.LU R235, [R1+0x78] ;  /* 0x0000780001eb7983 */ /* 0x000ea80000300800 */
[----:B------:R-:W2:Y:S04]  /*11370*/  LDL.LU R238, [R1+0x74] ;  /* 0x0000740001ee7983 */ /* 0x000ea80000300800 */
        /* <DEDUP_REMOVED lines=8> */
[----:B----4-:R-:W-:-:S03]  /*11400*/  IMAD R160, R18, UR4, RZ ;  /* 0x0000000412a07c24 */ /* 0x010fc6000f8e02ff */
[----:B------:R-:W4:Y:S01]  /*11410*/  LDL.LU R18, [R1+0x58] ;  /* 0x0000580001127983 */ /* 0x000f220000300800 */
[----:B------:R-:W-:-:S03]  /*11420*/  IMAD R27, R22, UR4, RZ ;  /* 0x00000004161b7c24 */ /* 0x000fc6000f8e02ff */
[----:B0-----:R-:W4:Y:S01]  /*11430*/  LDL.LU R3, [R1+0x54] ;  /* 0x0000540001037983 */ /* 0x001f220000300800 */
[----:B------:R-:W-:-:S03]  /*11440*/  IMAD R85, R5, UR4, RZ ;  /* 0x0000000405557c24 */ /* 0x000fc6000f8e02ff */
[----:B------:R-:W4:Y:S01]  /*11450*/  LDL.LU R2, [R1+0x50] ;  /* 0x0000500001027983 */ /* 0x000f220000300800 */
[----:B------:R-:W-:-:S03]  /*11460*/  IMAD R87, R4, UR4, RZ ;  /* 0x0000000404577c24 */ /* 0x000fc6000f8e02ff */
[----:B------:R-:W4:Y:S04]  /*11470*/  LDL.LU R22, [R1+0x4c] ;  /* 0x00004c0001167983 */ /* 0x000f280000300800 */
[----:B------:R-:W4:Y:S04]  /*11480*/  LDL.LU R5, [R1+0x48] ;  /* 0x0000480001057983 */ /* 0x000f280000300800 */
[----:B------:R-:W4:Y:S01]  /*11490*/  LDL.LU R4, [R1+0x44] ;  /* 0x0000440001047983 */ /* 0x000f220000300800 */
[----:B---3--:R-:W-:Y:S02]  /*114a0*/  IMAD R220, R220, UR4, RZ ;  /* 0x00000004dcdc7c24 */ /* 0x008fe4000f8e02ff */
[----:B--2---:R-:W-:-:S03]  /*114b0*/  IMAD R221, R221, UR4, RZ ;  /* 0x00000004dddd7c24 */ /* 0x004fc6000f8e02ff */
[----:B------:R0:W-:Y:S01]  /*114c0*/  STL [R1], R220 ;  /* 0x000000dc01007387 */ /* 0x0001e20000100800 */
[----:B------:R-:W-:Y:S02]  /*114d0*/  IMAD R225, R225, UR4, RZ ;  /* 0x00000004e1e17c24 */ /* 0x000fe4000f8e02ff */
[----:B------:R-:W-:Y:S01]  /*114e0*/  IMAD R228, R228, UR4, RZ ;  /* 0x00000004e4e47c24 */ /* 0x000fe2000f8e02ff */
[----:B0-----:R-:W2:Y:S01]  /*114f0*/  LDL.LU R220, [R1+0x1bd4] ;  /* 0x001bd40001dc7983 */ /* 0x001ea20000300800 */
[----:B------:R-:W-:-:S03]  /*11500*/  IMAD R232, R232, UR4, RZ ;  /* 0x00000004e8e87c24 */ /* 0x000fc6000f8e02ff */
[----:B------:R0:W-:Y:S01]  /*11510*/  STL [R1+0x4], R221 ;  /* 0x000004dd01007387 */ /* 0x0001e20000100800 */
[----:B------:R-:W-:Y:S02]  /*11520*/  IMAD R235, R235, UR4, RZ ;  /* 0x00000004ebeb7c24 */ /* 0x000fe4000f8e02ff */
[----:B------:R-:W-:Y:S01]  /*11530*/  IMAD R238, R238, UR4, RZ ;  /* 0x00000004eeee7c24 */ /* 0x000fe2000f8e02ff */
[----:B0-----:R-:W3:Y:S04]  /*11540*/  LDL.LU R221, [R1+0x1bd0] ;  /* 0x001bd00001dd7983 */ /* 0x001ee80000300800 */
[----:B------:R0:W-:Y:S01]  /*11550*/  STL [R1+0x8], R225 ;  /* 0x000008e101007387 */ /* 0x0001e20000100800 */
[----:B------:R-:W-:Y:S02]  /*11560*/  IMAD R241, R241, UR4, RZ ;  /* 0x00000004f1f17c24 */ /* 0x000fe4000f8e02ff */
[----:B------:R-:W-:Y:S01]  /*11570*/  IMAD R244, R244, UR4, RZ ;  /* 0x00000004f4f47c24 */ /* 0x000fe2000f8e02ff */
[----:B0-----:R-:W2:Y:S04]  /*11580*/  LDL.LU R225, [R1+0x1bcc] ;  /* 0x001bcc0001e17983 */ /* 0x001ea80000300800 */
[----:B------:R0:W-:Y:S01]  /*11590*/  STL [R1+0xc], R228 ;  /* 0x00000ce401007387 */ /* 0x0001e20000100800 */
[----:B------:R-:W-:-:S03]  /*115a0*/  IMAD R245, R245, UR4, RZ ;  /* 0x00000004f5f57c24 */ /* 0x000fc6000f8e02ff */
[----:B0-----:R-:W3:Y:S04]  /*115b0*/  LDL.LU R228, [R1+0x1bc8] ;  /* 0x001bc80001e47983 */ /* 0x001ee80000300800 */
[----:B------:R0:W-:Y:S01]  /*115c0*/  STL [R1+0x10], R232 ;  /* 0x000010e801007387 */ /* 0x0001e20000100800 */
[----:B------:R-:W-:-:S03]  /*115d0*/  IMAD R248, R248, UR4, RZ ;  /* 0x00000004f8f87c24 */ /* 0x000fc6000f8e02ff */
[----:B0-----:R-:W2:Y:S04]  /*115e0*/  LDL.LU R232, [R1+0x1bc4] ;  /* 0x001bc40001e87983 */ /* 0x001ea80000300800 */
[----:B------:R0:W-:Y:S01]  /*115f0*/  STL [R1+0x14], R235 ;  /* 0x000014eb01007387 */ /* 0x0001e20000100800 */
[----:B------:R-:W-:-:S03]  /*11600*/  IMAD R0, R0, UR4, RZ ;  /* 0x0000000400007c24 */ /* 0x000fc6000f8e02ff */
[----:B0-----:R-:W3:Y:S04]  /*11610*/  LDL.LU R235, [R1+0x1bc0] ;  /* 0x001bc00001eb7983 */ /* 0x001ee80000300800 */
[----:B------:R0:W-:Y:S04]  /*11620*/  STL [R1+0x18], R238 ;  /* 0x000018ee01007387 */ /* 0x0001e80000100800 */
[----:B0-----:R-:W2:Y:S04]  /*11630*/  LDL.LU R238, [R1+0x1bbc] ;  /* 0x001bbc0001ee7983 */ /* 0x001ea80000300800 */
[----:B------:R0:W-:Y:S04]  /*11640*/  STL [R1+0x1c], R241 ;  /* 0x00001cf101007387 */ /* 0x0001e80000100800 */
        /* <DEDUP_REMOVED lines=8> */
[----:B0-----:R-:W3:Y:S01]  /*116d0*/  LDL.LU R0, [R1+0x1ba8] ;  /* 0x001ba80001007983 */ /* 0x001ee20000300800 */
[----:B----4-:R-:W-:-:S05]  /*116e0*/  IMAD R18, R18, UR4, RZ ;  /* 0x0000000412127c24 */ /* 0x010fca000f8e02ff */
[----:B------:R0:W-:Y:S04]  /*116f0*/  STL [R1+0x30], R18 ;  /* 0x0000301201007387 */ /* 0x0001e80000100800 */
[----:B0-----:R-:W4:Y:S01]  /*11700*/  LDL.LU R18, [R1+0x1ba4] ;  /* 0x001ba40001127983 */ /* 0x001f220000300800 */
[----:B------:R-:W-:-:S05]  /*11710*/  IMAD R3, R3, UR4, RZ ;  /* 0x0000000403037c24 */ /* 0x000fca000f8e02ff */
[----:B------:R0:W-:Y:S01]  /*11720*/  STL [R1+0x34], R3 ;  /* 0x0000340301007387 */ /* 0x0001e20000100800 */
[----:B------:R-:W-:Y:S02]  /*11730*/  IMAD R5, R5, UR4, RZ ;  /* 0x0000000405057c24 */ /* 0x000fe4000f8e02ff */
[----:B0-----:R-:W-:Y:S02]  /*11740*/  IMAD R3, R2, UR4, RZ ;  /* 0x0000000402037c24 */ /* 0x001fe4000f8e02ff */
[----:B------:R-:W-:-:S03]  /*11750*/  IMAD R2, R22, UR4, RZ ;  /* 0x0000000416027c24 */ /* 0x000fc6000f8e02ff */
[----:B------:R0:W-:Y:S04]  /*11760*/  STL [R1+0x38], R3 ;  /* 0x0000380301007387 */ /* 0x0001e80000100800 */
[----:B------:R-:W-:Y:S01]  /*11770*/  STL [R1+0x4c], R2 ;  /* 0x00004c0201007387 */ /* 0x000fe20000100800 */
[----:B0-----:R-:W-:-:S03]  /*11780*/  IMAD R3, R4, UR4, RZ ;  /* 0x0000000404037c24 */ /* 0x001fc6000f8e02ff */
[----:B------:R-:W-:Y:S04]  /*11790*/  STL [R1+0x48], R5 ;  /* 0x0000480501007387 */ /* 0x000fe80000100800 */
[----:B------:R0:W-:Y:S02]  /*117a0*/  STL [R1+0x44], R3 ;  /* 0x0000440301007387 */ /* 0x0001e40000100800 */
[----:B0-----:R-:W-:Y:S02]  /*117b0*/  IMAD R3, R204, UR4, RZ ;  /* 0x00000004cc037c24 */ /* 0x001fe4000f8e02ff */
[----:B---3--:R-:W-:Y:S02]  /*117c0*/  IMAD R0, R0, UR4, RZ ;  /* 0x0000000400007c24 */ /* 0x008fe4000f8e02ff */
[----:B----4-:R-:W-:-:S05]  /*117d0*/  IMAD R2, R18, UR4, RZ ;  /* 0x0000000412027c24 */ /* 0x010fca000f8e02ff */
[----:B------:R0:W-:Y:S04]  /*117e0*/  STL [R1+0x40], R2 ;  /* 0x0000400201007387 */ /* 0x0001e80000100800 */
[----:B------:R1:W-:Y:S01]  /*117f0*/  STL [R1+0x3c], R0 ;  /* 0x00003c0001007387 */ /* 0x0003e20000100800 */
[----:B0-----:R-:W-:Y:S02]  /*11800*/  IMAD R2, R208, UR4, RZ ;  /* 0x00000004d0027c24 */ /* 0x001fe4000f8e02ff */
[----:B-1----:R-:W-:-:S03]  /*11810*/  IMAD R0, R205, UR4, RZ ;  /* 0x00000004cd007c24 */ /* 0x002fc6000f8e02ff */
[----:B------:R0:W-:Y:S04]  /*11820*/  STL [R1+0x50], R2 ;  /* 0x0000500201007387 */ /* 0x0001e80000100800 */
[----:B------:R1:W-:Y:S01]  /*11830*/  STL [R1+0x54], R0 ;  /* 0x0000540001007387 */ /* 0x0003e20000100800 */
[----:B0-----:R-:W-:-:S03]  /*11840*/  IMAD R2, R202, UR4, RZ ;  /* 0x00000004ca027c24 */ /* 0x001fc6000f8e02ff */
[----:B------:R0:W-:Y:S01]  /*11850*/  STL [R1+0x58], R3 ;  /* 0x0000580301007387 */ /* 0x0001e20000100800 */
[----:B-1----:R-:W-:-:S03]  /*11860*/  IMAD R0, R201, UR4, RZ ;  /* 0x00000004c9007c24 */ /* 0x002fc6000f8e02ff */
[----:B------:R1:W-:Y:S01]  /*11870*/  STL [R1+0x5c], R2 ;  /* 0x00005c0201007387 */ /* 0x0003e20000100800 */
[----:B0-----:R-:W-:-:S03]  /*11880*/  IMAD R3, R200, UR4, RZ ;  /* 0x00000004c8037c24 */ /* 0x001fc6000f8e02ff */
[----:B------:R0:W-:Y:S01]  /*11890*/  STL [R1+0x60], R0 ;  /* 0x0000600001007387 */ /* 0x0001e20000100800 */
[----:B-1----:R-:W-:-:S03]  /*118a0*/  IMAD R2, R198, UR4, RZ ;  /* 0x00000004c6027c24 */ /* 0x002fc6000f8e02ff */
[----:B------:R1:W-:Y:S04]  /*118b0*/  STL [R1+0x64], R3 ;  /* 0x0000640301007387 */ /* 0x0003e80000100800 */
[----:B------:R3:W-:Y:S01]  /*118c0*/  STL [R1+0x68], R2 ;  /* 0x0000680201007387 */ /* 0x0007e20000100800 */
[----:B0-----:R-:W-:Y:S02]  /*118d0*/  IMAD R0, R196, UR4, RZ ;  /* 0x00000004c4007c24 */ /* 0x001fe4000f8e02ff */
[----:B-1----:R-:W-:-:S03]  /*118e0*/  IMAD R3, R194, UR4, RZ ;  /* 0x00000004c2037c24 */ /* 0x002fc6000f8e02ff */
[----:B------:R0:W-:Y:S01]  /*118f0*/  STL [R1+0x6c], R0 ;  /* 0x00006c0001007387 */ /* 0x0001e20000100800 */
[----:B---3--:R-:W-:-:S03]  /*11900*/  IMAD R2, R191, UR4, RZ ;  /* 0x00000004bf027c24 */ /* 0x008fc6000f8e02ff */
[----:B------:R-:W-:Y:S04]  /*11910*/  STL [R1+0x70], R3 ;  /* 0x0000700301007387 */ /* 0x000fe80000100800 */
[----:B------:R1:W-:Y:S01]  /*11920*/  STL [R1+0x74], R2 ;  /* 0x0000740201007387 */ /* 0x0003e20000100800 */
[----:B0-----:R-:W-:-:S05]  /*11930*/  IMAD R0, R190, UR4, RZ ;  /* 0x00000004be007c24 */ /* 0x001fca000f8e02ff */
[----:B------:R0:W-:Y:S01]  /*11940*/  STL [R1+0x78], R0 ;  /* 0x0000780001007387 */ /* 0x0001e20000100800 */
[----:B-1----:R-:W-:-:S05]  /*11950*/  IMAD R2, R206, UR4, RZ ;  /* 0x00000004ce027c24 */ /* 0x002fca000f8e02ff */
[----:B------:R1:W-:Y:S01]  /*11960*/  STL [R1+0x7c], R2 ;  /* 0x00007c0201007387 */ /* 0x0003e20000100800 */
[----:B0-----:R-:W-:Y:S02]  /*11970*/  IMAD R0, R216, UR4, RZ ;  /* 0x00000004d8007c24 */ /* 0x001fe4000f8e02ff */
[----:B------:R-:W-:-:S03]  /*11980*/  IMAD R3, R180, UR4, RZ ;  /* 0x00000004b4037c24 */ /* 0x000fc6000f8e02ff */
[----:B------:R0:W-:Y:S01]  /*11990*/  STL [R1+0x80], R0 ;  /* 0x0000800001007387 */ /* 0x0001e20000100800 */
[----:B-1----:R-:W-:-:S05]  /*119a0*/  IMAD R2, R188, UR4, RZ ;  /* 0x00000004bc027c24 */ /* 0x002fca000f8e02ff */
[----:B------:R1:W-:Y:S01]  /*119b0*/  STL [R1+0x84], R2 ;  /* 0x0000840201007387 */ /* 0x0003e20000100800 */
[----:B0-----:R-:W-:-:S05]  /*119c0*/  IMAD R0, R181, UR4, RZ ;  /* 0x00000004b5007c24 */ /* 0x001fca000f8e02ff */
[----:B------:R0:W-:Y:S01]  /*119d0*/  STL [R1+0x88], R0 ;  /* 0x0000880001007387 */ /* 0x0001e20000100800 */
[----:B-1----:R-:W-:-:S03]  /*119e0*/  IMAD R2, R179, UR4, RZ ;  /* 0x00000004b3027c24 */ /* 0x002fc6000f8e02ff */
[----:B------:R-:W-:Y:S04]  /*119f0*/  STL [R1+0x8c], R3 ;  /* 0x00008c0301007387 */ /* 0x000fe80000100800 */
[----:B------:R1:W-:Y:S01]  /*11a00*/  STL [R1+0x90], R2 ;  /* 0x0000900201007387 */ /* 0x0003e20000100800 */
[----:B0-----:R-:W-:-:S05]  /*11a10*/  IMAD R0, R177, UR4, RZ ;  /* 0x00000004b1007c24 */ /* 0x001fca000f8e02ff */
[----:B------:R0:W-:Y:S01]  /*11a20*/  STL [R1+0x94], R0 ;  /* 0x0000940001007387 */ /* 0x0001e20000100800 */
[----:B-1----:R-:W-:Y:S02]  /*11a30*/  IMAD R2, R174, UR4, RZ ;  /* 0x00000004ae027c24 */ /* 0x002fe4000f8e02ff */
[----:B------:R-:W-:-:S03]  /*11a40*/  IMAD R3, R222, UR4, RZ ;  /* 0x00000004de037c24 */ /* 0x000fc6000f8e02ff */
[----:B------:R1:W-:Y:S01]  /*11a50*/  STL [R1+0x98], R2 ;  /* 0x0000980201007387 */ /* 0x0003e20000100800 */
[----:B0-----:R-:W-:Y:S02]  /*11a60*/  IMAD R0, R186, UR4, RZ ;  /* 0x00000004ba007c24 */ /* 0x001fe4000f8e02ff */
[----:B------:R-:W-:-:S03]  /*11a70*/  IMAD R216, R195, UR4, RZ ;  /* 0x00000004c3d87c24 */ /* 0x000fc6000f8e02ff */
[----:B------:R0:W-:Y:S01]  /*11a80*/  STL [R1+0x9c], R0 ;  /* 0x00009c0001007387 */ /* 0x0001e20000100800 */
[----:B-1----:R-:W-:-:S03]  /*11a90*/  IMAD R2, R172, UR4, RZ ;  /* 0x00000004ac027c24 */ /* 0x002fc6000f8e02ff */
[----:B------:R-:W-:Y:S01]  /*11aa0*/  STL [R1+0xa0], R3 ;  /* 0x0000a00301007387 */ /* 0x000fe20000100800 */
[----:B------:R-:W-:-:S03]  /*11ab0*/  IMAD R222, R233, UR4, RZ ;  /* 0x00000004e9de7c24 */ /* 0x000fc6000f8e02ff */
[----:B------:R1:W-:Y:S01]  /*11ac0*/  STL [R1+0xa4], R2 ;  /* 0x0000a40201007387 */ /* 0x0003e20000100800 */
[----:B0-----:R-:W-:-:S05]  /*11ad0*/  IMAD R0, R185, UR4, RZ ;  /* 0x00000004b9007c24 */ /* 0x001fca000f8e02ff */
[----:B------:R0:W-:Y:S01]  /*11ae0*/  STL [R1+0xa8], R0 ;  /* 0x0000a80001007387 */ /* 0x0001e20000100800 */
[----:B-1----:R-:W-:-:S03]  /*11af0*/  IMAD R2, R170, UR4, RZ ;  /* 0x00000004aa027c24 */ /* 0x002fc6000f8e02ff */
[----:B------:R-:W-:Y:S04]  /*11b00*/  STL [R1+0xac], R216 ;  /* 0x0000acd801007387 */ /* 0x000fe80000100800 */
[----:B------:R1:W-:Y:S01]  /*11b10*/  STL [R1+0xb4], R2 ;  /* 0x0000b40201007387 */ /* 0x0003e20000100800 */
[----:B0-----:R-:W-:-:S03]  /*11b20*/  IMAD R0, R169, UR4, RZ ;  /* 0x00000004a9007c24 */ /* 0x001fc6000f8e02ff */
[----:B------:R-:W-:Y:S01]  /*11b30*/  STL [R1+0xb0], R222 ;  /* 0x0000b0de01007387 */ /* 0x000fe20000100800 */
[----:B------:R-:W-:-:S03]  /*11b40*/  IMAD R3, R167, UR4, RZ ;  /* 0x00000004a7037c24 */ /* 0x000fc6000f8e02ff */
[----:B------:R0:W-:Y:S01]  /*11b50*/  STL [R1+0xb8], R0 ;  /* 0x0000b80001007387 */ /* 0x0001e20000100800 */
[----:B-1----:R-:W-:-:S05]  /*11b60*/  IMAD R2, R175, UR4, RZ ;  /* 0x00000004af027c24 */ /* 0x002fca000f8e02ff */
[----:B------:R1:W-:Y:S01]  /*11b70*/  STL [R1+0xbc], R2 ;  /* 0x0000bc0201007387 */ /* 0x0003e20000100800 */
[----:B0-----:R-:W-:-:S05]  /*11b80*/  IMAD R0, R178, UR4, RZ ;  /* 0x00000004b2007c24 */ /* 0x001fca000f8e02ff */
        /* <DEDUP_REMOVED lines=174> */
[----:B------:R-:W-:Y:S01]  /*12670*/  STL [R1+0x2ec], R0 ;  /* 0x0002ec0001007387 */ /* 0x000fe20000100800 */
[----:B---3--:R-:W-:-:S03]  /*12680*/  IMAD R2, R97, UR4, RZ ;  /* 0x0000000461027c24 */ /* 0x008fc6000f8e02ff */
[----:B------:R-:W-:Y:S01]  /*12690*/  STL [R1+0x2f0], R3 ;  /* 0x0002f00301007387 */ /* 0x000fe20000100800 */
[----:B------:R-:W-:-:S03]  /*126a0*/  IMAD R5, R49, UR4, RZ ;  /* 0x0000000431057c24 */ /* 0x000fc6000f8e02ff */
[----:B------:R-:W-:Y:S04]  /*126b0*/  STL [R1+0x1b28], R3 ;  /* 0x001b280301007387 */ /* 0x000fe80000100800 */
[----:B------:R-:W-:Y:S01]  /*126c0*/  STL [R1+0x2f8], R2 ;  /* 0x0002f80201007387 */ /* 0x000fe20000100800 */
[----:B------:R-:W-:-:S03]  /*126d0*/  IMAD R18, R46, UR4, RZ ;  /* 0x000000042e127c24 */ /* 0x000fc6000f8e02ff */
[----:B------:R0:W-:Y:S01]  /*126e0*/  STL [R1+0x1b2c], R2 ;  /* 0x001b2c0201007387 */ /* 0x0001e20000100800 */
[----:B------:R-:W-:-:S03]  /*126f0*/  SHF.R.S32.HI R22, RZ, 0x1f, R6 ;  /* 0x0000001fff167819 */ /* 0x000fc60000011406 */
[----:B------:R-:W-:Y:S01]  /*12700*/  STL [R1+0x300], R5 ;  /* 0x0003000501007387 */ /* 0x000fe20000100800 */
[----:B0-----:R-:W-:-:S03]  /*12710*/  IMAD R2, R125, UR4, RZ ;  /* 0x000000047d027c24 */ /* 0x001fc6000f8e02ff */
[----:B------:R-:W-:Y:S01]  /*12720*/  STL [R1+0x1b30], R5 ;  /* 0x001b300501007387 */ /* 0x000fe20000100800 */
[----:B------:R-:W-:-:S03]  /*12730*/  IMAD R4, R162, UR4, RZ ;  /* 0x00000004a2047c24 */ /* 0x000fc6000f8e02ff */
[----:B------:R-:W3:Y:S04]  /*12740*/  LDL R185, [R1] ;  /* 0x0000000001b97983 */ /* 0x000ee80000100800 */
[----:B------:R-:W4:Y:S04]  /*12750*/  LDL R186, [R1+0x4] ;  /* 0x0000040001ba7983 */ /* 0x000f280000100800 */
[----:B------:R-:W-:Y:S01]  /*12760*/  STL [R1+0x318], R2 ;  /* 0x0003180201007387 */ /* 0x000fe20000100800 */
[----:B------:R-:W-:-:S03]  /*12770*/  IMAD R0, R44, UR4, RZ ;  /* 0x000000042c007c24 */ /* 0x000fc6000f8e02ff */
[----:B------:R-:W2:Y:S04]  /*12780*/  LDL R229, [R1+0x8] ;  /* 0x0000080001e57983 */ /* 0x000ea80000100800 */
[----:B------:R-:W2:Y:S04]  /*12790*/  LDL R188, [R1+0xc] ;  /* 0x00000c0001bc7983 */ /* 0x000ea80000100800 */
[----:B------:R-:W2:Y:S04]  /*127a0*/  LDL R190, [R1+0x10] ;  /* 0x0000100001be7983 */ /* 0x000ea80000100800 */
[----:B------:R-:W2:Y:S04]  /*127b0*/  LDL R191, [R1+0x14] ;  /* 0x0000140001bf7983 */ /* 0x000ea80000100800 */
[----:B------:R-:W3:Y:S04]  /*127c0*/  LDL R242, [R1+0x18] ;  /* 0x0000180001f27983 */ /* 0x000ee80000100800 */
[----:B------:R-:W2:Y:S04]  /*127d0*/  LDL R194, [R1+0x1c] ;  /* 0x00001c0001c27983 */ /* 0x000ea80000100800 */
        /* <DEDUP_REMOVED lines=12> */
[----:B------:R-:W-:Y:S04]  /*128a0*/  STL [R1+0x304], R18 ;  /* 0x0003041201007387 */ /* 0x000fe80000100800 */
        /* <DEDUP_REMOVED lines=8> */
[----:B------:R-:W-:Y:S01]  /*12930*/  STL [R1+0x1b4c], R8 ;  /* 0x001b4c0801007387 */ /* 0x000fe20000100800 */
[----:B------:R-:W-:-:S03]  /*12940*/  IMAD R128, R128, UR4, RZ ;  /* 0x0000000480807c24 */ /* 0x000fc6000f8e02ff */
[----:B------:R-:W-:Y:S04]  /*12950*/  STL [R1+0x1b50], R9 ;  /* 0x001b500901007387 */ /* 0x000fe80000100800 */
[----:B------:R-:W-:Y:S01]  /*12960*/  STL [R1+0x1b54], R10 ;  /* 0x001b540a01007387 */ /* 0x000fe20000100800 */
[----:B------:R-:W-:-:S03]  /*12970*/  IMAD R133, R133, UR4, RZ ;  /* 0x0000000485857c24 */ /* 0x000fc6000f8e02ff */
[----:B------:R-:W-:Y:S04]  /*12980*/  STL [R1+0x1b58], R11 ;  /* 0x001b580b01007387 */ /* 0x000fe80000100800 */
[----:B------:R-:W-:Y:S01]  /*12990*/  STL [R1+0x1b5c], R12 ;  /* 0x001b5c0c01007387 */ /* 0x000fe20000100800 */
[----:B------:R-:W-:-:S03]  /*129a0*/  IMAD R137, R137, UR4, RZ ;  /* 0x0000000489897c24 */ /* 0x000fc6000f8e02ff */
[----:B------:R-:W-:Y:S01]  /*129b0*/  STL [R1+0x1b60], R13 ;  /* 0x001b600d01007387 */ /* 0x000fe20000100800 */
[----:B------:R-:W-:-:S03]  /*129c0*/  SHF.R.S32.HI R152, RZ, 0x1f, R128 ;  /* 0x0000001fff987819 */ /* 0x000fc60000011480 */
[----:B------:R-:W-:Y:S01]  /*129d0*/  STL [R1+0x1b64], R14 ;  /* 0x001b640e01007387 */ /* 0x000fe20000100800 */
[----:B------:R-:W-:-:S03]  /*129e0*/  IMAD R142, R142, UR4, RZ ;  /* 0x000000048e8e7c24 */ /* 0x000fc6000f8e02ff */
[----:B------:R-:W-:Y:S01]  /*129f0*/  STL [R1+0x1b68], R15 ;  /* 0x001b680f01007387 */ /* 0x000fe20000100800 */
[----:B------:R-:W-:-:S03]  /*12a00*/  SHF.R.S32.HI R154, RZ, 0x1f, R130 ;  /* 0x0000001fff9a7819 */ /* 0x000fc60000011482 */
[----:B------:R-:W-:Y:S01]  /*12a10*/  STL [R1+0x1b6c], R16 ;  /* 0x001b6c1001007387 */ /* 0x000fe20000100800 */
[----:B------:R-:W-:-:S03]  /*12a20*/  SHF.R.S32.HI R155, RZ, 0x1f, R133 ;  /* 0x0000001fff9b7819 */ /* 0x000fc60000011485 */
[----:B------:R-:W-:Y:S01]  /*12a30*/  STL [R1+0x1b70], R17 ;  /* 0x001b701101007387 */ /* 0x000fe20000100800 */
[----:B------:R-:W-:-:S03]  /*12a40*/  SHF.R.S32.HI R156, RZ, 0x1f, R136 ;  /* 0x0000001fff9c7819 */ /* 0x000fc60000011488 */
[----:B------:R-:W-:Y:S01]  /*12a50*/  STL [R1+0x1b74], R19 ;  /* 0x001b741301007387 */ /* 0x000fe20000100800 */
[----:B------:R-:W-:-:S03]  /*12a60*/  SHF.R.S32.HI R157, RZ, 0x1f, R137 ;  /* 0x0000001fff9d7819 */ /* 0x000fc60000011489 */
[----:B------:R0:W-:Y:S01]  /*12a70*/  STL [R1+0x1b78], R20 ;  /* 0x001b781401007387 */ /* 0x0001e20000100800 */
[----:B------:R-:W-:-:S03]  /*12a80*/  SHF.R.S32.HI R158, RZ, 0x1f, R140 ;  /* 0x0000001fff9e7819 */ /* 0x000fc6000001148c */
[----:B------:R-:W-:Y:S01]  /*12a90*/  STL [R1+0x1b7c], R21 ;  /* 0x001b7c1501007387 */ /* 0x000fe20000100800 */
[----:B------:R-:W-:-:S03]  /*12aa0*/  SHF.R.S32.HI R159, RZ, 0x1f, R142 ;  /* 0x0000001fff9f7819 */ /* 0x000fc6000001148e */
[----:B------:R-:W-:Y:S01]  /*12ab0*/  STL [R1+0x1b80], R23 ;  /* 0x001b801701007387 */ /* 0x000fe20000100800 */
[----:B------:R-:W-:-:S03]  /*12ac0*/  SHF.R.S32.HI R161, RZ, 0x1f, R144 ;  /* 0x0000001fffa17819 */ /* 0x000fc60000011490 */
[----:B------:R-:W-:Y:S04]  /*12ad0*/  STL [R1+0x1b84], R152 ;  /* 0x001b849801007387 */ /* 0x000fe80000100800 */
[----:B------:R-:W-:Y:S04]  /*12ae0*/  STL [R1+0x1b88], R154 ;  /* 0x001b889a01007387 */ /* 0x000fe80000100800 */
[----:B------:R-:W-:Y:S04]  /*12af0*/  STL [R1+0x1b8c], R155 ;  /* 0x001b8c9b01007387 */ /* 0x000fe80000100800 */
        /* <DEDUP_REMOVED lines=10> */
[----:B0-----:R-:W4:Y:S01]  /*12ba0*/  LDL R20, [R1+0x60] ;  /* 0x0000600001147983 */ /* 0x001f220000100800 */
[----:B------:R-:W-:-:S03]  /*12bb0*/  SHF.R.S32.HI R40, RZ, 0x1f, R14 ;  /* 0x0000001fff287819 */ /* 0x000fc6000001140e */
[----:B------:R-:W2:Y:S01]  /*12bc0*/  LDL R19, [R1+0x64] ;  /* 0x0000640001137983 */ /* 0x000ea20000100800 */
[----:B------:R-:W-:-:S03]  /*12bd0*/  SHF.R.S32.HI R37, RZ, 0x1f, R13 ;  /* 0x0000001fff257819 */ /* 0x000fc6000001140d */
[----:B------:R-:W2:Y:S04]  /*12be0*/  LDL R17, [R1+0x68] ;  /* 0x0000680001117983 */ /* 0x000ea80000100800 */
[----:B------:R-:W2:Y:S01]  /*12bf0*/  LDL R16, [R1+0x6c] ;  /* 0x00006c0001107983 */ /* 0x000ea20000100800 */
[----:B------:R-:W-:-:S03]  /*12c00*/  SHF.R.S32.HI R35, RZ, 0x1f, R12 ;  /* 0x0000001fff237819 */ /* 0x000fc6000001140c */
[----:B------:R-:W2:Y:S01]  /*12c10*/  LDL R15, [R1+0x70] ;  /* 0x00007000010f7983 */ /* 0x000ea20000100800 */
[----:B------:R-:W-:-:S03]  /*12c20*/  SHF.R.S32.HI R33, RZ, 0x1f, R11 ;  /* 0x0000001fff217819 */ /* 0x000fc6000001140b */
[----:B------:R-:W2:Y:S04]  /*12c30*/  LDL R14, [R1+0x74] ;  /* 0x00007400010e7983 */ /* 0x000ea80000100800 */
[----:B------:R-:W2:Y:S04]  /*12c40*/  LDL R13, [R1+0x78] ;  /* 0x00007800010d7983 */ /* 0x000ea80000100800 */
[----:B------:R-:W2:Y:S04]  /*12c50*/  LDL R12, [R1+0x7c] ;  /* 0x00007c00010c7983 */ /* 0x000ea80000100800 */
[----:B------:R-:W2:Y:S01]  /*12c60*/  LDL R11, [R1+0x80] ;  /* 0x00008000010b7983 */ /* 0x000ea20000100800 */
[----:B------:R-:W-:-:S02]  /*12c70*/  SHF.R.S32.HI R31, RZ, 0x1f, R10 ;  /* 0x0000001fff1f7819 */ /* 0x000fc4000001140a */
[----:B------:R-:W-:Y:S01]  /*12c80*/  SHF.R.S32.HI R29, RZ, 0x1f, R9 ;  /* 0x0000001fff1d7819 */ /* 0x000fe20000011409 */
[----:B------:R-:W2:Y:S01]  /*12c90*/  LDL R10, [R1+0x84] ;  /* 0x00008400010a7983 */ /* 0x000ea20000100800 */
[----:B------:R-:W-:-:S03]  /*12ca0*/  SHF.R.S32.HI R26, RZ, 0x1f, R8 ;  /* 0x0000001fff1a7819 */ /* 0x000fc60000011408 */
[----:B------:R-:W2:Y:S01]  /*12cb0*/  LDL R9, [R1+0x88] ;  /* 0x0000880001097983 */ /* 0x000ea20000100800 */
[----:B------:R-:W-:-:S03]  /*12cc0*/  SHF.R.S32.HI R24, RZ, 0x1f, R7 ;  /* 0x0000001fff187819 */ /* 0x000fc60000011407 */
[----:B------:R-:W2:Y:S04]  /*12cd0*/  LDL R8, [R1+0x8c] ;  /* 0x00008c0001087983 */ /* 0x000ea80000100800 */
[----:B------:R-:W2:Y:S04]  /*12ce0*/  LDL R0, [R1+0x90] ;  /* 0x0000900001007983 */ /* 0x000ea80000100800 */
[----:B------:R-:W2:Y:S04]  /*12cf0*/  LDL R7, [R1+0x94] ;  /* 0x0000940001077983 */ /* 0x000ea80000100800 */
[----:B------:R-:W2:Y:S04]  /*12d00*/  LDL R4, [R1+0x98] ;  /* 0x0000980001047983 */ /* 0x000ea80000100800 */
[----:B------:R-:W2:Y:S04]  /*12d10*/  LDL R6, [R1+0x9c] ;  /* 0x00009c0001067983 */ /* 0x000ea80000100800 */
[----:B------:R-:W2:Y:S04]  /*12d20*/  LDL R22, [R1+0xa0] ;  /* 0x0000a00001167983 */ /* 0x000ea80000100800 */
[----:B------:R-:W2:Y:S04]  /*12d30*/  LDL R18, [R1+0xa4] ;  /* 0x0000a40001127983 */ /* 0x000ea80000100800 */
[----:B------:R-:W2:Y:S01]  /*12d40*/  LDL R5, [R1+0xa8] ;  /* 0x0000a80001057983 */ /* 0x000ea20000100800 */
[----:B------:R-:W-:Y:S01]  /*12d50*/  SHF.R.S32.HI R53, RZ, 0x1f, R21 ;  /* 0x0000001fff357819 */ /* 0x000fe20000011415 */
[----:B------:R-:W-:-:S02]  /*12d60*/  IMAD R249, R249, UR4, RZ ;  /* 0x00000004f9f97c24 */ /* 0x000fc4000f8e02ff */
[----:B------:R-:W2:Y:S04]  /*12d70*/  LDL R243, [R1+0x54] ;  /* 0x0000540001f37983 */ /* 0x000ea80000100800 */
[----:B------:R-:W2:Y:S04]  /*12d80*/  LDL R247, [R1+0x58] ;  /* 0x0000580001f77983 */ /* 0x000ea80000100800 */
[----:B------:R-:W2:Y:S01]  /*12d90*/  LDL R250, [R1+0x5c] ;  /* 0x00005c0001fa7983 */ /* 0x000ea20000100800 */
[----:B------:R-:W-:Y:S02]  /*12da0*/  IMAD R227, R227, UR4, RZ ;  /* 0x00000004e3e37c24 */ /* 0x000fe4000f8e02ff */
[----:B------:R-:W-:-:S02]  /*12db0*/  IMAD R234, R234, UR4, RZ ;  /* 0x00000004eaea7c24 */ /* 0x000fc4000f8e02ff */
[----:B------:R-:W-:Y:S01]  /*12dc0*/  IMAD R237, R237, UR4, RZ ;  /* 0x00000004eded7c24 */ /* 0x000fe2000f8e02ff */
[----:B---3--:R-:W-:Y:S02]  /*12dd0*/  SHF.R.S32.HI R192, RZ, 0x1f, R242 ;  /* 0x0000001fffc07819 */ /* 0x008fe400000114f2 */
[----:B------:R-:W3:Y:S01]  /*12de0*/  LDL R242, [R1+0x50] ;  /* 0x0000500001f27983 */ /* 0x000ee20000100800 */
[----:B------:R-:W-:Y:S01]  /*12df0*/  SHF.R.S32.HI R55, RZ, 0x1f, R23 ;  /* 0x0000001fff377819 */ /* 0x000fe20000011417 */
[----:B------:R-:W-:Y:S02]  /*12e00*/  IMAD.MOV.U32 R2, RZ, RZ, R216 ;  /* 0x000000ffff027224 */ /* 0x000fe400078e00d8 */
[----:B------:R-:W-:Y:S02]  /*12e10*/  IMAD.MOV.U32 R3, RZ, RZ, R222 ;  /* 0x000000ffff037224 */ /* 0x000fe400078e00de */
[----:B-1----:R-:W-:Y:S02]  /*12e20*/  IMAD.MOV.U32 R161, RZ, RZ, R2 ;  /* 0x000000ffffa17224 */ /* 0x002fe400078e0002 */
[----:B------:R-:W-:Y:S01]  /*12e30*/  IMAD.MOV.U32 R159, RZ, RZ, R3 ;  /* 0x000000ffff9f7224 */ /* 0x000fe200078e0003 */
[----:B----4-:R-:W-:-:S02]  /*12e40*/  SHF.R.S32.HI R21, RZ, 0x1f, R20 ;  /* 0x0000001fff157819 */ /* 0x010fc40000011414 */
[----:B--2---:R-:W-:-:S03]  /*12e50*/  SHF.R.S32.HI R20, RZ, 0x1f, R19 ;  /* 0x0000001fff147819 */ /* 0x004fc60000011413 */
        /* <DEDUP_REMOVED lines=8> */
[----:B------:R-:W-:Y:S01]  /*12ee0*/  STL [R1+0xec], R16 ;  /* 0x0000ec1001007387 */ /* 0x000fe20000100800 */
[----:B------:R-:W-:Y:S02]  /*12ef0*/  SHF.R.S32.HI R14, RZ, 0x1f, R13 ;  /* 0x0000001fff0e7819 */ /* 0x000fe4000001140d */
[----:B------:R-:W-:Y:S02]  /*12f00*/  SHF.R.S32.HI R13, RZ, 0x1f, R249 ;  /* 0x0000001fff0d7819 */ /* 0x000fe400000114f9 */
[----:B------:R-:W-:Y:S01]  /*12f10*/  SHF.R.S32.HI R12, RZ, 0x1f, R12 ;  /* 0x0000001fff0c7819 */ /* 0x000fe2000001140c */
[----:B------:R-:W-:Y:S01]  /*12f20*/  STL [R1+0xf8], R15 ;  /* 0x0000f80f01007387 */ /* 0x000fe20000100800 */
[----:B------:R-:W-:-:S03]  /*12f30*/  SHF.R.S32.HI R11, RZ, 0x1f, R11 ;  /* 0x0000001fff0b7819 */ /* 0x000fc6000001140b */
[----:B------:R-:W-:Y:S04]  /*12f40*/  STL [R1+0x104], R14 ;  /* 0x0001040e01007387 */ /* 0x000fe80000100800 */
[----:B------:R0:W-:Y:S04]  /*12f50*/  STL [R1+0x10c], R13 ;  /* 0x00010c0d01007387 */ /* 0x0001e80000100800 */
[----:B------:R1:W-:Y:S04]  /*12f60*/  STL [R1+0x118], R12 ;  /* 0x0001180c01007387 */ /* 0x0003e80000100800 */
[----:B------:R2:W-:Y:S01]  /*12f70*/  STL [R1+0x124], R11 ;  /* 0x0001240b01007387 */ /* 0x0005e20000100800 */
[----:B0-----:R-:W-:-:S02]  /*12f80*/  SHF.R.S32.HI R13, RZ, 0x1f, R227 ;  /* 0x0000001fff0d7819 */ /* 0x001fc400000114e3 */
[----:B-1----:R-:W-:-:S03]  /*12f90*/  SHF.R.S32.HI R12, RZ, 0x1f, R234 ;  /* 0x0000001fff0c7819 */ /* 0x002fc600000114ea */
[----:B------:R-:W-:Y:S01]  /*12fa0*/  STL [R1+0x12c], R13 ;  /* 0x00012c0d01007387 */ /* 0x000fe20000100800 */
[----:B--2---:R-:W-:Y:S02]  /*12fb0*/  SHF.R.S32.HI R11, RZ, 0x1f, R10 ;  /* 0x0000001fff0b7819 */ /* 0x004fe4000001140a */
[----:B------:R-:W-:Y:S02]  /*12fc0*/  SHF.R.S32.HI R10, RZ, 0x1f, R9 ;  /* 0x0000001fff0a7819 */ /* 0x000fe40000011409 */
[----:B------:R-:W-:Y:S01]  /*12fd0*/  SHF.R.S32.HI R9, RZ, 0x1f, R8 ;  /* 0x0000001fff097819 */ /* 0x000fe20000011408 */
[----:B------:R-:W-:Y:S01]  /*12fe0*/  STL [R1+0x138], R12 ;  /* 0x0001380c01007387 */ /* 0x000fe20000100800 */
[----:B------:R-:W-:Y:S02]  /*12ff0*/  SHF.R.S32.HI R8, RZ, 0x1f, R0 ;  /* 0x0000001fff087819 */ /* 0x000fe40000011400 */
[----:B------:R-:W-:Y:S01]  /*13000*/  SHF.R.S32.HI R0, RZ, 0x1f, R7 ;  /* 0x0000001fff007819 */ /* 0x000fe20000011407 */
[----:B------:R-:W-:Y:S01]  /*13010*/  STL [R1+0x144], R11 ;  /* 0x0001440b01007387 */ /* 0x000fe20000100800 */
[----:B------:R-:W-:-:S03]  /*13020*/  SHF.R.S32.HI R7, RZ, 0x1f, R237 ;  /* 0x0000001fff077819 */ /* 0x000fc600000114ed */
[----:B------:R-:W-:Y:S01]  /*13030*/  STL [R1+0x14c], R10 ;  /* 0x00014c0a01007387 */ /* 0x000fe20000100800 */
[----:B------:R-:W-:-:S03]  /*13040*/  SHF.R.S32.HI R4, RZ, 0x1f, R4 ;  /* 0x0000001fff047819 */ /* 0x000fc60000011404 */
[----:B------:R-:W-:Y:S04]  /*13050*/  STL [R1+0x158], R9 ;  /* 0x0001580901007387 */ /* 0x000fe80000100800 */
[----:B------:R-:W-:Y:S04]  /*13060*/  STL [R1+0x164], R8 ;  /* 0x0001640801007387 */ /* 0x000fe80000100800 */
[----:B------:R0:W-:Y:S04]  /*13070*/  STL [R1+0x170], R0 ;  /* 0x0001700001007387 */ /* 0x0001e80000100800 */
[----:B------:R-:W-:Y:S01]  /*13080*/  STL [R1+0x178], R7 ;  /* 0x0001780701007387 */ /* 0x000fe20000100800 */
[----:B0-----:R-:W-:-:S03]  /*13090*/  SHF.R.S32.HI R0, RZ, 0x1f, R6 ;  /* 0x0000001fff007819 */ /* 0x001fc60000011406 */
[----:B------:R0:W-:Y:S01]  /*130a0*/  STL [R1+0x184], R4 ;  /* 0x0001840401007387 */ /* 0x0001e20000100800 */
[----:B------:R-:W-:-:S03]  /*130b0*/  SHF.R.S32.HI R6, RZ, 0x1f, R22 ;  /* 0x0000001fff067819 */ /* 0x000fc60000011416 */
[----:B------:R1:W-:Y:S01]  /*130c0*/  STL [R1+0x190], R0 ;  /* 0x0001900001007387 */ /* 0x0003e20000100800 */
[----:B0-----:R-:W-:-:S03]  /*130d0*/  SHF.R.S32.HI R4, RZ, 0x1f, R18 ;  /* 0x0000001fff047819 */ /* 0x001fc60000011412 */
[----:B------:R-:W-:Y:S01]  /*130e0*/  STL [R1+0x19c], R6 ;  /* 0x00019c0601007387 */ /* 0x000fe20000100800 */
[----:B-1----:R-:W-:-:S03]  /*130f0*/  SHF.R.S32.HI R0, RZ, 0x1f, R5 ;  /* 0x0000001fff007819 */ /* 0x002fc60000011405 */
[----:B------:R-:W-:Y:S04]  /*13100*/  STL [R1+0x1a4], R4 ;  /* 0x0001a40401007387 */ /* 0x000fe80000100800 */
[----:B------:R0:W-:Y:S04]  /*13110*/  STL [R1+0x1b0], R0 ;  /* 0x0001b00001007387 */ /* 0x0001e80000100800 */
[----:B------:R-:W2:Y:S04]  /*13120*/  LDL R158, [R1+0xb4] ;  /* 0x0000b400019e7983 */ /* 0x000ea80000100800 */
[----:B------:R-:W4:Y:S04]  /*13130*/  LDL R157, [R1+0xb8] ;  /* 0x0000b800019d7983 */ /* 0x000f280000100800 */
[----:B------:R-:W3:Y:S04]  /*13140*/  LDL R156, [R1+0xbc] ;  /* 0x0000bc00019c7983 */ /* 0x000ee80000100800 */
        /* <DEDUP_REMOVED lines=17> */
[----:B0-----:R-:W3:Y:S04]  /*13260*/  LDL R0, [R1+0x130] ;  /* 0x0001300001007983 */ /* 0x001ee80000100800 */
[----:B------:R-:W3:Y:S04]  /*13270*/  LDL R7, [R1+0x134] ;  /* 0x0001340001077983 */ /* 0x000ee80000100800 */
[----:B------:R-:W3:Y:S04]  /*13280*/  LDL R4, [R1+0x13c] ;  /* 0x00013c0001047983 */ /* 0x000ee80000100800 */
[----:B------:R-:W3:Y:S04]  /*13290*/  LDL R6, [R1+0x140] ;  /* 0x0001400001067983 */ /* 0x000ee80000100800 */
[----:B------:R-:W3:Y:S04]  /*132a0*/  LDL R22, [R1+0x148] ;  /* 0x0001480001167983 */ /* 0x000ee80000100800 */
[----:B------:R-:W3:Y:S04]  /*132b0*/  LDL R18, [R1+0x150] ;  /* 0x0001500001127983 */ /* 0x000ee80000100800 */
[----:B------:R-:W3:Y:S04]  /*132c0*/  LDL R5, [R1+0x154] ;  /* 0x0001540001057983 */ /* 0x000ee80000100800 */
[----:B------:R-:W3:Y:S04]  /*132d0*/  LDL R2, [R1+0x15c] ;  /* 0x00015c0001027983 */ /* 0x000ee80000100800 */
[----:B------:R-:W3:Y:S01]  /*132e0*/  LDL R3, [R1+0x160] ;  /* 0x0001600001037983 */ /* 0x000ee20000100800 */
[----:B------:R-:W-:-:S05]  /*132f0*/  SHF.R.S32.HI R161, RZ, 0x1f, R161 ;  /* 0x0000001fffa17819 */ /* 0x000fca00000114a1 */
[----:B------:R0:W-:Y:S02]  /*13300*/  STL [R1+0x1b8], R161 ;  /* 0x0001b8a101007387 */ /* 0x0001e40000100800 */
[----:B0-----:R-:W-:-:S05]  /*13310*/  SHF.R.S32.HI R161, RZ, 0x1f, R159 ;  /* 0x0000001fffa17819 */ /* 0x001fca000001149f */
[----:B------:R-:W-:Y:S01]  /*13320*/  STL [R1+0x1c4], R161 ;  /* 0x0001c4a101007387 */ /* 0x000fe20000100800 */
[----:B--2---:R-:W-:Y:S02]  /*13330*/  SHF.R.S32.HI R159, RZ, 0x1f, R158 ;  /* 0x0000001fff9f7819 */ /* 0x004fe4000001149e */
[----:B----4-:R-:W-:-:S03]  /*13340*/  SHF.R.S32.HI R158, RZ, 0x1f, R157 ;  /* 0x0000001fff9e7819 */ /* 0x010fc6000001149d */
[----:B------:R-:W-:Y:S01]  /*13350*/  STL [R1+0x1d0], R159 ;  /* 0x0001d09f01007387 */ /* 0x000fe20000100800 */
[----:B---3--:R-:W-:-:S03]  /*13360*/  SHF.R.S32.HI R157, RZ, 0x1f, R156 ;  /* 0x0000001fff9d7819 */ /* 0x008fc6000001149c */
        /* <DEDUP_REMOVED lines=44> */
[----:B------:R1:W-:Y:S01]  /*13630*/  STL [R1+0x2c8], R4 ;  /* 0x0002c80401007387 */ /* 0x0003e20000100800 */
[----:B0-----:R-:W-:-:S03]  /*13640*/  SHF.R.S32.HI R0, RZ, 0x1f, R18 ;  /* 0x0000001fff007819 */ /* 0x001fc60000011412 */
[----:B------:R-:W-:Y:S01]  /*13650*/  STL [R1+0x2d4], R6 ;  /* 0x0002d40601007387 */ /* 0x000fe20000100800 */
[----:B-1----:R-:W-:-:S03]  /*13660*/  SHF.R.S32.HI R4, RZ, 0x1f, R5 ;  /* 0x0000001fff047819 */ /* 0x002fc60000011405 */
[----:B------:R0:W-:Y:S01]  /*13670*/  STL [R1+0x2dc], R0 ;  /* 0x0002dc0001007387 */ /* 0x0001e20000100800 */
[----:B------:R-:W-:-:S03]  /*13680*/  SHF.R.S32.HI R2, RZ, 0x1f, R2 ;  /* 0x0000001fff027819 */ /* 0x000fc60000011402 */
[----:B------:R-:W-:Y:S04]  /*13690*/  STL [R1+0x2e8], R4 ;  /* 0x0002e80401007387 */ /* 0x000fe80000100800 */
[----:B------:R-:W2:Y:S01]  /*136a0*/  LDL R161, [R1+0x168] ;  /* 0x0001680001a17983 */ /* 0x000ea20000100800 */
[----:B0-----:R-:W-:-:S03]  /*136b0*/  SHF.R.S32.HI R0, RZ, 0x1f, R3 ;  /* 0x0000001fff007819 */ /* 0x001fc60000011403 */
[----:B------:R-:W-:Y:S04]  /*136c0*/  STL [R1+0x2f4], R2 ;  /* 0x0002f40201007387 */ /* 0x000fe80000100800 */
[----:B------:R-:W3:Y:S04]  /*136d0*/  LDL R159, [R1+0x16c] ;  /* 0x00016c00019f7983 */ /* 0x000ee80000100800 */
[----:B------:R0:W-:Y:S04]  /*136e0*/  STL [R1+0x2fc], R0 ;  /* 0x0002fc0001007387 */ /* 0x0001e80000100800 */
[----:B------:R-:W4:Y:S04]  /*136f0*/  LDL R158, [R1+0x174] ;  /* 0x00017400019e7983 */ /* 0x000f280000100800 */
        /* <DEDUP_REMOVED lines=19> */
[----:B0-----:R-:W4:Y:S04]  /*13830*/  LDL R0, [R1+0x1f4] ;  /* 0x0001f40001007983 */ /* 0x001f280000100800 */
[----:B------:R-:W4:Y:S04]  /*13840*/  LDL R7, [R1+0x1f8] ;  /* 0x0001f80001077983 */ /* 0x000f280000100800 */
[----:B------:R-:W4:Y:S04]  /*13850*/  LDL R4, [R1+0x200] ;  /* 0x0002000001047983 */ /* 0x000f280000100800 */
[----:B------:R-:W4:Y:S04]  /*13860*/  LDL R6, [R1+0x208] ;  /* 0x0002080001067983 */ /* 0x000f280000100800 */
[----:B------:R-:W4:Y:S04]  /*13870*/  LDL R22, [R1+0x20c] ;  /* 0x00020c0001167983 */ /* 0x000f280000100800 */
[----:B------:R-:W4:Y:S04]  /*13880*/  LDL R18, [R1+0x214] ;  /* 0x0002140001127983 */ /* 0x000f280000100800 */
[----:B------:R-:W4:Y:S04]  /*13890*/  LDL R5, [R1+0x218] ;  /* 0x0002180001057983 */ /* 0x000f280000100800 */
[----:B------:R-:W4:Y:S04]  /*138a0*/  LDL R2, [R1+0x220] ;  /* 0x0002200001027983 */ /* 0x000f280000100800 */
[----:B------:R-:W4:Y:S01]  /*138b0*/  LDL R3, [R1+0x228] ;  /* 0x0002280001037983 */ /* 0x000f220000100800 */
[----:B--2---:R-:W-:-:S05]  /*138c0*/  SHF.R.S32.HI R161, RZ, 0x1f, R161 ;  /* 0x0000001fffa17819 */ /* 0x004fca00000114a1 */
[----:B------:R3:W-:Y:S02]  /*138d0*/  STL [R1+0x308], R161 ;  /* 0x000308a101007387 */ /* 0x0007e40000100800 */
[----:B---3--:R-:W-:Y:S02]  /*138e0*/  SHF.R.S32.HI R161, RZ, 0x1f, R159 ;  /* 0x0000001fffa17819 */ /* 0x008fe4000001149f */
[----:B----4-:R-:W-:Y:S02]  /*138f0*/  SHF.R.S32.HI R159, RZ, 0x1f, R158 ;  /* 0x0000001fff9f7819 */ /* 0x010fe4000001149e */
[----:B------:R-:W-:Y:S01]  /*13900*/  SHF.R.S32.HI R158, RZ, 0x1f, R157 ;  /* 0x0000001fff9e7819 */ /* 0x000fe2000001149d */
        /* <DEDUP_REMOVED lines=46> */
[----:B------:R0:W-:Y:S04]  /*13bf0*/  STL [R1+0x374], R0 ;  /* 0x0003740001007387 */ /* 0x0001e80000100800 */
[----:B------:R1:W-:Y:S01]  /*13c00*/  STL [R1+0x378], R4 ;  /* 0x0003780401007387 */ /* 0x0003e20000100800 */
[----:B0-----:R-:W-:-:S03]  /*13c10*/  SHF.R.S32.HI R0, RZ, 0x1f, R18 ;  /* 0x0000001fff007819 */ /* 0x001fc60000011412 */
[----:B------:R-:W-:Y:S01]  /*13c20*/  STL [R1+0x37c], R6 ;  /* 0x00037c0601007387 */ /* 0x000fe20000100800 */
[----:B------:R-:W-:Y:S02]  /*13c30*/  SHF.R.S32.HI R2, RZ, 0x1f, R2 ;  /* 0x0000001fff027819 */ /* 0x000fe40000011402 */
[----:B-1----:R-:W-:Y:S01]  /*13c40*/  SHF.R.S32.HI R4, RZ, 0x1f, R5 ;  /* 0x0000001fff047819 */ /* 0x002fe20000011405 */
[----:B------:R0:W-:Y:S04]  /*13c50*/  STL [R1+0x380], R0 ;  /* 0x0003800001007387 */ /* 0x0001e80000100800 */
        /* <DEDUP_REMOVED lines=36> */
[----:B------:R0:W-:Y:S01]  /*13ea0*/  STL [R1+0x390], R161 ;  /* 0x000390a101007387 */ /* 0x0001e20000100800 */
[----:B---3--:R-:W-:-:S03]  /*13eb0*/  SHF.R.S32.HI R159, RZ, 0x1f, R159 ;  /* 0x0000001fff9f7819 */ /* 0x008fc6000001149f */
[----:B0-----:R-:W2:Y:S01]  /*13ec0*/  LDL.LU R161, [R1+0x1ba0] ;  /* 0x001ba00001a17983 */ /* 0x001ea20000300800 */
[----:B----4-:R-:W-:-:S03]  /*13ed0*/  SHF.R.S32.HI R158, RZ, 0x1f, R158 ;  /* 0x0000001fff9e7819 */ /* 0x010fc6000001149e */
[----:B------:R0:W-:Y:S01]  /*13ee0*/  STL [R1+0x394], R159 ;  /* 0x0003949f01007387 */ /* 0x0001e20000100800 */
[----:B------:R-:W-:Y:S02]  /*13ef0*/  SHF.R.S32.HI R157, RZ, 0x1f, R157 ;  /* 0x0000001fff9d7819 */ /* 0x000fe4000001149d */
[----:B------:R-:W-:Y:S01]  /*13f00*/  SHF.R.S32.HI R156, RZ, 0x1f, R156 ;  /* 0x0000001fff9c7819 */ /* 0x000fe2000001149c */
[----:B0-----:R-:W3:Y:S01]  /*13f10*/  LDL.LU R159, [R1+0x1b9c] ;  /* 0x001b9c00019f7983 */ /* 0x001ee20000300800 */
[----:B------:R-:W-:-:S03]  /*13f20*/  SHF.R.S32.HI R155, RZ, 0x1f, R155 ;  /* 0x0000001fff9b7819 */ /* 0x000fc6000001149b */
[----:B------:R0:W-:Y:S01]  /*13f30*/  STL [R1+0x398], R158 ;  /* 0x0003989e01007387 */ /* 0x0001e20000100800 */
[----:B------:R-:W-:Y:S02]  /*13f40*/  SHF.R.S32.HI R154, RZ, 0x1f, R154 ;  /* 0x0000001fff9a7819 */ /* 0x000fe4000001149a */
[----:B------:R-:W-:Y:S01]  /*13f50*/  SHF.R.S32.HI R152, RZ, 0x1f, R152 ;  /* 0x0000001fff987819 */ /* 0x000fe20000011498 */
[----:B0-----:R-:W4:Y:S04]  /*13f60*/  LDL.LU R158, [R1+0x1b98] ;  /* 0x001b9800019e7983 */ /* 0x001f280000300800 */
[----:B------:R0:W-:Y:S01]  /*13f70*/  STL [R1+0x39c], R157 ;  /* 0x00039c9d01007387 */ /* 0x0001e20000100800 */
[----:B------:R-:W-:Y:S02]  /*13f80*/  SHF.R.S32.HI R23, RZ, 0x1f, R23 ;  /* 0x0000001fff177819 */ /* 0x000fe40000011417 */
[----:B------:R-:W-:Y:S01]  /*13f90*/  SHF.R.S32.HI R21, RZ, 0x1f, R21 ;  /* 0x0000001fff157819 */ /* 0x000fe20000011415 */
[----:B0-----:R-:W2:Y:S04]  /*13fa0*/  LDL.LU R157, [R1+0x1b94] ;  /* 0x001b9400019d7983 */ /* 0x001ea80000300800 */
[----:B------:R0:W-:Y:S01]  /*13fb0*/  STL [R1+0x3a0], R156 ;  /* 0x0003a09c01007387 */ /* 0x0001e20000100800 */
[----:B------:R-:W-:-:S03]  /*13fc0*/  SHF.R.S32.HI R20, RZ, 0x1f, R20 ;  /* 0x0000001fff147819 */ /* 0x000fc60000011414 */
[----:B0-----:R-:W3:Y:S04]  /*13fd0*/  LDL.LU R156, [R1+0x1b90] ;  /* 0x001b9000019c7983 */ /* 0x001ee80000300800 */
[----:B------:R0:W-:Y:S01]  /*13fe0*/  STL [R1+0x3a4], R155 ;  /* 0x0003a49b01007387 */ /* 0x0001e20000100800 */
[----:B------:R-:W-:-:S03]  /*13ff0*/  SHF.R.S32.HI R19, RZ, 0x1f, R19 ;  /* 0x0000001fff137819 */ /* 0x000fc60000011413 */
[----:B0-----:R-:W4:Y:S04]  /*14000*/  LDL.LU R155, [R1+0x1b8c] ;  /* 0x001b8c00019b7983 */ /* 0x001f280000300800 */
[----:B------:R0:W-:Y:S01]  /*14010*/  STL [R1+0x3a8], R154 ;  /* 0x0003a89a01007387 */ /* 0x0001e20000100800 */
[----:B------:R-:W-:-:S03]  /*14020*/  SHF.R.S32.HI R17, RZ, 0x1f, R17 ;  /* 0x0000001fff117819 */ /* 0x000fc60000011411 */
        /* <DEDUP_REMOVED lines=67> */
[----:B---3--:R-:W-:-:S02]  /*14460*/  SHF.R.S32.HI R5, RZ, 0x1f, R5 ;  /* 0x0000001fff057819 */ /* 0x008fc40000011405 */
[----:B----4-:R-:W-:Y:S02]  /*14470*/  SHF.R.S32.HI R2, RZ, 0x1f, R2 ;  /* 0x0000001fff027819 */ /* 0x010fe40000011402 */
[----:B--2---:R-:W-:-:S05]  /*14480*/  SHF.R.S32.HI R3, RZ, 0x1f, R3 ;  /* 0x0000001fff037819 */ /* 0x004fca0000011403 */
[----:B------:R0:W-:Y:S04]  /*14490*/  STL [R1+0x40c], R3 ;  /* 0x00040c0301007387 */ /* 0x0001e80000100800 */
[----:B0-----:R-:W2:Y:S04]  /*144a0*/  LDL.LU R3, [R1+0x1b24] ;  /* 0x001b240001037983 */ /* 0x001ea80000300800 */
[----:B------:R0:W-:Y:S04]  /*144b0*/  STL [R1+0x410], R2 ;  /* 0x0004100201007387 */ /* 0x0001e80000100800 */
[----:B0-----:R-:W3:Y:S04]  /*144c0*/  LDL.LU R2, [R1+0x1b20] ;  /* 0x001b200001027983 */ /* 0x001ee80000300800 */
[----:B------:R0:W-:Y:S04]  /*144d0*/  STL [R1+0x414], R5 ;  /* 0x0004140501007387 */ /* 0x0001e80000100800 */
[----:B0-----:R-:W4:Y:S01]  /*144e0*/  LDL.LU R5, [R1+0x1b1c] ;  /* 0x001b1c0001057983 */ /* 0x001f220000300800 */
[----:B------:R-:W-:-:S05]  /*144f0*/  SHF.R.S32.HI R18, RZ, 0x1f, R18 ;  /* 0x0000001fff127819 */ /* 0x000fca0000011412 */
[----:B------:R0:W-:Y:S02]  /*14500*/  STL [R1+0x418], R18 ;  /* 0x0004181201007387 */ /* 0x0001e40000100800 */
[----:B0-----:R-:W-:Y:S02]  /*14510*/  SHF.R.S32.HI R18, RZ, 0x1f, R4 ;  /* 0x0000001fff127819 */ /* 0x001fe40000011404 */
[----:B----4-:R-:W-:-:S05]  /*14520*/  IADD3 R4, P4, R6, R5, RZ ;  /* 0x0000000506047210 */ /* 0x010fca0007f9e0ff */
[----:B------:R0:W-:Y:S04]  /*14530*/  STL [R1+0x54c], R4 ;  /* 0x00054c0401007387 */ /* 0x0001e80000100800 */
[----:B0-----:R-:W4:Y:S01]  /*14540*/  LDL.LU R4, [R1+0x1b18] ;  /* 0x001b180001047983 */ /* 0x001f220000300800 */
[----:B------:R-:W-:Y:S02]  /*14550*/  SHF.R.S32.HI R58, RZ, 0x1f, R25 ;  /* 0x0000001fff3a7819 */ /* 0x000fe40000011419 */
[----:B------:R-:W-:Y:S02]  /*14560*/  SHF.R.S32.HI R60, RZ, 0x1f, R27 ;  /* 0x0000001fff3c7819 */ /* 0x000fe4000001141b */
[----:B------:R-:W-:Y:S02]  /*14570*/  SHF.R.S32.HI R62, RZ, 0x1f, R28 ;  /* 0x0000001fff3e7819 */ /* 0x000fe4000001141c */
[----:B------:R-:W-:-:S02]  /*14580*/  SHF.R.S32.HI R64, RZ, 0x1f, R30 ;  /* 0x0000001fff407819 */ /* 0x000fc4000001141e */
[----:B------:R-:W-:Y:S02]  /*14590*/  SHF.R.S32.HI R67, RZ, 0x1f, R32 ;  /* 0x0000001fff437819 */ /* 0x000fe40000011420 */
[----:B------:R-:W-:Y:S02]  /*145a0*/  SHF.R.S32.HI R69, RZ, 0x1f, R34 ;  /* 0x0000001fff457819 */ /* 0x000fe40000011422 */
        /* <DEDUP_REMOVED lines=11> */
[----:B----4-:R-:W-:-:S05]  /*14660*/  IADD3 R6, P6, R6, R4, RZ ;  /* 0x0000000406067210 */ /* 0x010fca0007fde0ff */
[----:B------:R0:W-:Y:S02]  /*14670*/  STL [R1+0x554], R6 ;  /* 0x0005540601007387 */ /* 0x0001e40000100800 */
[C---:B0-----:R-:W-:Y:S02]  /*14680*/  IADD3 R6, P3, R7.reuse, R5, RZ ;  /* 0x0000000507067210 */ /* 0x041fe40007f7e0ff */
[----:B------:R-:W-:-:S03]  /*14690*/  IADD3 R7, P1, R7, R4, RZ ;  /* 0x0000000407077210 */ /* 0x000fc60007f3e0ff */
[----:B------:R0:W-:Y:S04]  /*146a0*/  STL [R1+0x55c], R6 ;  /* 0x00055c0601007387 */ /* 0x0001e80000100800 */
[----:B------:R2:W-:Y:S01]  /*146b0*/  STL [R1+0x564], R7 ;  /* 0x0005640701007387 */ /* 0x0005e20000100800 */
[CC--:B0-----:R-:W-:Y:S02]  /*146c0*/  IADD3 R6, P0, R8.reuse, R5.reuse, RZ ;  /* 0x0000000508067210 */ /* 0x0c1fe40007f1e0ff */
[----:B------:R-:W-:Y:S01]  /*146d0*/  IADD3 R8, P2, R8, R4, RZ ;  /* 0x0000000408087210 */ /* 0x000fe20007f5e0ff */
[C---:B--2---:R-:W-:Y:S02]  /*146e0*/  IMAD.X R7, R22.reuse, 0x1, R3, P4 ;  /* 0x0000000116077824 */ /* 0x044fe400020e0603 */
[----:B------:R0:W-:Y:S04]  /*146f0*/  STL [R1+0x56c], R6 ;  /* 0x00056c0601007387 */ /* 0x0001e80000100800 */
[----:B------:R3:W-:Y:S04]  /*14700*/  STL [R1+0x574], R8 ;  /* 0x0005740801007387 */ /* 0x0007e80000100800 */
[----:B------:R1:W-:Y:S01]  /*14710*/  STL [R1+0x548], R7 ;  /* 0x0005480701007387 */ /* 0x0003e20000100800 */
[----:B0-----:R-:W-:Y:S01]  /*14720*/  IADD3 R6, P5, R9, R5, RZ ;  /* 0x0000000509067210 */ /* 0x001fe20007fbe0ff */
[----:B---3--:R-:W-:-:S04]  /*14730*/  IMAD.X R8, R22, 0x1, R2, P6 ;  /* 0x0000000116087824 */ /* 0x008fc800030e0602 */
[----:B------:R0:W-:Y:S01]  /*14740*/  STL [R1+0x57c], R6 ;  /* 0x00057c0601007387 */ /* 0x0001e20000100800 */
[----:B-1----:R-:W-:-:S03]  /*14750*/  IADD3 R7, P4, R9, R4, RZ ;  /* 0x0000000409077210 */ /* 0x002fc60007f9e0ff */
[----:B------:R1:W-:Y:S04]  /*14760*/  STL [R1+0x550], R8 ;  /* 0x0005500801007387 */ /* 0x0003e80000100800 */
[----:B------:R2:W-:Y:S01]  /*14770*/  STL [R1+0x584], R7 ;  /* 0x0005840701007387 */ /* 0x0005e20000100800 */
[----:B0-----:R-:W-:Y:S01]  /*14780*/  IMAD.X R6, R24, 0x1, R3, P3 ;  /* 0x0000000118067824 */ /* 0x001fe200018e0603 */
[----:B-1----:R-:W-:-:S04]  /*14790*/  IADD3 R8, P3, R10, R5, RZ ;  /* 0x000000050a087210 */ /* 0x002fc80007f7e0ff */
[----:B------:R0:W-:Y:S01]  /*147a0*/  STL [R1+0x558], R6 ;  /* 0x0005580601007387 */ /* 0x0001e20000100800 */
[----:B--2---:R-:W-:-:S03]  /*147b0*/  IMAD.X R7, R24, 0x1, R2, P1 ;  /* 0x0000000118077824 */ /* 0x004fc600008e0602 */
[----:B------:R1:W-:Y:S04]  /*147c0*/  STL [R1+0x58c], R8 ;  /* 0x00058c0801007387 */ /* 0x0003e80000100800 */
[----:B------:R2:W-:Y:S01]  /*147d0*/  STL [R1+0x560], R7 ;  /* 0x0005600701007387 */ /* 0x0005e20000100800 */
[----:B0-----:R-:W-:Y:S01]  /*147e0*/  IADD3 R6, P1, R10, R4, RZ ;  /* 0x000000040a067210 */ /* 0x001fe20007f3e0ff */
[----:B-1----:R-:W-:-:S04]  /*147f0*/  IMAD.X R8, R26, 0x1, R3, P0 ;  /* 0x000000011a087824 */ /* 0x002fc800000e0603 */
[----:B------:R0:W-:Y:S01]  /*14800*/  STL [R1+0x594], R6 ;  /* 0x0005940601007387 */ /* 0x0001e20000100800 */
[----:B--2---:R-:W-:-:S03]  /*14810*/  IADD3 R7, P0, R11, R5, RZ ;  /* 0x000000050b077210 */ /* 0x004fc60007f1e0ff */
        /* <DEDUP_REMOVED lines=234> */
[----:B------:R1:W-:Y:S01]  /*156c0*/  STL [R1+0x76c], R8 ;  /* 0x00076c0801007387 */ /* 0x0003e20000100800 */
[----:B------:R-:W-:-:S03]  /*156d0*/  SHF.R.S32.HI R96, RZ, 0x1f, R56 ;  /* 0x0000001fff607819 */ /* 0x000fc60000011438 */
        /* <DEDUP_REMOVED lines=18> */
[----:B------:R1:W-:Y:S01]  /*15800*/  STL [R1+0x760], R8 ;  /* 0x0007600801007387 */ /* 0x0003e20000100800 */
[----:B------:R-:W-:-:S03]  /*15810*/  SHF.R.S32.HI R99, RZ, 0x1f, R59 ;  /* 0x0000001fff637819 */ /* 0x000fc6000001143b */
        /* <DEDUP_REMOVED lines=53> */
[----:B------:R-:W-:Y:S01]  /*15b70*/  SHF.R.S32.HI R109, RZ, 0x1f, R70 ;  /* 0x0000001fff6d7819 */ /* 0x000fe20000011446 */
[----:B------:R-:W-:Y:S02]  /*15b80*/  IMAD R75, R75, UR4, RZ ;  /* 0x000000044b4b7c24 */ /* 0x000fe4000f8e02ff */
        /* <DEDUP_REMOVED lines=19> */
[----:B------:R-:W-:Y:S01]  /*15cc0*/  SHF.R.S32.HI R112, RZ, 0x1f, R74 ;  /* 0x0000001fff707819 */ /* 0x000fe2000001144a */
[----:B------:R-:W-:Y:S02]  /*15cd0*/  IMAD R78, R78, UR4, RZ ;  /* 0x000000044e4e7c24 */ /* 0x000fe4000f8e02ff */
        /* <DEDUP_REMOVED lines=268> */
[----:B------:R-:W-:-:S03]  /*16da0*/  IMAD R150, R150, UR4, RZ ;  /* 0x0000000496967c24 */ /* 0x000fc6000f8e02ff */
[----:B------:R2:W-:Y:S01]  /*16db0*/  STL [R1+0x9ec], R7 ;  /* 0x0009ec0701007387 */ /* 0x0005e20000100800 */
[----:B0-----:R-:W-:Y:S01]  /*16dc0*/  IADD3 R6, P5, R144, R5, RZ ;  /* 0x0000000590067210 */ /* 0x001fe20007fbe0ff */
[----:B-1----:R-:W-:-:S04]  /*16dd0*/  IMAD.X R8, R157, 0x1, R2, P4 ;  /* 0x000000019d087824 */ /* 0x002fc800020e0602 */
[----:B------:R0:W-:Y:S01]  /*16de0*/  STL [R1+0xa20], R6 ;  /* 0x000a200601007387 */ /* 0x0001e20000100800 */
[----:B--2---:R-:W-:-:S03]  /*16df0*/  IADD3 R7, P4, R144, R4, RZ ;  /* 0x0000000490077210 */ /* 0x004fc60007f9e0ff */
[----:B------:R1:W-:Y:S01]  /*16e00*/  STL [R1+0x9f4], R8 ;  /* 0x0009f40801007387 */ /* 0x0003e20000100800 */
[----:B------:R-:W-:-:S03]  /*16e10*/  IMAD R153, R153, UR4, RZ ;  /* 0x0000000499997c24 */ /* 0x000fc6000f8e02ff */
        /* <DEDUP_REMOVED lines=117> */
[----:B------:R-:W2:Y:S01]  /*17570*/  LDL.LU R22, [R1] ;  /* 0x0000000001167983 */ /* 0x000ea20000300800 */
[----:B0-----:R-:W-:-:S03]  /*17580*/  IMAD.X R6, R174, 0x1, R3, P3 ;  /* 0x00000001ae067824 */ /* 0x001fc600018e0603 */
[----:B------:R0:W-:Y:S01]  /*17590*/  STL [R1+0xae8], R7 ;  /* 0x000ae80701007387 */ /* 0x0001e20000100800 */
[----:B-1----:R-:W-:-:S03]  /*175a0*/  IMAD.X R8, R174, 0x1, R2, P1 ;  /* 0x00000001ae087824 */ /* 0x002fc600008e0602 */
[----:B------:R1:W-:Y:S01]  /*175b0*/  STL [R1+0xabc], R6 ;  /* 0x000abc0601007387 */ /* 0x0003e20000100800 */
[----:B0-----:R-:W-:Y:S01]  /*175c0*/  IADD3 R7, P3, R215, R5, RZ ;  /* 0x00000005d7077210 */ /* 0x001fe20007f7e0ff */
[----:B------:R-:W-:Y:S01]  /*175d0*/  IMAD R223, R223, UR4, RZ ;  /* 0x00000004dfdf7c24 */ /* 0x000fe2000f8e02ff */
[----:B-1----:R-:W-:-:S03]  /*175e0*/  IADD3 R6, P1, R215, R4, RZ ;  /* 0x00000004d7067210 */ /* 0x002fc60007f3e0ff */
[----:B------:R0:W-:Y:S04]  /*175f0*/  STL [R1+0xaf0], R7 ;  /* 0x000af00701007387 */ /* 0x0001e80000100800 */
[----:B------:R1:W-:Y:S01]  /*17600*/  STL [R1+0xac4], R8 ;  /* 0x000ac40801007387 */ /* 0x0003e20000100800 */
[----:B0-----:R-:W-:-:S03]  /*17610*/  IMAD.X R7, R175, 0x1, R3, P0 ;  /* 0x00000001af077824 */ /* 0x001fc600000e0603 */
[----:B-1----:R-:W3:Y:S01]  /*17620*/  LDL.LU R8, [R1+0x4] ;  /* 0x0000040001087983 */ /* 0x002ee20000300800 */
[----:B------:R-:W-:-:S03]  /*17630*/  SHF.R.S32.HI R177, RZ, 0x1f, R207 ;  /* 0x0000001fffb17819 */ /* 0x000fc600000114cf */
[----:B------:R0:W-:Y:S04]  /*17640*/  STL [R1+0xaf8], R6 ;  /* 0x000af80601007387 */ /* 0x0001e80000100800 */
[----:B------:R1:W-:Y:S01]  /*17650*/  STL [R1+0xacc], R7 ;  /* 0x000acc0701007387 */ /* 0x0003e20000100800 */
[----:B0-----:R-:W-:Y:S01]  /*17660*/  IADD3 R6, P0, R223, R5, RZ ;  /* 0x00000005df067210 */ /* 0x001fe20007f1e0ff */
[----:B-1----:R-:W-:Y:S01]  /*17670*/  IMAD.X R7, R175, 0x1, R2, P2 ;  /* 0x00000001af077824 */ /* 0x002fe200010e0602 */
[----:B------:R-:W-:-:S03]  /*17680*/  IADD3 R9, P2, R223, R4, RZ ;  /* 0x00000004df097210 */ /* 0x000fc60007f5e0ff */
[----:B------:R0:W-:Y:S01]  /*17690*/  STL [R1+0xb00], R6 ;  /* 0x000b000601007387 */ /* 0x0001e20000100800 */
[----:B------:R-:W-:-:S03]  /*176a0*/  IMAD R236, R236, UR4, RZ ;  /* 0x00000004ecec7c24 */ /* 0x000fc6000f8e02ff */
[----:B------:R1:W-:Y:S01]  /*176b0*/  STL [R1+0xad4], R7 ;  /* 0x000ad40701007387 */ /* 0x0003e20000100800 */
[----:B0-----:R-:W-:-:S03]  /*176c0*/  IMAD.X R6, R177, 0x1, R3, P5 ;  /* 0x00000001b1067824 */ /* 0x001fc600028e0603 */
[----:B-1----:R-:W4:Y:S04]  /*176d0*/  LDL.LU R7, [R1+0x8] ;  /* 0x0000080001077983 */ /* 0x002f280000300800 */
[----:B------:R0:W-:Y:S04]  /*176e0*/  STL [R1+0xb08], R9 ;  /* 0x000b080901007387 */ /* 0x0001e80000100800 */
[----:B------:R1:W-:Y:S01]  /*176f0*/  STL [R1+0xadc], R6 ;  /* 0x000adc0601007387 */ /* 0x0003e20000100800 */
[----:B0-----:R-:W-:Y:S01]  /*17700*/  IADD3 R9, P5, R236, R5, RZ ;  /* 0x00000005ec097210 */ /* 0x001fe20007fbe0ff */
[----:B-1----:R-:W-:-:S04]  /*17710*/  IMAD.X R6, R177, 0x1, R2, P4 ;  /* 0x00000001b1067824 */ /* 0x002fc800020e0602 */
[----:B------:R-:W-:Y:S04]  /*17720*/  STL [R1+0xb10], R9 ;  /* 0x000b100901007387 */ /* 0x000fe80000100800 */
[----:B------:R0:W-:Y:S04]  /*17730*/  STL [R1+0xae4], R6 ;  /* 0x000ae40601007387 */ /* 0x0001e80000100800 */
[----:B0-----:R-:W4:Y:S01]  /*17740*/  LDL.LU R6, [R1+0xc] ;  /* 0x00000c0001067983 */ /* 0x001f220000300800 */
[----:B------:R-:W-:Y:S01]  /*17750*/  SHF.R.S32.HI R178, RZ, 0x1f, R215 ;  /* 0x0000001fffb27819 */ /* 0x000fe200000114d7 */
[----:B------:R-:W-:Y:S01]  /*17760*/  IMAD R246, R246, UR4, RZ ;  /* 0x00000004f6f67c24 */ /* 0x000fe2000f8e02ff */
[----:B------:R-:W-:-:S03]  /*17770*/  IADD3 R10, P4, R236, R4, RZ ;  /* 0x00000004ec0a7210 */ /* 0x000fc60007f9e0ff */
[----:B------:R-:W-:Y:S01]  /*17780*/  IMAD.X R9, R178, 0x1, R3, P3 ;  /* 0x00000001b2097824 */ /* 0x000fe200018e0603 */
[----:B------:R-:W-:Y:S01]  /*17790*/  IADD3 R11, P3, R246, R5, RZ ;  /* 0x00000005f60b7210 */ /* 0x000fe20007f7e0ff */
[----:B------:R-:W-:Y:S01]  /*177a0*/  STL [R1+0xb18], R10 ;  /* 0x000b180a01007387 */ /* 0x000fe20000100800 */
[----:B------:R-:W-:-:S03]  /*177b0*/  SHF.R.S32.HI R179, RZ, 0x1f, R223 ;  /* 0x0000001fffb37819 */ /* 0x000fc600000114df */
[----:B------:R0:W-:Y:S01]  /*177c0*/  STL [R1+0xaec], R9 ;  /* 0x000aec0901007387 */ /* 0x0001e20000100800 */
[----:B------:R-:W-:-:S03]  /*177d0*/  IMAD R251, R251, UR4, RZ ;  /* 0x00000004fbfb7c24 */ /* 0x000fc6000f8e02ff */
[----:B------:R1:W-:Y:S01]  /*177e0*/  STL [R1+0xb20], R11 ;  /* 0x000b200b01007387 */ /* 0x0003e20000100800 */
[--C-:B0-----:R-:W-:Y:S01]  /*177f0*/  IMAD.X R9, R178, 0x1, R2.reuse, P1 ;  /* 0x00000001b2097824 */ /* 0x101fe200008e0602 */
[----:B------:R-:W-:Y:S02]  /*17800*/  IADD3 R10, P1, R246, R4, RZ ;  /* 0x00000004f60a7210 */ /* 0x000fe40007f3e0ff */
[----:B-1----:R-:W4:Y:S04]  /*17810*/  LDL.LU R11, [R1+0x10] ;  /* 0x00001000010b7983 */ /* 0x002f280000300800 */
[----:B------:R0:W-:Y:S01]  /*17820*/  STL [R1+0xaf4], R9 ;  /* 0x000af40901007387 */ /* 0x0001e20000100800 */
[----:B------:R-:W-:-:S03]  /*17830*/  IMAD.X R12, R179, 0x1, R2, P2 ;  /* 0x00000001b30c7824 */ /* 0x000fc600010e0602 */
[----:B------:R1:W-:Y:S01]  /*17840*/  STL [R1+0xb28], R10 ;  /* 0x000b280a01007387 */ /* 0x0003e20000100800 */
[----:B0-----:R-:W-:Y:S01]  /*17850*/  IMAD.X R9, R179, 0x1, R3, P0 ;  /* 0x00000001b3097824 */ /* 0x001fe200000e0603 */
[----:B------:R-:W-:Y:S02]  /*17860*/  SHF.R.S32.HI R180, RZ, 0x1f, R236 ;  /* 0x0000001fffb47819 */ /* 0x000fe400000114ec */
[----:B-1----:R-:W-:Y:S02]  /*17870*/  IADD3 R10, P0, R251, R5, RZ ;  /* 0x00000005fb0a7210 */ /* 0x002fe40007f1e0ff */
[----:B------:R0:W-:Y:S01]  /*17880*/  STL [R1+0xafc], R9 ;  /* 0x000afc0901007387 */ /* 0x0001e20000100800 */
[----:B------:R-:W-:-:S03]  /*17890*/  IMAD R252, R252, UR4, RZ ;  /* 0x00000004fcfc7c24 */ /* 0x000fc6000f8e02ff */
[----:B------:R1:W-:Y:S01]  /*178a0*/  STL [R1+0xb30], R10 ;  /* 0x000b300a01007387 */ /* 0x0003e20000100800 */
[----:B0-----:R-:W-:-:S03]  /*178b0*/  IADD3 R9, P2, R251, R4, RZ ;  /* 0x00000004fb097210 */ /* 0x001fc60007f5e0ff */
[----:B-1----:R-:W4:Y:S04]  /*178c0*/  LDL.LU R10, [R1+0x14] ;  /* 0x00001400010a7983 */ /* 0x002f280000300800 */
[----:B------:R0:W-:Y:S04]  /*178d0*/  STL [R1+0xb04], R12 ;  /* 0x000b040c01007387 */ /* 0x0001e80000100800 */
[----:B------:R1:W-:Y:S01]  /*178e0*/  STL [R1+0xb38], R9 ;  /* 0x000b380901007387 */ /* 0x0003e20000100800 */
[C---:B------:R-:W-:Y:S02]  /*178f0*/  IMAD.X R13, R180.reuse, 0x1, R2, P4 ;  /* 0x00000001b40d7824 */ /* 0x040fe400020e0602 */
[----:B0-----:R-:W-:Y:S01]  /*17900*/  IMAD.X R12, R180, 0x1, R3, P5 ;  /* 0x00000001b40c7824 */ /* 0x001fe200028e0603 */
[----:B-1----:R-:W-:-:S04]  /*17910*/  IADD3 R9, P5, R252, R5, RZ ;  /* 0x00000005fc097210 */ /* 0x002fc80007fbe0ff */
[----:B------:R0:W-:Y:S01]  /*17920*/  STL [R1+0xb0c], R12 ;  /* 0x000b0c0c01007387 */ /* 0x0001e20000100800 */
[----:B------:R-:W-:-:S03]  /*17930*/  SHF.R.S32.HI R181, RZ, 0x1f, R246 ;  /* 0x0000001fffb57819 */ /* 0x000fc600000114f6 */
[----:B------:R1:W-:Y:S01]  /*17940*/  STL [R1+0xb40], R9 ;  /* 0x000b400901007387 */ /* 0x0003e20000100800 */
[----:B0-----:R-:W-:-:S03]  /*17950*/  IADD3 R12, P4, R252, R4, RZ ;  /* 0x00000004fc0c7210 */ /* 0x001fc60007f9e0ff */
[----:B-1----:R-:W4:Y:S04]  /*17960*/  LDL.LU R9, [R1+0x18] ;  /* 0x0000180001097983 */ /* 0x002f280000300800 */
[----:B------:R0:W-:Y:S01]  /*17970*/  STL [R1+0xb14], R13 ;  /* 0x000b140d01007387 */ /* 0x0001e20000100800 */
[----:B------:R-:W-:-:S03]  /*17980*/  IMAD.X R14, R181, 0x1, R2, P1 ;  /* 0x00000001b50e7824 */ /* 0x000fc600008e0602 */
[----:B------:R2:W-:Y:S01]  /*17990*/  STL [R1+0xb48], R12 ;  /* 0x000b480c01007387 */ /* 0x0005e20000100800 */
[----:B------:R-:W-:Y:S01]  /*179a0*/  SHF.R.S32.HI R183, RZ, 0x1f, R251 ;  /* 0x0000001fffb77819 */ /* 0x000fe200000114fb */
[----:B0-----:R-:W-:-:S05]  /*179b0*/  IMAD.X R13, R181, 0x1, R3, P3 ;  /* 0x00000001b50d7824 */ /* 0x001fca00018e0603 */
[----:B------:R0:W-:Y:S01]  /*179c0*/  STL [R1+0xb1c], R13 ;  /* 0x000b1c0d01007387 */ /* 0x0001e20000100800 */
[----:B------:R-:W-:Y:S02]  /*179d0*/  SHF.R.S32.HI R184, RZ, 0x1f, R252 ;  /* 0x0000001fffb87819 */ /* 0x000fe400000114fc */
[----:B------:R-:W-:Y:S02]  /*179e0*/  SHF.R.S32.HI R185, RZ, 0x1f, R185 ;  /* 0x0000001fffb97819 */ /* 0x000fe400000114b9 */
[C---:B--2---:R-:W-:Y:S02]  /*179f0*/  IADD3 R12, P3, R22.reuse, R5, RZ ;  /* 0x00000005160c7210 */ /* 0x044fe40007f7e0ff */
[----:B0-----:R-:W-:-:S03]  /*17a00*/  IADD3 R13, P1, R22, R4, RZ ;  /* 0x00000004160d7210 */ /* 0x001fc60007f3e0ff */
[----:B------:R0:W-:Y:S04]  /*17a10*/  STL [R1+0xb50], R12 ;  /* 0x000b500c01007387 */ /* 0x0001e80000100800 */
[----:B------:R1:W-:Y:S04]  /*17a20*/  STL [R1+0xb24], R14 ;  /* 0x000b240e01007387 */ /* 0x0003e80000100800 */
[----:B------:R-:W2:Y:S01]  /*17a30*/  LDL.LU R22, [R1+0x1c] ;  /* 0x00001c0001167983 */ /* 0x000ea20000300800 */
[----:B0-----:R-:W-:-:S03]  /*17a40*/  IMAD.X R12, R183, 0x1, R3, P0 ;  /* 0x00000001b70c7824 */ /* 0x001fc600000e0603 */
[----:B------:R3:W-:Y:S01]  /*17a50*/  STL [R1+0xb58], R13 ;  /* 0x000b580d01007387 */ /* 0x0007e20000100800 */
[----:B-1----:R-:W-:-:S03]  /*17a60*/  IMAD.X R14, R183, 0x1, R2, P2 ;  /* 0x00000001b70e7824 */ /* 0x002fc600010e0602 */
[----:B------:R0:W-:Y:S01]  /*17a70*/  STL [R1+0xb2c], R12 ;  /* 0x000b2c0c01007387 */ /* 0x0001e20000100800 */
[C---:B---3--:R-:W-:Y:S02]  /*17a80*/  IADD3 R13, P0, R8.reuse, R5, RZ ;  /* 0x00000005080d7210 */ /* 0x048fe40007f1e0ff */
[----:B0-----:R-:W-:-:S03]  /*17a90*/  IADD3 R12, P2, R8, R4, RZ ;  /* 0x00000004080c7210 */ /* 0x001fc60007f5e0ff */
[----:B------:R0:W-:Y:S04]  /*17aa0*/  STL [R1+0xb60], R13 ;  /* 0x000b600d01007387 */ /* 0x0001e80000100800 */
[----:B------:R1:W-:Y:S04]  /*17ab0*/  STL [R1+0xb34], R14 ;  /* 0x000b340e01007387 */ /* 0x0003e80000100800 */
[----:B------:R-:W3:Y:S01]  /*17ac0*/  LDL.LU R8, [R1+0x20] ;  /* 0x0000200001087983 */ /* 0x000ee20000300800 */
[----:B0-----:R-:W-:-:S03]  /*17ad0*/  IMAD.X R13, R184, 0x1, R3, P5 ;  /* 0x00000001b80d7824 */ /* 0x001fc600028e0603 */
[----:B------:R4:W-:Y:S01]  /*17ae0*/  STL [R1+0xb68], R12 ;  /* 0x000b680c01007387 */ /* 0x0009e20000100800 */
[----:B-1----:R-:W-:-:S03]  /*17af0*/  IMAD.X R14, R184, 0x1, R2, P4 ;  /* 0x00000001b80e7824 */ /* 0x002fc600020e0602 */
[----:B------:R0:W-:Y:S01]  /*17b00*/  STL [R1+0xb3c], R13 ;  /* 0x000b3c0d01007387 */ /* 0x0001e20000100800 */
[C---:B----4-:R-:W-:Y:S02]  /*17b10*/  IADD3 R12, P5, R7.reuse, R5, RZ ;  /* 0x00000005070c7210 */ /* 0x050fe40007fbe0ff */
[----:B0-----:R-:W-:-:S03]  /*17b20*/  IADD3 R13, P4, R7, R4, RZ ;  /* 0x00000004070d7210 */ /* 0x001fc60007f9e0ff */
[----:B------:R0:W-:Y:S04]  /*17b30*/  STL [R1+0xb70], R12 ;  /* 0x000b700c01007387 */ /* 0x0001e80000100800 */
[----:B------:R-:W-:Y:S04]  /*17b40*/  STL [R1+0xb44], R14 ;  /* 0x000b440e01007387 */ /* 0x000fe80000100800 */
[----:B------:R-:W4:Y:S01]  /*17b50*/  LDL.LU R7, [R1+0x24] ;  /* 0x0000240001077983 */ /* 0x000f220000300800 */
[----:B0-----:R-:W-:-:S03]  /*17b60*/  IMAD.X R12, R185, 0x1, R3, P3 ;  /* 0x00000001b90c7824 */ /* 0x001fc600018e0603 */
[----:B------:R-:W-:Y:S04]  /*17b70*/  STL [R1+0xb78], R13 ;  /* 0x000b780d01007387 */ /* 0x000fe80000100800 */
[----:B------:R0:W-:Y:S02]  /*17b80*/  STL [R1+0xb4c], R12 ;  /* 0x000b4c0c01007387 */ /* 0x0001e40000100800 */
[----:B0-----:R-:W-:Y:S01]  /*17b90*/  IMAD.X R12, R185, 0x1, R2, P1 ;  /* 0x00000001b90c7824 */ /* 0x001fe200008e0602 */
[C---:B------:R-:W-:Y:S02]  /*17ba0*/  IADD3 R13, P3, R6.reuse, R5, RZ ;  /* 0x00000005060d7210 */ /* 0x040fe40007f7e0ff */
[----:B------:R-:W-:-:S03]  /*17bb0*/  IADD3 R6, P1, R6, R4, RZ ;  /* 0x0000000406067210 */ /* 0x000fc60007f3e0ff */
[----:B------:R-:W-:Y:S04]  /*17bc0*/  STL [R1+0xb80], R13 ;  /* 0x000b800d01007387 */ /* 0x000fe80000100800 */
[----:B------:R-:W-:Y:S04]  /*17bd0*/  STL [R1+0xb54], R12 ;  /* 0x000b540c01007387 */ /* 0x000fe80000100800 */
[----:B------:R0:W-:Y:S04]  /*17be0*/  STL [R1+0xb88], R6 ;  /* 0x000b880601007387 */ /* 0x0001e80000100800 */
[----:B0-----:R-:W4:Y:S01]  /*17bf0*/  LDL.LU R6, [R1+0x28] ;  /* 0x0000280001067983 */ /* 0x001f220000300800 */
[----:B------:R-:W-:-:S02]  /*17c00*/  SHF.R.S32.HI R186, RZ, 0x1f, R186 ;  /* 0x0000001fffba7819 */ /* 0x000fc400000114ba */
[----:B------:R-:W-:-:S03]  /*17c10*/  SHF.R.S32.HI R187, RZ, 0x1f, R229 ;  /* 0x0000001fffbb7819 */ /* 0x000fc600000114e5 */
[C---:B------:R-:W-:Y:S01]  /*17c20*/  IMAD.X R13, R186.reuse, 0x1, R3, P0 ;  /* 0x00000001ba0d7824 */ /* 0x040fe200000e0603 */
[----:B------:R-:W-:Y:S01]  /*17c30*/  IADD3 R12, P0, R11, R5, RZ ;  /* 0x000000050b0c7210 */ /* 0x000fe20007f1e0ff */
[----:B------:R-:W-:-:S03]  /*17c40*/  IMAD.X R14, R186, 0x1, R2, P2 ;  /* 0x00000001ba0e7824 */ /* 0x000fc600010e0602 */
[----:B------:R0:W-:Y:S04]  /*17c50*/  STL [R1+0xb5c], R13 ;  /* 0x000b5c0d01007387 */ /* 0x0001e80000100800 */
[----:B------:R1:W-:Y:S01]  /*17c60*/  STL [R1+0xb90], R12 ;  /* 0x000b900c01007387 */ /* 0x0003e20000100800 */
[----:B------:R-:W-:Y:S02]  /*17c70*/  SHF.R.S32.HI R188, RZ, 0x1f, R188 ;  /* 0x0000001fffbc7819 */ /* 0x000fe400000114bc */
[----:B0-----:R-:W-:Y:S01]  /*17c80*/  IADD3 R13, P2, R11, R4, RZ ;  /* 0x000000040b0d7210 */ /* 0x001fe20007f5e0ff */
[----:B------:R0:W-:Y:S01]  /*17c90*/  STL [R1+0xb64], R14 ;  /* 0x000b640e01007387 */ /* 0x0001e20000100800 */
[----:B-1----:R-:W-:-:S03]  /*17ca0*/  IMAD.X R12, R187, 0x1, R3, P5 ;  /* 0x00000001bb0c7824 */ /* 0x002fc600028e0603 */
[----:B------:R1:W-:Y:S01]  /*17cb0*/  STL [R1+0xb98], R13 ;  /* 0x000b980d01007387 */ /* 0x0003e20000100800 */
[----:B0-----:R-:W-:Y:S01]  /*17cc0*/  IMAD.X R14, R187, 0x1, R2, P4 ;  /* 0x00000001bb0e7824 */ /* 0x001fe200020e0602 */
[C---:B------:R-:W-:Y:S02]  /*17cd0*/  IADD3 R11, P5, R10.reuse, R5, RZ ;  /* 0x000000050a0b7210 */ /* 0x040fe40007fbe0ff */
[----:B-1----:R-:W4:Y:S04]  /*17ce0*/  LDL.LU R13, [R1+0x2c] ;  /* 0x00002c00010d7983 */ /* 0x002f280000300800 */
[----:B------:R0:W-:Y:S04]  /*17cf0*/  STL [R1+0xb6c], R12 ;  /* 0x000b6c0c01007387 */ /* 0x0001e80000100800 */
[----:B------:R1:W-:Y:S01]  /*17d00*/  STL [R1+0xba0], R11 ;  /* 0x000ba00b01007387 */ /* 0x0003e20000100800 */
[----:B0-----:R-:W-:-:S03]  /*17d10*/  IADD3 R12, P4, R10, R4, RZ ;  /* 0x000000040a0c7210 */ /* 0x001fc60007f9e0ff */
[----:B------:R-:W-:Y:S01]  /*17d20*/  STL [R1+0xb74], R14 ;  /* 0x000b740e01007387 */ /* 0x000fe20000100800 */
[----:B-1----:R-:W-:-:S03]  /*17d30*/  IMAD.X R11, R188, 0x1, R3, P3 ;  /* 0x00000001bc0b7824 */ /* 0x002fc600018e0603 */
[----:B------:R0:W-:Y:S01]  /*17d40*/  STL [R1+0xba8], R12 ;  /* 0x000ba80c01007387 */ /* 0x0001e20000100800 */
[----:B------:R-:W-:-:S03]  /*17d50*/  SHF.R.S32.HI R190, RZ, 0x1f, R190 ;  /* 0x0000001fffbe7819 */ /* 0x000fc600000114be */
[----:B0-----:R-:W4:Y:S01]  /*17d60*/  LDL.LU R12, [R1+0x30] ;  /* 0x00003000010c7983 */ /* 0x001f220000300800 */
[----:B------:R-:W-:-:S03]  /*17d70*/  IADD3 R10, P3, R9, R5, RZ ;  /* 0x00000005090a7210 */ /* 0x000fc60007f7e0ff */
[----:B------:R0:W-:Y:S04]  /*17d80*/  STL [R1+0xb7c], R11 ;  /* 0x000b7c0b01007387 */ /* 0x0001e80000100800 */
[----:B------:R1:W-:Y:S01]  /*17d90*/  STL [R1+0xbb0], R10 ;  /* 0x000bb00a01007387 */ /* 0x0003e20000100800 */
[----:B0-----:R-:W-:Y:S01]  /*17da0*/  IMAD.X R11, R188, 0x1, R2, P1 ;  /* 0x00000001bc0b7824 */ /* 0x001fe200008e0602 */
[----:B-1----:R-:W-:Y:S01]  /*17db0*/  IADD3 R10, P1, R9, R4, RZ ;  /* 0x00000004090a7210 */ /* 0x002fe20007f3e0ff */
[----:B------:R-:W-:-:S03]  /*17dc0*/  IMAD.X R9, R190, 0x1, R3, P0 ;  /* 0x00000001be097824 */ /* 0x000fc600000e0603 */
[----:B------:R0:W-:Y:S01]  /*17dd0*/  STL [R1+0xb84], R11 ;  /* 0x000b840b01007387 */ /* 0x0001e20000100800 */
[----:B------:R-:W-:-:S03]  /*17de0*/  SHF.R.S32.HI R191, RZ, 0x1f, R191 ;  /* 0x0000001fffbf7819 */ /* 0x000fc600000114bf */
[----:B0-----:R-:W4:Y:S04]  /*17df0*/  LDL.LU R11, [R1+0x34] ;  /* 0x00003400010b7983 */ /* 0x001f280000300800 */
[----:B------:R-:W-:Y:S04]  /*17e00*/  STL [R1+0xbb8], R10 ;  /* 0x000bb80a01007387 */ /* 0x000fe80000100800 */
[----:B------:R0:W-:Y:S02]  /*17e10*/  STL [R1+0xb8c], R9 ;  /* 0x000b8c0901007387 */ /* 0x0001e40000100800 */
[----:B0-----:R-:W-:Y:S01]  /*17e20*/  IMAD.X R9, R190, 0x1, R2, P2 ;  /* 0x00000001be097824 */ /* 0x001fe200010e0602 */
[----:B------:R-:W-:-:S02]  /*17e30*/  SHF.R.S32.HI R194, RZ, 0x1f, R194 ;  /* 0x0000001fffc27819 */ /* 0x000fc400000114c2 */
[----:B------:R-:W-:Y:S02]  /*17e40*/  SHF.R.S32.HI R195, RZ, 0x1f, R195 ;  /* 0x0000001fffc37819 */ /* 0x000fe400000114c3 */
[C---:B--2---:R-:W-:Y:S02]  /*17e50*/  IADD3 R10, P0, R22.reuse, R5, RZ ;  /* 0x00000005160a7210 */ /* 0x044fe40007f1e0ff */
[----:B------:R-:W-:-:S03]  /*17e60*/  IADD3 R14, P2, R22, R4, RZ ;  /* 0x00000004160e7210 */ /* 0x000fc60007f5e0ff */
[----:B------:R0:W-:Y:S04]  /*17e70*/  STL [R1+0xbc0], R10 ;  /* 0x000bc00a01007387 */ /* 0x0001e80000100800 */
[----:B0-----:R-:W2:Y:S04]  /*17e80*/  LDL.LU R10, [R1+0x38] ;  /* 0x00003800010a7983 */ /* 0x001ea80000300800 */
[----:B------:R0:W-:Y:S04]  /*17e90*/  STL [R1+0xb94], R9 ;  /* 0x000b940901007387 */ /* 0x0001e80000100800 */
[----:B------:R1:W-:Y:S01]  /*17ea0*/  STL [R1+0xbc8], R14 ;  /* 0x000bc80e01007387 */ /* 0x0003e20000100800 */
[----:B0-----:R-:W-:Y:S01]  /*17eb0*/  IMAD.X R9, R191, 0x1, R3, P5 ;  /* 0x00000001bf097824 */ /* 0x001fe200028e0603 */
[----:B---3--:R-:W-:-:S04]  /*17ec0*/  IADD3 R15, P5, R8, R5, RZ ;  /* 0x00000005080f7210 */ /* 0x008fc80007fbe0ff */
[----:B------:R0:W-:Y:S01]  /*17ed0*/  STL [R1+0xb9c], R9 ;  /* 0x000b9c0901007387 */ /* 0x0001e20000100800 */
[----:B-1----:R-:W-:-:S03]  /*17ee0*/  IMAD.X R14, R191, 0x1, R2, P4 ;  /* 0x00000001bf0e7824 */ /* 0x002fc600020e0602 */
[----:B0-----:R-:W3:Y:S04]  /*17ef0*/  LDL.LU R9, [R1+0x4c] ;  /* 0x00004c0001097983 */ /* 0x001ee80000300800 */
[----:B------:R0:W-:Y:S04]  /*17f00*/  STL [R1+0xbd0], R15 ;  /* 0x000bd00f01007387 */ /* 0x0001e80000100800 */
[----:B------:R4:W-:Y:S01]  /*17f10*/  STL [R1+0xba4], R14 ;  /* 0x000ba40e01007387 */ /* 0x0009e20000100800 */
[----:B0-----:R-:W-:Y:S01]  /*17f20*/  IADD3 R15, P4, R8, R4, RZ ;  /* 0x00000004080f7210 */ /* 0x001fe20007f9e0ff */
[----:B------:R-:W-:-:S04]  /*17f30*/  IMAD.X R8, R192, 0x1, R3, P3 ;  /* 0x00000001c0087824 */ /* 0x000fc800018e0603 */
[----:B------:R-:W-:Y:S04]  /*17f40*/  STL [R1+0xbd8], R15 ;  /* 0x000bd80f01007387 */ /* 0x000fe80000100800 */
[----:B------:R-:W3:Y:S01]  /*17f50*/  LDL.LU R22, [R1+0x48] ;  /* 0x0000480001167983 */ /* 0x000ee20000300800 */
[----:B----4-:R-:W-:-:S03]  /*17f60*/  IADD3 R14, P3, R7, R5, RZ ;  /* 0x00000005070e7210 */ /* 0x010fc60007f7e0ff */
[----:B------:R0:W-:Y:S04]  /*17f70*/  STL [R1+0xbac], R8 ;  /* 0x000bac0801007387 */ /* 0x0001e80000100800 */
[----:B------:R1:W-:Y:S01]  /*17f80*/  STL [R1+0xbe0], R14 ;  /* 0x000be00e01007387 */ /* 0x0003e20000100800 */
[----:B0-----:R-:W-:Y:S01]  /*17f90*/  IMAD.X R8, R192, 0x1, R2, P1 ;  /* 0x00000001c0087824 */ /* 0x001fe200008e0602 */
[----:B------:R-:W-:-:S04]  /*17fa0*/  IADD3 R7, P1, R7, R4, RZ ;  /* 0x0000000407077210 */ /* 0x000fc80007f3e0ff */
[----:B------:R0:W-:Y:S01]  /*17fb0*/  STL [R1+0xbb4], R8 ;  /* 0x000bb40801007387 */ /* 0x0001e20000100800 */
[C---:B-1----:R-:W-:Y:S02]  /*17fc0*/  IMAD.X R14, R194.reuse, 0x1, R3, P0 ;  /* 0x00000001c20e7824 */ /* 0x042fe400000e0603 */
[----:B------:R-:W-:Y:S01]  /*17fd0*/  IMAD.X R15, R194, 0x1, R2, P2 ;  /* 0x00000001c20f7824 */ /* 0x000fe200010e0602 */
[----:B0-----:R-:W4:Y:S04]  /*17fe0*/  LDL.LU R8, [R1+0x44] ;  /* 0x0000440001087983 */ /* 0x001f280000300800 */
[----:B------:R0:W-:Y:S04]  /*17ff0*/  STL [R1+0xbe8], R7 ;  /* 0x000be80701007387 */ /* 0x0001e80000100800 */
[----:B------:R1:W-:Y:S01]  /*18000*/  STL [R1+0xbbc], R14 ;  /* 0x000bbc0e01007387 */ /* 0x0003e20000100800 */
[----:B0-----:R-:W-:-:S02]  /*18010*/  IADD3 R7, P0, R6, R5, RZ ;  /* 0x0000000506077210 */ /* 0x001fc40007f1e0ff */
[----:B-1----:R-:W-:-:S03]  /*18020*/  IADD3 R14, P2, R6, R4, RZ ;  /* 0x00000004060e7210 */ /* 0x002fc60007f5e0ff */
[----:B------:R0:W-:Y:S01]  /*18030*/  STL [R1+0xbf0], R7 ;  /* 0x000bf00701007387 */ /* 0x0001e20000100800 */
[----:B------:R-:W-:-:S03]  /*18040*/  IMAD.X R6, R195, 0x1, R3, P5 ;  /* 0x00000001c3067824 */ /* 0x000fc600028e0603 */
[----:B0-----:R-:W4:Y:S04]  /*18050*/  LDL.LU R7, [R1+0x40] ;  /* 0x0000400001077983 */ /* 0x001f280000300800 */
[----:B------:R-:W-:Y:S04]  /*18060*/  STL [R1+0xbc4], R15 ;  /* 0x000bc40f01007387 */ /* 0x000fe80000100800 */
[----:B------:R-:W-:Y:S04]  /*18070*/  STL [R1+0xbf8], R14 ;  /* 0x000bf80e01007387 */ /* 0x000fe80000100800 */
[----:B------:R0:W-:Y:S04]  /*18080*/  STL [R1+0xbcc], R6 ;  /* 0x000bcc0601007387 */ /* 0x0001e80000100800 */
[----:B0-----:R-:W4:Y:S01]  /*18090*/  LDL.LU R6, [R1+0x3c] ;  /* 0x00003c0001067983 */ /* 0x001f220000300800 */
[----:B------:R-:W-:Y:S01]  /*180a0*/  IADD3 R14, P5, R13, R5, RZ ;  /* 0x000000050d0e7210 */ /* 0x000fe20007fbe0ff */
[----:B------:R-:W-:Y:S01]  /*180b0*/  IMAD.X R15, R195, 0x1, R2, P4 ;  /* 0x00000001c30f7824 */ /* 0x000fe200020e0602 */
[----:B------:R-:W-:-:S03]  /*180c0*/  SHF.R.S32.HI R196, RZ, 0x1f, R196 ;  /* 0x0000001fffc47819 */ /* 0x000fc600000114c4 */
[----:B------:R0:W-:Y:S01]  /*180d0*/  STL [R1+0xc00], R14 ;  /* 0x000c000e01007387 */ /* 0x0001e20000100800 */
[----:B------:R-:W-:-:S03]  /*180e0*/  SHF.R.S32.HI R197, RZ, 0x1f, R224 ;  /* 0x0000001fffc57819 */ /* 0x000fc600000114e0 */
[----:B------:R1:W-:Y:S01]  /*180f0*/  STL [R1+0xbd4], R15 ;  /* 0x000bd40f01007387 */ /* 0x0003e20000100800 */
[----:B0-----:R-:W-:Y:S01]  /*18100*/  IADD3 R14, P4, R13, R4, RZ ;  /* 0x000000040d0e7210 */ /* 0x001fe20007f9e0ff */
[----:B-1----:R-:W-:-:S04]  /*18110*/  IMAD.X R15, R196, 0x1, R3, P3 ;  /* 0x00000001c40f7824 */ /* 0x002fc800018e0603 */
[----:B------:R0:W-:Y:S04]  /*18120*/  STL [R1+0xc08], R14 ;  /* 0x000c080e01007387 */ /* 0x0001e80000100800 */
[----:B------:R-:W-:Y:S01]  /*18130*/  STL [R1+0xbdc], R15 ;  /* 0x000bdc0f01007387 */ /* 0x000fe20000100800 */
[----:B------:R-:W-:Y:S01]  /*18140*/  IADD3 R13, P3, R12, R5, RZ ;  /* 0x000000050c0d7210 */ /* 0x000fe20007f7e0ff */
[----:B0-----:R-:W-:Y:S01]  /*18150*/  IMAD.X R14, R196, 0x1, R2, P1 ;  /* 0x00000001c40e7824 */ /* 0x001fe200008e0602 */
[----:B------:R-:W-:-:S03]  /*18160*/  IADD3 R12, P1, R12, R4, RZ ;  /* 0x000000040c0c7210 */ /* 0x000fc60007f3e0ff */
[----:B------:R0:W-:Y:S01]  /*18170*/  STL [R1+0xc10], R13 ;  /* 0x000c100d01007387 */ /* 0x0001e20000100800 */
[----:B------:R-:W-:-:S03]  /*18180*/  SHF.R.S32.HI R198, RZ, 0x1f, R198 ;  /* 0x0000001fffc67819 */ /* 0x000fc600000114c6 */
[----:B------:R-:W-:Y:S04]  /*18190*/  STL [R1+0xbe4], R14 ;  /* 0x000be40e01007387 */ /* 0x000fe80000100800 */
[----:B------:R1:W-:Y:S01]  /*181a0*/  STL [R1+0xc18], R12 ;  /* 0x000c180c01007387 */ /* 0x0003e20000100800 */
[----:B0-----:R-:W-:Y:S01]  /*181b0*/  IMAD.X R13, R197, 0x1, R3, P0 ;  /* 0x00000001c50d7824 */ /* 0x001fe200000e0603 */
[----:B------:R-:W-:-:S04]  /*181c0*/  SHF.R.S32.HI R200, RZ, 0x1f, R200 ;  /* 0x0000001fffc87819 */ /* 0x000fc800000114c8 */
[----:B------:R0:W-:Y:S01]  /*181d0*/  STL [R1+0xbec], R13 ;  /* 0x000bec0d01007387 */ /* 0x0001e20000100800 */
[--C-:B-1----:R-:W-:Y:S01]  /*181e0*/  IMAD.X R12, R197, 0x1, R2.reuse, P2 ;  /* 0x00000001c50c7824 */ /* 0x102fe200010e0602 */
[C---:B------:R-:W-:Y:S02]  /*181f0*/  IADD3 R14, P0, R11.reuse, R5, RZ ;  /* 0x000000050b0e7210 */ /* 0x040fe40007f1e0ff */
[----:B0-----:R-:W-:Y:S01]  /*18200*/  IADD3 R13, P2, R11, R4, RZ ;  /* 0x000000040b0d7210 */ /* 0x001fe20007f5e0ff */
[C---:B------:R-:W-:Y:S02]  /*18210*/  IMAD.X R11, R198.reuse, 0x1, R3, P5 ;  /* 0x00000001c60b7824 */ /* 0x040fe400028e0603 */
[----:B------:R-:W-:Y:S04]  /*18220*/  STL [R1+0xc20], R14 ;  /* 0x000c200e01007387 */ /* 0x000fe80000100800 */
[----:B------:R-:W-:Y:S04]  /*18230*/  STL [R1+0xbf4], R12 ;  /* 0x000bf40c01007387 */ /* 0x000fe80000100800 */
[----:B------:R0:W-:Y:S04]  /*18240*/  STL [R1+0xc28], R13 ;  /* 0x000c280d01007387 */ /* 0x0001e80000100800 */
[----:B------:R1:W-:Y:S01]  /*18250*/  STL [R1+0xbfc], R11 ;  /* 0x000bfc0b01007387 */ /* 0x0003e20000100800 */
[----:B------:R-:W-:Y:S01]  /*18260*/  SHF.R.S32.HI R201, RZ, 0x1f, R201 ;  /* 0x0000001fffc97819 */ /* 0x000fe200000114c9 */
[----:B0-----:R-:W-:Y:S01]  /*18270*/  IMAD.X R13, R198, 0x1, R2, P4 ;  /* 0x00000001c60d7824 */ /* 0x001fe200020e0602 */
[----:B------:R-:W-:-:S02]  /*18280*/  SHF.R.S32.HI R202, RZ, 0x1f, R202 ;  /* 0x0000001fffca7819 */ /* 0x000fc400000114ca */
[----:B------:R-:W-:Y:S02]  /*18290*/  SHF.R.S32.HI R203, RZ, 0x1f, R233 ;  /* 0x0000001fffcb7819 */ /* 0x000fe400000114e9 */
[----:B------:R-:W-:Y:S02]  /*182a0*/  SHF.R.S32.HI R204, RZ, 0x1f, R204 ;  /* 0x0000001fffcc7819 */ /* 0x000fe400000114cc */
[----:B------:R-:W-:Y:S01]  /*182b0*/  SHF.R.S32.HI R205, RZ, 0x1f, R205 ;  /* 0x0000001fffcd7819 */ /* 0x000fe200000114cd */
[----:B------:R-:W-:Y:S01]  /*182c0*/  IMAD R248, R248, UR4, RZ ;  /* 0x00000004f8f87c24 */ /* 0x000fe2000f8e02ff */
[----:B------:R-:W-:Y:S01]  /*182d0*/  SHF.R.S32.HI R206, RZ, 0x1f, R206 ;  /* 0x0000001fffce7819 */ /* 0x000fe200000114ce */
[----:B------:R-:W-:Y:S01]  /*182e0*/  IMAD R245, R245, UR4, RZ ;  /* 0x00000004f5f57c24 */ /* 0x000fe2000f8e02ff */
[----:B------:R-:W-:Y:S01]  /*182f0*/  SHF.R.S32.HI R208, RZ, 0x1f, R208 ;  /* 0x0000001fffd07819 */ /* 0x000fe200000114d0 */
[----:B------:R-:W-:Y:S01]  /*18300*/  IMAD R244, R244, UR4, RZ ;  /* 0x00000004f4f47c24 */ /* 0x000fe2000f8e02ff */
[----:B------:R-:W-:Y:S01]  /*18310*/  SHF.R.S32.HI R209, RZ, 0x1f, R248 ;  /* 0x0000001fffd17819 */ /* 0x000fe200000114f8 */
[----:B------:R-:W-:Y:S01]  /*18320*/  IMAD R241, R241, UR4, RZ ;  /* 0x00000004f1f17c24 */ /* 0x000fe2000f8e02ff */
[----:B--2---:R-:W-:-:S02]  /*18330*/  IADD3 R12, P5, R10, R5, RZ ;  /* 0x000000050a0c7210 */ /* 0x004fc40007fbe0ff */
[----:B-1----:R-:W-:-:S03]  /*18340*/  IADD3 R11, P4, R10, R4, RZ ;  /* 0x000000040a0b7210 */ /* 0x002fc60007f9e0ff */
[----:B------:R0:W-:Y:S04]  /*18350*/  STL [R1+0xc30], R12 ;  /* 0x000c300c01007387 */ /* 0x0001e80000100800 */
[----:B------:R-:W-:Y:S01]  /*18360*/  STL [R1+0xc04], R13 ;  /* 0x000c040d01007387 */ /* 0x000fe20000100800 */
[----:B0-----:R-:W-:-:S03]  /*18370*/  IMAD.X R12, R200, 0x1, R3, P3 ;  /* 0x00000001c80c7824 */ /* 0x001fc600018e0603 */
[----:B------:R0:W-:Y:S04]  /*18380*/  STL [R1+0xc38], R11 ;  /* 0x000c380b01007387 */ /* 0x0001e80000100800 */
[----:B------:R-:W-:Y:S01]  /*18390*/  STL [R1+0xc0c], R12 ;  /* 0x000c0c0c01007387 */ /* 0x000fe20000100800 */
[C---:B---3--:R-:W-:Y:S01]  /*183a0*/  IADD3 R10, P3, R9.reuse, R5, RZ ;  /* 0x00000005090a7210 */ /* 0x048fe20007f7e0ff */
[----:B0-----:R-:W-:Y:S01]  /*183b0*/  IMAD.X R11, R200, 0x1, R2, P1 ;  /* 0x00000001c80b7824 */ /* 0x001fe200008e0602 */
[----:B------:R-:W-:-:S03]  /*183c0*/  IADD3 R9, P1, R9, R4, RZ ;  /* 0x0000000409097210 */ /* 0x000fc60007f3e0ff */
[----:B------:R0:W-:Y:S04]  /*183d0*/  STL [R1+0xc40], R10 ;  /* 0x000c400a01007387 */ /* 0x0001e80000100800 */
[----:B------:R1:W-:Y:S01]  /*183e0*/  STL [R1+0xc14], R11 ;  /* 0x000c140b01007387 */ /* 0x0003e20000100800 */
[----:B0-----:R-:W-:-:S03]  /*183f0*/  IMAD.X R10, R201, 0x1, R3, P0 ;  /* 0x00000001c90a7824 */ /* 0x001fc600000e0603 */
[----:B------:R0:W-:Y:S04]  /*18400*/  STL [R1+0xc48], R9 ;  /* 0x000c480901007387 */ /* 0x0001e80000100800 */
[----:B------:R2:W-:Y:S01]  /*18410*/  STL [R1+0xc1c], R10 ;  /* 0x000c1c0a01007387 */ /* 0x0005e20000100800 */
[C---:B-1----:R-:W-:Y:S01]  /*18420*/  IADD3 R11, P0, R22.reuse, R5, RZ ;  /* 0x00000005160b7210 */ /* 0x042fe20007f1e0ff */
[----:B0-----:R-:W-:Y:S01]  /*18430*/  IMAD.X R9, R201, 0x1, R2, P2 ;  /* 0x00000001c9097824 */ /* 0x001fe200010e0602 */
[----:B--2---:R-:W-:-:S03]  /*18440*/  IADD3 R10, P2, R22, R4, RZ ;  /* 0x00000004160a7210 */ /* 0x004fc60007f5e0ff */
[----:B------:R0:W-:Y:S04]  /*18450*/  STL [R1+0xc50], R11 ;  /* 0x000c500b01007387 */ /* 0x0001e80000100800 */
[----:B------:R-:W-:Y:S04]  /*18460*/  STL [R1+0xc24], R9 ;  /* 0x000c240901007387 */ /* 0x000fe80000100800 */
[----:B------:R1:W-:Y:S01]  /*18470*/  STL [R1+0xc58], R10 ;  /* 0x000c580a01007387 */ /* 0x0003e20000100800 */
[----:B0-----:R-:W-:-:S05]  /*18480*/  IMAD.X R11, R202, 0x1, R3, P5 ;  /* 0x00000001ca0b7824 */ /* 0x001fca00028e0603 */
[----:B------:R-:W-:Y:S01]  /*18490*/  STL [R1+0xc2c], R11 ;  /* 0x000c2c0b01007387 */ /* 0x000fe20000100800 */
[----:B-1----:R-:W-:Y:S01]  /*184a0*/  IMAD.X R10, R202, 0x1, R2, P4 ;  /* 0x00000001ca0a7824 */ /* 0x002fe200020e0602 */
[C---:B----4-:R-:W-:Y:S02]  /*184b0*/  IADD3 R9, P5, R8.reuse, R5, RZ ;  /* 0x0000000508097210 */ /* 0x050fe40007fbe0ff */
[----:B------:R-:W-:-:S03]  /*184c0*/  IADD3 R8, P4, R8, R4, RZ ;  /* 0x0000000408087210 */ /* 0x000fc60007f9e0ff */
[----:B------:R0:W-:Y:S04]  /*184d0*/  STL [R1+0xc60], R9 ;  /* 0x000c600901007387 */ /* 0x0001e80000100800 */
[----:B------:R-:W-:Y:S04]  /*184e0*/  STL [R1+0xc34], R10 ;  /* 0x000c340a01007387 */ /* 0x000fe80000100800 */
[----:B------:R1:W-:Y:S01]  /*184f0*/  STL [R1+0xc68], R8 ;  /* 0x000c680801007387 */ /* 0x0003e20000100800 */
[----:B0-----:R-:W-:-:S05]  /*18500*/  IMAD.X R9, R203, 0x1, R3, P3 ;  /* 0x00000001cb097824 */ /* 0x001fca00018e0603 */
[----:B------:R0:W-:Y:S01]  /*18510*/  STL [R1+0xc3c], R9 ;  /* 0x000c3c0901007387 */ /* 0x0001e20000100800 */
[--C-:B-1----:R-:W-:Y:S01]  /*18520*/  IMAD.X R8, R203, 0x1, R2.reuse, P1 ;  /* 0x00000001cb087824 */ /* 0x102fe200008e0602 */
[CC--:B------:R-:W-:Y:S02]  /*18530*/  IADD3 R10, P3, R7.reuse, R5.reuse, RZ ;  /* 0x00000005070a7210 */ /* 0x0c0fe40007f7e0ff */
[-C--:B0-----:R-:W-:Y:S01]  /*18540*/  IADD3 R9, P1, R7, R4.reuse, RZ ;  /* 0x0000000407097210 */ /* 0x081fe20007f3e0ff */
[----:B------:R-:W-:Y:S02]  /*18550*/  IMAD.X R7, R204, 0x1, R3, P0 ;  /* 0x00000001cc077824 */ /* 0x000fe400000e0603 */
[----:B------:R-:W-:Y:S04]  /*18560*/  STL [R1+0xc70], R10 ;  /* 0x000c700a01007387 */ /* 0x000fe80000100800 */
[----:B------:R0:W-:Y:S04]  /*18570*/  STL [R1+0xc44], R8 ;  /* 0x000c440801007387 */ /* 0x0001e80000100800 */
[----:B------:R1:W-:Y:S04]  /*18580*/  STL [R1+0xc78], R9 ;  /* 0x000c780901007387 */ /* 0x0003e80000100800 */
[----:B------:R2:W-:Y:S01]  /*18590*/  STL [R1+0xc4c], R7 ;  /* 0x000c4c0701007387 */ /* 0x0005e20000100800 */
[----:B0-----:R-:W-:Y:S01]  /*185a0*/  IADD3 R8, P0, R6, R5, RZ ;  /* 0x0000000506087210 */ /* 0x001fe20007f1e0ff */
[----:B-1----:R-:W-:Y:S01]  /*185b0*/  IMAD.X R9, R204, 0x1, R2, P2 ;  /* 0x00000001cc097824 */ /* 0x002fe200010e0602 */
[----:B--2---:R-:W-:-:S03]  /*185c0*/  IADD3 R7, P2, R6, R4, RZ ;  /* 0x0000000406077210 */ /* 0x004fc60007f5e0ff */
[----:B------:R0:W-:Y:S04]  /*185d0*/  STL [R1+0xc80], R8 ;  /* 0x000c800801007387 */ /* 0x0001e80000100800 */
[----:B------:R-:W-:Y:S01]  /*185e0*/  STL [R1+0xc54], R9 ;  /* 0x000c540901007387 */ /* 0x000fe20000100800 */
[C---:B0-----:R-:W-:Y:S01]  /*185f0*/  IMAD.X R8, R205.reuse, 0x1, R3, P5 ;  /* 0x00000001cd087824 */ /* 0x041fe200028e0603 */
[----:B------:R-:W-:Y:S02]  /*18600*/  IADD3 R6, P5, R248, R5, RZ ;  /* 0x00000005f8067210 */ /* 0x000fe40007fbe0ff */
[----:B------:R0:W-:Y:S04]  /*18610*/  STL [R1+0xc88], R7 ;  /* 0x000c880701007387 */ /* 0x0001e80000100800 */
[----:B------:R1:W-:Y:S01]  /*18620*/  STL [R1+0xc5c], R8 ;  /* 0x000c5c0801007387 */ /* 0x0003e20000100800 */
[----:B0-----:R-:W-:-:S03]  /*18630*/  IMAD.X R7, R205, 0x1, R2, P4 ;  /* 0x00000001cd077824 */ /* 0x001fc600020e0602 */
        /* <DEDUP_REMOVED lines=19> */
[----:B--2---:R-:W-:Y:S01]  /*18770*/  IMAD.X R8, R209, 0x1, R3, P5 ;  /* 0x00000001d1087824 */ /* 0x004fe200028e0603 */
[----:B------:R-:W-:Y:S02]  /*18780*/  SHF.R.S32.HI R210, RZ, 0x1f, R245 ;  /* 0x0000001fffd27819 */ /* 0x000fe400000114f5 */
[----:B------:R1:W-:Y:S01]  /*18790*/  STL [R1+0xcb8], R7 ;  /* 0x000cb80701007387 */ /* 0x0003e20000100800 */
[----:B------:R-:W-:Y:S01]  /*187a0*/  IMAD R238, R238, UR4, RZ ;  /* 0x00000004eeee7c24 */ /* 0x000fe2000f8e02ff */
[----:B0-----:R-:W-:Y:S02]  /*187b0*/  IADD3 R6, P5, R241, R5, RZ ;  /* 0x00000005f1067210 */ /* 0x001fe40007fbe0ff */
[----:B------:R0:W-:Y:S01]  /*187c0*/  STL [R1+0xc8c], R8 ;  /* 0x000c8c0801007387 */ /* 0x0001e20000100800 */
[----:B-1----:R-:W-:-:S03]  /*187d0*/  IMAD.X R7, R209, 0x1, R2, P4 ;  /* 0x00000001d1077824 */ /* 0x002fc600020e0602 */
[----:B------:R1:W-:Y:S01]  /*187e0*/  STL [R1+0xcc0], R6 ;  /* 0x000cc00601007387 */ /* 0x0003e20000100800 */
[----:B0-----:R-:W-:-:S03]  /*187f0*/  IADD3 R8, P4, R241, R4, RZ ;  /* 0x00000004f1087210 */ /* 0x001fc60007f9e0ff */
[----:B------:R0:W-:Y:S01]  /*18800*/  STL [R1+0xc94], R7 ;  /* 0x000c940701007387 */ /* 0x0001e20000100800 */
[----:B------:R-:W-:Y:S01]  /*18810*/  SHF.R.S32.HI R211, RZ, 0x1f, R244 ;  /* 0x0000001fffd37819 */ /* 0x000fe200000114f4 */
[----:B-1----:R-:W-:Y:S02]  /*18820*/  IMAD.X R6, R210, 0x1, R3, P3 ;  /* 0x00000001d2067824 */ /* 0x002fe400018e0603 */
[----:B------:R1:W-:Y:S01]  /*18830*/  STL [R1+0xcc8], R8 ;  /* 0x000cc80801007387 */ /* 0x0003e20000100800 */
[----:B------:R-:W-:Y:S01]  /*18840*/  IMAD R235, R235, UR4, RZ ;  /* 0x00000004ebeb7c24 */ /* 0x000fe2000f8e02ff */
[----:B0-----:R-:W-:Y:S02]  /*18850*/  IADD3 R7, P3, R238, R5, RZ ;  /* 0x00000005ee077210 */ /* 0x001fe40007f7e0ff */
[----:B------:R0:W-:Y:S01]  /*18860*/  STL [R1+0xc9c], R6 ;  /* 0x000c9c0601007387 */ /* 0x0001e20000100800 */
[----:B-1----:R-:W-:-:S03]  /*18870*/  IMAD.X R8, R210, 0x1, R2, P1 ;  /* 0x00000001d2087824 */ /* 0x002fc600008e0602 */
[----:B------:R1:W-:Y:S01]  /*18880*/  STL [R1+0xcd0], R7 ;  /* 0x000cd00701007387 */ /* 0x0003e20000100800 */
[----:B------:R-:W-:Y:S02]  /*18890*/  SHF.R.S32.HI R213, RZ, 0x1f, R241 ;  /* 0x0000001fffd57819 */ /* 0x000fe400000114f1 */
[----:B0-----:R-:W-:Y:S01]  /*188a0*/  IADD3 R6, P1, R238, R4, RZ ;  /* 0x00000004ee067210 */ /* 0x001fe20007f3e0ff */
[----:B------:R0:W-:Y:S01]  /*188b0*/  STL [R1+0xca4], R8 ;  /* 0x000ca40801007387 */ /* 0x0001e20000100800 */
[----:B-1----:R-:W-:-:S03]  /*188c0*/  IMAD.X R7, R211, 0x1, R3, P0 ;  /* 0x00000001d3077824 */ /* 0x002fc600000e0603 */
        /* <DEDUP_REMOVED lines=8> */
[C---:B-1----:R-:W-:Y:S01]  /*18950*/  IMAD.X R8, R213.reuse, 0x1, R3, P5 ;  /* 0x00000001d5087824 */ /* 0x042fe200028e0603 */
        /* <DEDUP_REMOVED lines=19> */
[----:B-1----:R-:W-:-:S03]  /*18a90*/  IMAD.X R7, R219, 0x1, R3, P0 ;  /* 0x00000001db077824 */ /* 0x002fc600000e0603 */
[----:B------:R1:W-:Y:S01]  /*18aa0*/  STL [R1+0xd08], R6 ;  /* 0x000d080601007387 */ /* 0x0003e20000100800 */
[----:B0-----:R-:W-:-:S03]  /*18ab0*/  IADD3 R8, P0, R225, R5, RZ ;  /* 0x00000005e1087210 */ /* 0x001fc60007f1e0ff */
[----:B------:R0:W-:Y:S01]  /*18ac0*/  STL [R1+0xcdc], R7 ;  /* 0x000cdc0701007387 */ /* 0x0001e20000100800 */
[----:B------:R-:W-:Y:S01]  /*18ad0*/  SHF.R.S32.HI R222, RZ, 0x1f, R232 ;  /* 0x0000001fffde7819 */ /* 0x000fe200000114e8 */
[----:B------:R-:W-:Y:S02]  /*18ae0*/  IMAD R221, R221, UR4, RZ ;  /* 0x00000004dddd7c24 */ /* 0x000fe4000f8e02ff */
[----:B-1----:R-:W-:Y:S01]  /*18af0*/  IMAD.X R6, R219, 0x1, R2, P2 ;  /* 0x00000001db067824 */ /* 0x002fe200010e0602 */
[----:B------:R-:W-:Y:S04]  /*18b00*/  STL [R1+0xd10], R8 ;  /* 0x000d100801007387 */ /* 0x000fe80000100800 */
[----:B------:R-:W2:Y:S01]  /*18b10*/  LDL.LU R9, [R1+0x50] ;  /* 0x0000500001097983 */ /* 0x000ea20000300800 */
[----:B0-----:R-:W-:-:S03]  /*18b20*/  IADD3 R7, P2, R225, R4, RZ ;  /* 0x00000004e1077210 */ /* 0x001fc60007f5e0ff */
[----:B------:R0:W-:Y:S01]  /*18b30*/  STL [R1+0xce4], R6 ;  /* 0x000ce40601007387 */ /* 0x0001e20000100800 */
[----:B------:R-:W-:-:S03]  /*18b40*/  SHF.R.S32.HI R224, RZ, 0x1f, R228 ;  /* 0x0000001fffe07819 */ /* 0x000fc600000114e4 */
[----:B------:R1:W-:Y:S01]  /*18b50*/  STL [R1+0xd18], R7 ;  /* 0x000d180701007387 */ /* 0x0003e20000100800 */
[----:B0-----:R-:W-:Y:S01]  /*18b60*/  IMAD.X R6, R222, 0x1, R3, P5 ;  /* 0x00000001de067824 */ /* 0x001fe200028e0603 */
[C---:B------:R-:W-:Y:S01]  /*18b70*/  IADD3 R8, P5, R221.reuse, R5, RZ ;  /* 0x00000005dd087210 */ /* 0x040fe20007fbe0ff */
[----:B------:R-:W-:Y:S02]  /*18b80*/  IMAD R220, R220, UR4, RZ ;  /* 0x00000004dcdc7c24 */ /* 0x000fe4000f8e02ff */
[----:B-1----:R-:W-:Y:S01]  /*18b90*/  IMAD.X R7, R222, 0x1, R2, P4 ;  /* 0x00000001de077824 */ /* 0x002fe200020e0602 */
[----:B------:R0:W-:Y:S04]  /*18ba0*/  STL [R1+0xcec], R6 ;  /* 0x000cec0601007387 */ /* 0x0001e80000100800 */
[----:B------:R1:W-:Y:S04]  /*18bb0*/  STL [R1+0xd20], R8 ;  /* 0x000d200801007387 */ /* 0x0003e80000100800 */
[----:B------:R-:W3:Y:S01]  /*18bc0*/  LDL.LU R22, [R1+0x54] ;  /* 0x0000540001167983 */ /* 0x000ee20000300800 */
[----:B0-----:R-:W-:-:S03]  /*18bd0*/  IADD3 R6, P4, R221, R4, RZ ;  /* 0x00000004dd067210 */ /* 0x001fc60007f9e0ff */
[----:B------:R0:W-:Y:S01]  /*18be0*/  STL [R1+0xcf4], R7 ;  /* 0x000cf40701007387 */ /* 0x0001e20000100800 */
[----:B------:R-:W-:Y:S01]  /*18bf0*/  SHF.R.S32.HI R226, RZ, 0x1f, R225 ;  /* 0x0000001fffe27819 */ /* 0x000fe200000114e1 */
[C---:B-1----:R-:W-:Y:S02]  /*18c00*/  IMAD.X R8, R224.reuse, 0x1, R2, P1 ;  /* 0x00000001e0087824 */ /* 0x042fe400008e0602 */
[----:B------:R1:W-:Y:S01]  /*18c10*/  STL [R1+0xd28], R6 ;  /* 0x000d280601007387 */ /* 0x0003e20000100800 */
[----:B0-----:R-:W-:Y:S01]  /*18c20*/  IMAD.X R7, R224, 0x1, R3, P3 ;  /* 0x00000001e0077824 */ /* 0x001fe200018e0603 */
[----:B-1----:R-:W-:-:S04]  /*18c30*/  IADD3 R6, P3, R220, R5, RZ ;  /* 0x00000005dc067210 */ /* 0x002fc80007f7e0ff */
[----:B------:R0:W-:Y:S01]  /*18c40*/  STL [R1+0xcfc], R7 ;  /* 0x000cfc0701007387 */ /* 0x0001e20000100800 */
[----:B------:R-:W-:-:S03]  /*18c50*/  IMAD R218, R218, UR4, RZ ;  /* 0x00000004dada7c24 */ /* 0x000fc6000f8e02ff */
[----:B------:R1:W-:Y:S04]  /*18c60*/  STL [R1+0xd30], R6 ;  /* 0x000d300601007387 */ /* 0x0003e80000100800 */
[----:B------:R4:W-:Y:S01]  /*18c70*/  STL [R1+0xd04], R8 ;  /* 0x000d040801007387 */ /* 0x0009e20000100800 */
[----:B0-----:R-:W-:Y:S01]  /*18c80*/  IADD3 R7, P1, R220, R4, RZ ;  /* 0x00000004dc077210 */ /* 0x001fe20007f3e0ff */
[----:B-1----:R-:W-:Y:S02]  /*18c90*/  IMAD.X R6, R226, 0x1, R3, P0 ;  /* 0x00000001e2067824 */ /* 0x002fe400000e0603 */
[----:B----4-:R-:W4:Y:S01]  /*18ca0*/  LDL.LU R8, [R1+0x58] ;  /* 0x0000580001087983 */ /* 0x010f220000300800 */
[----:B------:R-:W-:-:S03]  /*18cb0*/  IADD3 R10, P0, R218, R5, RZ ;  /* 0x00000005da0a7210 */ /* 0x000fc60007f1e0ff */
[----:B------:R-:W-:Y:S04]  /*18cc0*/  STL [R1+0xd38], R7 ;  /* 0x000d380701007387 */ /* 0x000fe80000100800 */
[----:B------:R0:W-:Y:S01]  /*18cd0*/  STL [R1+0xd0c], R6 ;  /* 0x000d0c0601007387 */ /* 0x0001e20000100800 */
[----:B------:R-:W-:Y:S01]  /*18ce0*/  SHF.R.S32.HI R229, RZ, 0x1f, R221 ;  /* 0x0000001fffe57819 */ /* 0x000fe200000114dd */
[----:B------:R-:W-:Y:S02]  /*18cf0*/  IMAD R217, R217, UR4, RZ ;  /* 0x00000004d9d97c24 */ /* 0x000fe4000f8e02ff */
[----:B------:R1:W-:Y:S01]  /*18d00*/  STL [R1+0xd40], R10 ;  /* 0x000d400a01007387 */ /* 0x0003e20000100800 */
[----:B0-----:R-:W-:Y:S01]  /*18d10*/  IMAD.X R6, R226, 0x1, R2, P2 ;  /* 0x00000001e2067824 */ /* 0x001fe200010e0602 */
[----:B------:R-:W-:-:S04]  /*18d20*/  IADD3 R7, P2, R218, R4, RZ ;  /* 0x00000004da077210 */ /* 0x000fc80007f5e0ff */
[----:B------:R0:W-:Y:S01]  /*18d30*/  STL [R1+0xd14], R6 ;  /* 0x000d140601007387 */ /* 0x0001e20000100800 */
[----:B-1----:R-:W-:-:S03]  /*18d40*/  IMAD.X R10, R229, 0x1, R3, P5 ;  /* 0x00000001e50a7824 */ /* 0x002fc600028e0603 */
[----:B------:R1:W-:Y:S01]  /*18d50*/  STL [R1+0xd48], R7 ;  /* 0x000d480701007387 */ /* 0x0003e20000100800 */
[----:B------:R-:W-:Y:S01]  /*18d60*/  SHF.R.S32.HI R230, RZ, 0x1f, R220 ;  /* 0x0000001fffe67819 */ /* 0x000fe200000114dc */
[----:B------:R-:W-:Y:S01]  /*18d70*/  IMAD.X R11, R229, 0x1, R2, P4 ;  /* 0x00000001e50b7824 */ /* 0x000fe200020e0602 */
[C---:B0-----:R-:W-:Y:S01]  /*18d80*/  IADD3 R6, P5, R217.reuse, R5, RZ ;  /* 0x00000005d9067210 */ /* 0x041fe20007fbe0ff */
[----:B-1----:R-:W4:Y:S04]  /*18d90*/  LDL.LU R7, [R1+0x5c] ;  /* 0x00005c0001077983 */ /* 0x002f280000300800 */
[----:B------:R0:W-:Y:S04]  /*18da0*/  STL [R1+0xd1c], R10 ;  /* 0x000d1c0a01007387 */ /* 0x0001e80000100800 */
[----:B------:R1:W-:Y:S01]  /*18db0*/  STL [R1+0xd50], R6 ;  /* 0x000d500601007387 */ /* 0x0003e20000100800 */
[----:B0-----:R-:W-:-:S03]  /*18dc0*/  IADD3 R10, P4, R217, R4, RZ ;  /* 0x00000004d90a7210 */ /* 0x001fc60007f9e0ff */
[----:B------:R-:W-:Y:S01]  /*18dd0*/  STL [R1+0xd24], R11 ;  /* 0x000d240b01007387 */ /* 0x000fe20000100800 */
[----:B-1----:R-:W-:-:S03]  /*18de0*/  IMAD.X R6, R230, 0x1, R3, P3 ;  /* 0x00000001e6067824 */ /* 0x002fc600018e0603 */
[----:B------:R-:W-:Y:S04]  /*18df0*/  STL [R1+0xd58], R10 ;  /* 0x000d580a01007387 */ /* 0x000fe80000100800 */
[----:B------:R0:W-:Y:S04]  /*18e00*/  STL [R1+0xd2c], R6 ;  /* 0x000d2c0601007387 */ /* 0x0001e80000100800 */
[----:B0-----:R-:W4:Y:S01]  /*18e10*/  LDL.LU R6, [R1+0x60] ;  /* 0x0000600001067983 */ /* 0x001f220000300800 */
[----:B------:R-:W-:Y:S01]  /*18e20*/  IMAD R214, R214, UR4, RZ ;  /* 0x00000004d6d67c24 */ /* 0x000fe2000f8e02ff */
[----:B------:R-:W-:Y:S01]  /*18e30*/  SHF.R.S32.HI R231, RZ, 0x1f, R218 ;  /* 0x0000001fffe77819 */ /* 0x000fe200000114da */
[----:B------:R-:W-:-:S03]  /*18e40*/  IMAD.X R10, R230, 0x1, R2, P1 ;  /* 0x00000001e60a7824 */ /* 0x000fc600008e0602 */
[----:B------:R-:W-:Y:S01]  /*18e50*/  IADD3 R11, P3, R214, R5, RZ ;  /* 0x00000005d60b7210 */ /* 0x000fe20007f7e0ff */
[----:B------:R-:W-:Y:S01]  /*18e60*/  IMAD R212, R212, UR4, RZ ;  /* 0x00000004d4d47c24 */ /* 0x000fe2000f8e02ff */
[----:B------:R-:W-:-:S03]  /*18e70*/  IADD3 R12, P1, R214, R4, RZ ;  /* 0x00000004d60c7210 */ /* 0x000fc60007f3e0ff */
[----:B------:R-:W-:Y:S04]  /*18e80*/  STL [R1+0xd60], R11 ;  /* 0x000d600b01007387 */ /* 0x000fe80000100800 */
[----:B------:R0:W-:Y:S01]  /*18e90*/  STL [R1+0xd34], R10 ;  /* 0x000d340a01007387 */ /* 0x0001e20000100800 */
[----:B------:R-:W-:-:S03]  /*18ea0*/  SHF.R.S32.HI R233, RZ, 0x1f, R217 ;  /* 0x0000001fffe97819 */ /* 0x000fc600000114d9 */
[----:B------:R1:W-:Y:S01]  /*18eb0*/  STL [R1+0xd68], R12 ;  /* 0x000d680c01007387 */ /* 0x0003e20000100800 */
[C---:B0-----:R-:W-:Y:S01]  /*18ec0*/  IMAD.X R10, R231.reuse, 0x1, R3, P0 ;  /* 0x00000001e70a7824 */ /* 0x041fe200000e0603 */
[----:B------:R-:W-:Y:S01]  /*18ed0*/  IADD3 R11, P0, R212, R5, RZ ;  /* 0x00000005d40b7210 */ /* 0x000fe20007f1e0ff */
[----:B-1----:R-:W-:-:S03]  /*18ee0*/  IMAD.X R12, R231, 0x1, R2, P2 ;  /* 0x00000001e70c7824 */ /* 0x002fc600010e0602 */
[----:B------:R0:W-:Y:S01]  /*18ef0*/  STL [R1+0xd3c], R10 ;  /* 0x000d3c0a01007387 */ /* 0x0001e20000100800 */
[----:B------:R-:W-:-:S03]  /*18f00*/  IMAD.X R13, R233, 0x1, R3, P5 ;  /* 0x00000001e90d7824 */ /* 0x000fc600028e0603 */
[----:B------:R1:W-:Y:S01]  /*18f10*/  STL [R1+0xd70], R11 ;  /* 0x000d700b01007387 */ /* 0x0003e20000100800 */
[----:B0-----:R-:W-:-:S03]  /*18f20*/  IADD3 R10, P2, R212, R4, RZ ;  /* 0x00000004d40a7210 */ /* 0x001fc60007f5e0ff */
[----:B-1----:R-:W4:Y:S04]  /*18f30*/  LDL.LU R11, [R1+0x64] ;  /* 0x00006400010b7983 */ /* 0x002f280000300800 */
[----:B------:R0:W-:Y:S04]  /*18f40*/  STL [R1+0xd44], R12 ;  /* 0x000d440c01007387 */ /* 0x0001e80000100800 */
[----:B------:R-:W-:Y:S01]  /*18f50*/  STL [R1+0xd78], R10 ;  /* 0x000d780a01007387 */ /* 0x000fe20000100800 */
[----:B------:R-:W-:-:S03]  /*18f60*/  SHF.R.S32.HI R239, RZ, 0x1f, R214 ;  /* 0x0000001fffef7819 */ /* 0x000fc600000114d6 */
[----:B------:R1:W-:Y:S01]  /*18f70*/  STL [R1+0xd4c], R13 ;  /* 0x000d4c0d01007387 */ /* 0x0003e20000100800 */
[----:B0-----:R-:W-:Y:S01]  /*18f80*/  IMAD.X R12, R233, 0x1, R2, P4 ;  /* 0x00000001e90c7824 */ /* 0x001fe200020e0602 */
[----:B------:R-:W-:Y:S01]  /*18f90*/  SHF.R.S32.HI R240, RZ, 0x1f, R212 ;  /* 0x0000001ffff07819 */ /* 0x000fe200000114d4 */
[----:B-1----:R-:W-:-:S04]  /*18fa0*/  IMAD.X R13, R239, 0x1, R2, P1 ;  /* 0x00000001ef0d7824 */ /* 0x002fc800008e0602 */
[----:B------:R-:W-:Y:S01]  /*18fb0*/  IMAD.X R14, R240, 0x1, R3, P0 ;  /* 0x00000001f00e7824 */ /* 0x000fe200000e0603 */
[----:B------:R-:W-:Y:S02]  /*18fc0*/  SHF.R.S32.HI R242, RZ, 0x1f, R242 ;  /* 0x0000001ffff27819 */ /* 0x000fe400000114f2 */
        /* <DEDUP_REMOVED lines=9> */
[----:B------:R0:W-:Y:S04]  /*19060*/  STL [R1+0xd5c], R12 ;  /* 0x000d5c0c01007387 */ /* 0x0001e80000100800 */
[----:B------:R1:W-:Y:S01]  /*19070*/  STL [R1+0xd90], R9 ;  /* 0x000d900901007387 */ /* 0x0003e20000100800 */
[----:B0-----:R-:W-:-:S03]  /*19080*/  IADD3 R12, P1, R22, R4, RZ ;  /* 0x00000004160c7210 */ /* 0x001fc60007f3e0ff */
[----:B-1----:R-:W3:Y:S04]  /*19090*/  LDL.LU R9, [R1+0xc4] ;  /* 0x0000c40001097983 */ /* 0x002ee80000300800 */
[----:B------:R4:W-:Y:S04]  /*190a0*/  STL [R1+0xd64], R13 ;  /* 0x000d640d01007387 */ /* 0x0009e80000100800 */
[----:B------:R-:W3:Y:S04]  /*190b0*/  LDL.LU R16, [R1+0x6c] ;  /* 0x00006c0001107983 */ /* 0x000ee80000300800 */
[----:B------:R0:W-:Y:S01]  /*190c0*/  STL [R1+0xd98], R12 ;  /* 0x000d980c01007387 */ /* 0x0001e20000100800 */
[----:B----4-:R-:W-:-:S03]  /*190d0*/  IADD3 R13, P0, R8, R5, RZ ;  /* 0x00000005080d7210 */ /* 0x010fc60007f1e0ff */
[----:B------:R-:W-:Y:S04]  /*190e0*/  STL [R1+0xd6c], R14 ;  /* 0x000d6c0e01007387 */ /* 0x000fe80000100800 */
[----:B------:R1:W-:Y:S01]  /*190f0*/  STL [R1+0xda0], R13 ;  /* 0x000da00d01007387 */ /* 0x0003e20000100800 */
[----:B0-----:R-:W-:Y:S01]  /*19100*/  IMAD.X R12, R240, 0x1, R2, P2 ;  /* 0x00000001f00c7824 */ /* 0x001fe200010e0602 */
[----:B------:R-:W-:Y:S02]  /*19110*/  IADD3 R8, P2, R8, R4, RZ ;  /* 0x0000000408087210 */ /* 0x000fe40007f5e0ff */
[----:B------:R-:W4:Y:S04]  /*19120*/  LDL.LU R22, [R1+0xcc] ;  /* 0x0000cc0001167983 */ /* 0x000f280000300800 */
[----:B------:R-:W-:Y:S01]  /*19130*/  STL [R1+0xd74], R12 ;  /* 0x000d740c01007387 */ /* 0x000fe20000100800 */
[----:B-1----:R-:W-:-:S03]  /*19140*/  IMAD.X R13, R242, 0x1, R3, P5 ;  /* 0x00000001f20d7824 */ /* 0x002fc600028e0603 */
[----:B------:R-:W4:Y:S04]  /*19150*/  LDL.LU R15, [R1+0x70] ;  /* 0x00007000010f7983 */ /* 0x000f280000300800 */
[----:B------:R0:W-:Y:S04]  /*19160*/  STL [R1+0xda8], R8 ;  /* 0x000da80801007387 */ /* 0x0001e80000100800 */
[----:B------:R1:W-:Y:S04]  /*19170*/  STL [R1+0xd7c], R13 ;  /* 0x000d7c0d01007387 */ /* 0x0003e80000100800 */
[----:B------:R-:W4:Y:S01]  /*19180*/  LDL.LU R14, [R1+0xd8] ;  /* 0x0000d800010e7983 */ /* 0x000f220000300800 */
[----:B0-----:R-:W-:Y:S01]  /*19190*/  IADD3 R8, P5, R7, R5, RZ ;  /* 0x0000000507087210 */ /* 0x001fe20007fbe0ff */
[----:B------:R-:W-:-:S04]  /*191a0*/  IMAD.X R12, R242, 0x1, R2, P4 ;  /* 0x00000001f20c7824 */ /* 0x000fc800020e0602 */
[----:B------:R0:W-:Y:S01]  /*191b0*/  STL [R1+0xdb0], R8 ;  /* 0x000db00801007387 */ /* 0x0001e20000100800 */
[----:B-1----:R-:W-:Y:S01]  /*191c0*/  IADD3 R13, P4, R7, R4, RZ ;  /* 0x00000004070d7210 */ /* 0x002fe20007f9e0ff */
[----:B------:R-:W-:Y:S02]  /*191d0*/  IMAD.X R7, R243, 0x1, R3, P3 ;  /* 0x00000001f3077824 */ /* 0x000fe400018e0603 */
[----:B0-----:R-:W4:Y:S04]  /*191e0*/  LDL.LU R8, [R1+0x74] ;  /* 0x0000740001087983 */ /* 0x001f280000300800 */
[----:B------:R0:W-:Y:S04]  /*191f0*/  STL [R1+0xd84], R12 ;  /* 0x000d840c01007387 */ /* 0x0001e80000100800 */
[----:B------:R1:W-:Y:S01]  /*19200*/  STL [R1+0xdb8], R13 ;  /* 0x000db80d01007387 */ /* 0x0003e20000100800 */
[----:B0-----:R-:W-:-:S03]  /*19210*/  IADD3 R12, P3, R6, R5, RZ ;  /* 0x00000005060c7210 */ /* 0x001fc60007f7e0ff */
[----:B-1----:R-:W4:Y:S04]  /*19220*/  LDL.LU R13, [R1+0xe4] ;  /* 0x0000e400010d7983 */ /* 0x002f280000300800 */
[----:B------:R0:W-:Y:S04]  /*19230*/  STL [R1+0xd8c], R7 ;  /* 0x000d8c0701007387 */ /* 0x0001e80000100800 */
[----:B0-----:R-:W4:Y:S04]  /*19240*/  LDL.LU R7, [R1+0x78] ;  /* 0x0000780001077983 */ /* 0x001f280000300800 */
[----:B------:R0:W-:Y:S02]  /*19250*/  STL [R1+0xdc0], R12 ;  /* 0x000dc00c01007387 */ /* 0x0001e40000100800 */
[----:B0-----:R-:W-:Y:S01]  /*19260*/  IMAD.X R12, R243, 0x1, R2, P1 ;  /* 0x00000001f30c7824 */ /* 0x001fe200008e0602 */
[----:B------:R-:W-:-:S04]  /*19270*/  IADD3 R6, P1, R6, R4, RZ ;  /* 0x0000000406067210 */ /* 0x000fc80007f3e0ff */
[----:B------:R-:W-:Y:S04]  /*19280*/  STL [R1+0xd94], R12 ;  /* 0x000d940c01007387 */ /* 0x000fe80000100800 */
[----:B------:R0:W-:Y:S04]  /*19290*/  STL [R1+0xdc8], R6 ;  /* 0x000dc80601007387 */ /* 0x0001e80000100800 */
[----:B0-----:R-:W4:Y:S01]  /*192a0*/  LDL.LU R6, [R1+0xec] ;  /* 0x0000ec0001067983 */ /* 0x001f220000300800 */
[----:B------:R-:W-:Y:S02]  /*192b0*/  SHF.R.S32.HI R247, RZ, 0x1f, R247 ;  /* 0x0000001ffff77819 */ /* 0x000fe400000114f7 */
[----:B------:R-:W-:-:S03]  /*192c0*/  SHF.R.S32.HI R250, RZ, 0x1f, R250 ;  /* 0x0000001ffffa7819 */ /* 0x000fc600000114fa */
[----:B------:R-:W-:Y:S01]  /*192d0*/  IMAD.X R17, R247, 0x1, R3, P0 ;  /* 0x00000001f7117824 */ /* 0x000fe200000e0603 */
[----:B------:R-:W-:Y:S01]  /*192e0*/  IADD3 R12, P0, R11, R5, RZ ;  /* 0x000000050b0c7210 */ /* 0x000fe20007f1e0ff */
[----:B------:R-:W-:-:S03]  /*192f0*/  IMAD.X R19, R247, 0x1, R2, P2 ;  /* 0x00000001f7137824 */ /* 0x000fc600010e0602 */
[----:B------:R0:W-:Y:S04]  /*19300*/  STL [R1+0xd9c], R17 ;  /* 0x000d9c1101007387 */ /* 0x0001e80000100800 */
[----:B------:R1:W-:Y:S01]  /*19310*/  STL [R1+0xdd0], R12 ;  /* 0x000dd00c01007387 */ /* 0x0003e20000100800 */
[----:B0-----:R-:W-:-:S03]  /*19320*/  IADD3 R17, P2, R11, R4, RZ ;  /* 0x000000040b117210 */ /* 0x001fc60007f5e0ff */
[----:B------:R-:W-:Y:S01]  /*19330*/  STL [R1+0xda4], R19 ;  /* 0x000da41301007387 */ /* 0x000fe20000100800 */
[----:B-1----:R-:W-:-:S03]  /*19340*/  IMAD.X R12, R250, 0x1, R3, P5 ;  /* 0x00000001fa0c7824 */ /* 0x002fc600028e0603 */
[----:B------:R0:W-:Y:S04]  /*19350*/  STL [R1+0xdd8], R17 ;  /* 0x000dd81101007387 */ /* 0x0001e80000100800 */
[----:B------:R1:W-:Y:S01]  /*19360*/  STL [R1+0xdac], R12 ;  /* 0x000dac0c01007387 */ /* 0x0003e20000100800 */
[----:B0-----:R-:W-:-:S03]  /*19370*/  IMAD.X R17, R250, 0x1, R2, P4 ;  /* 0x00000001fa117824 */ /* 0x001fc600020e0602 */
[----:B-1----:R-:W4:Y:S01]  /*19380*/  LDL.LU R12, [R1+0xf8] ;  /* 0x0000f800010c7983 */ /* 0x002f220000300800 */
[----:B--2---:R-:W-:-:S05]  /*19390*/  IADD3 R11, P5, R10, R5, RZ ;  /* 0x000000050a0b7210 */ /* 0x004fca0007fbe0ff */
[----:B------:R0:W-:Y:S04]  /*193a0*/  STL [R1+0xde0], R11 ;  /* 0x000de00b01007387 */ /* 0x0001e80000100800 */
[----:B0-----:R-:W2:Y:S04]  /*193b0*/  LDL.LU R11, [R1+0x7c] ;  /* 0x00007c00010b7983 */ /* 0x001ea80000300800 */
[----:B------:R0:W-:Y:S02]  /*193c0*/  STL [R1+0xdb4], R17 ;  /* 0x000db41101007387 */ /* 0x0001e40000100800 */
[----:B0-----:R-:W-:Y:S01]  /*193d0*/  IADD3 R17, P4, R10, R4, RZ ;  /* 0x000000040a117210 */ /* 0x001fe20007f9e0ff */
[----:B---3--:R-:W-:-:S04]  /*193e0*/  IMAD.X R10, R9, 0x1, R3, P3 ;  /* 0x00000001090a7824 */ /* 0x008fc800018e0603 */
[----:B------:R0:W-:Y:S04]  /*193f0*/  STL [R1+0xde8], R17 ;  /* 0x000de81101007387 */ /* 0x0001e80000100800 */
[----:B------:R1:W-:Y:S01]  /*19400*/  STL [R1+0xdbc], R10 ;  /* 0x000dbc0a01007387 */ /* 0x0003e20000100800 */
[C---:B------:R-:W-:Y:S01]  /*19410*/  IADD3 R19, P3, R16.reuse, R5, RZ ;  /* 0x0000000510137210 */ /* 0x040fe20007f7e0ff */
[----:B0-----:R-:W-:Y:S02]  /*19420*/  IMAD.X R17, R9, 0x1, R2, P1 ;  /* 0x0000000109117824 */ /* 0x001fe400008e0602 */
[----:B-1----:R-:W3:Y:S04]  /*19430*/  LDL.LU R10, [R1+0x104] ;  /* 0x00010400010a7983 */ /* 0x002ee80000300800 */
[----:B------:R4:W-:Y:S01]  /*19440*/  STL [R1+0xdf0], R19 ;  /* 0x000df01301007387 */ /* 0x0009e20000100800 */
[----:B------:R-:W-:-:S03]  /*19450*/  IADD3 R16, P1, R16, R4, RZ ;  /* 0x0000000410107210 */ /* 0x000fc60007f3e0ff */
[----:B------:R-:W3:Y:S01]  /*19460*/  LDL.LU R9, [R1+0x80] ;  /* 0x0000800001097983 */ /* 0x000ee20000300800 */
[----:B----4-:R-:W-:-:S03]  /*19470*/  IMAD.X R19, R22, 0x1, R3, P0 ;  /* 0x0000000116137824 */ /* 0x010fc600000e0603 */
[----:B------:R0:W-:Y:S04]  /*19480*/  STL [R1+0xdc4], R17 ;  /* 0x000dc41101007387 */ /* 0x0001e80000100800 */
[----:B------:R1:W-:Y:S04]  /*19490*/  STL [R1+0xdf8], R16 ;  /* 0x000df81001007387 */ /* 0x0003e80000100800 */
[----:B------:R-:W-:Y:S01]  /*194a0*/  STL [R1+0xdcc], R19 ;  /* 0x000dcc1301007387 */ /* 0x000fe20000100800 */
[----:B0-----:R-:W-:Y:S01]  /*194b0*/  IADD3 R17, P0, R15, R5, RZ ;  /* 0x000000050f117210 */ /* 0x001fe20007f1e0ff */
[----:B-1----:R-:W-:-:S02]  /*194c0*/  IMAD.X R16, R22, 0x1, R2, P2 ;  /* 0x0000000116107824 */ /* 0x002fc400010e0602 */
[----:B------:R-:W4:Y:S01]  /*194d0*/  LDL.LU R22, [R1+0x10c] ;  /* 0x00010c0001167983 */ /* 0x000f220000300800 */
[----:B------:R-:W-:-:S03]  /*194e0*/  IADD3 R15, P2, R15, R4, RZ ;  /* 0x000000040f0f7210 */ /* 0x000fc60007f5e0ff */
[----:B------:R0:W-:Y:S04]  /*194f0*/  STL [R1+0xe00], R17 ;  /* 0x000e001101007387 */ /* 0x0001e80000100800 */
[----:B------:R1:W-:Y:S01]  /*19500*/  STL [R1+0xdd4], R16 ;  /* 0x000dd41001007387 */ /* 0x0003e20000100800 */
[----:B0-----:R-:W-:-:S03]  /*19510*/  IMAD.X R17, R14, 0x1, R3, P5 ;  /* 0x000000010e117824 */ /* 0x001fc600028e0603 */
[----:B------:R0:W-:Y:S01]  /*19520*/  STL [R1+0xe08], R15 ;  /* 0x000e080f01007387 */ /* 0x0001e20000100800 */
[----:B-1----:R-:W-:-:S03]  /*19530*/  IADD3 R16, P5, R8, R5, RZ ;  /* 0x0000000508107210 */ /* 0x002fc60007fbe0ff */
[----:B------:R-:W-:Y:S01]  /*19540*/  STL [R1+0xddc], R17 ;  /* 0x000ddc1101007387 */ /* 0x000fe20000100800 */
[----:B0-----:R-:W-:Y:S01]  /*19550*/  IMAD.X R15, R14, 0x1, R2, P4 ;  /* 0x000000010e0f7824 */ /* 0x001fe200020e0602 */
[----:B------:R-:W-:Y:S02]  /*19560*/  IADD3 R14, P4, R8, R4, RZ ;  /* 0x00000004080e7210 */ /* 0x000fe40007f9e0ff */
[----:B------:R0:W-:Y:S04]  /*19570*/  STL [R1+0xe10], R16 ;  /* 0x000e101001007387 */ /* 0x0001e80000100800 */
[----:B------:R-:W4:Y:S04]  /*19580*/  LDL.LU R8, [R1+0x118] ;  /* 0x0001180001087983 */ /* 0x000f280000300800 */
[----:B------:R1:W-:Y:S04]  /*19590*/  STL [R1+0xde4], R15 ;  /* 0x000de40f01007387 */ /* 0x0003e80000100800 */
[----:B------:R1:W-:Y:S01]  /*195a0*/  STL [R1+0xe18], R14 ;  /* 0x000e180e01007387 */ /* 0x0003e20000100800 */
[----:B0-----:R-:W-:-:S02]  /*195b0*/  IMAD.X R16, R13, 0x1, R3, P3 ;  /* 0x000000010d107824 */ /* 0x001fc400018e0603 */
[----:B-1----:R-:W-:-:S03]  /*195c0*/  IMAD.X R15, R13, 0x1, R2, P1 ;  /* 0x000000010d0f7824 */ /* 0x002fc600008e0602 */
[----:B------:R-:W-:Y:S01]  /*195d0*/  STL [R1+0xdec], R16 ;  /* 0x000dec1001007387 */ /* 0x000fe20000100800 */
[C---:B------:R-:W-:Y:S02]  /*195e0*/  IADD3 R14, P3, R7.reuse, R5, RZ ;  /* 0x00000005070e7210 */ /* 0x040fe40007f7e0ff */
[----:B------:R-:W-:-:S03]  /*195f0*/  IADD3 R13, P1, R7, R4, RZ ;  /* 0x00000004070d7210 */ /* 0x000fc60007f3e0ff */
[----:B------:R0:W-:Y:S04]  /*19600*/  STL [R1+0xe20], R14 ;  /* 0x000e200e01007387 */ /* 0x0001e80000100800 */
[----:B0-----:R-:W4:Y:S04]  /*19610*/  LDL.LU R14, [R1+0x124] ;  /* 0x00012400010e7983 */ /* 0x001f280000300800 */
[----:B------:R-:W-:Y:S04]  /*19620*/  STL [R1+0xdf4], R15 ;  /* 0x000df40f01007387 */ /* 0x000fe80000100800 */
[----:B------:R-:W4:Y:S04]  /*19630*/  LDL.LU R7, [R1+0x84] ;  /* 0x0000840001077983 */ /* 0x000f280000300800 */
[----:B------:R0:W-:Y:S02]  /*19640*/  STL [R1+0xe28], R13 ;  /* 0x000e280d01007387 */ /* 0x0001e40000100800 */
[C---:B0-----:R-:W-:Y:S01]  /*19650*/  IMAD.X R13, R6.reuse, 0x1, R3, P0 ;  /* 0x00000001060d7824 */ /* 0x041fe200000e0603 */
[----:B------:R-:W-:Y:S01]  /*19660*/  IADD3 R15, P0, R249, R5, RZ ;  /* 0x00000005f90f7210 */ /* 0x000fe20007f1e0ff */
[----:B------:R-:W-:-:S03]  /*19670*/  IMAD.X R6, R6, 0x1, R2, P2 ;  /* 0x0000000106067824 */ /* 0x000fc600010e0602 */
[----:B------:R0:W-:Y:S04]  /*19680*/  STL [R1+0xdfc], R13 ;  /* 0x000dfc0d01007387 */ /* 0x0001e80000100800 */
[----:B0-----:R-:W4:Y:S04]  /*19690*/  LDL.LU R13, [R1+0x12c] ;  /* 0x00012c00010d7983 */ /* 0x001f280000300800 */
[----:B------:R-:W-:Y:S04]  /*196a0*/  STL [R1+0xe30], R15 ;  /* 0x000e300f01007387 */ /* 0x000fe80000100800 */
[----:B------:R0:W-:Y:S04]  /*196b0*/  STL [R1+0xe04], R6 ;  /* 0x000e040601007387 */ /* 0x0001e80000100800 */
[----:B0-----:R-:W4:Y:S01]  /*196c0*/  LDL.LU R6, [R1+0x88] ;  /* 0x0000880001067983 */ /* 0x001f220000300800 */
[----:B------:R-:W-:Y:S01]  /*196d0*/  IADD3 R15, P2, R249, R4, RZ ;  /* 0x00000004f90f7210 */ /* 0x000fe20007f5e0ff */
[----:B------:R-:W-:-:S04]  /*196e0*/  IMAD.X R17, R12, 0x1, R3, P5 ;  /* 0x000000010c117824 */ /* 0x000fc800028e0603 */
[----:B------:R0:W-:Y:S04]  /*196f0*/  STL [R1+0xe38], R15 ;  /* 0x000e380f01007387 */ /* 0x0001e80000100800 */
[----:B------:R-:W-:Y:S01]  /*19700*/  STL [R1+0xe0c], R17 ;  /* 0x000e0c1101007387 */ /* 0x000fe20000100800 */
[----:B0-----:R-:W-:-:S03]  /*19710*/  IMAD.X R15, R12, 0x1, R2, P4 ;  /* 0x000000010c0f7824 */ /* 0x001fc600020e0602 */
[----:B------:R-:W4:Y:S01]  /*19720*/  LDL.LU R12, [R1+0x138] ;  /* 0x00013800010c7983 */ /* 0x000f220000300800 */
[----:B--2---:R-:W-:-:S05]  /*19730*/  IADD3 R16, P5, R11, R5, RZ ;  /* 0x000000050b107210 */ /* 0x004fca0007fbe0ff */
[----:B------:R0:W-:Y:S04]  /*19740*/  STL [R1+0xe40], R16 ;  /* 0x000e401001007387 */ /* 0x0001e80000100800 */
[----:B------:R3:W-:Y:S01]  /*19750*/  STL [R1+0xe14], R15 ;  /* 0x000e140f01007387 */ /* 0x0007e20000100800 */
[----:B0-----:R-:W-:-:S03]  /*19760*/  IADD3 R16, P4, R11, R4, RZ ;  /* 0x000000040b107210 */ /* 0x001fc60007f9e0ff */
[----:B------:R-:W2:Y:S04]  /*19770*/  LDL.LU R11, [R1+0x8c] ;  /* 0x00008c00010b7983 */ /* 0x000ea80000300800 */
[----:B------:R0:W-:Y:S01]  /*19780*/  STL [R1+0xe48], R16 ;  /* 0x000e481001007387 */ /* 0x0001e20000100800 */
[C---:B---3--:R-:W-:Y:S02]  /*19790*/  IMAD.X R15, R10.reuse, 0x1, R3, P3 ;  /* 0x000000010a0f7824 */ /* 0x048fe400018e0603 */
[----:B------:R-:W-:-:S03]  /*197a0*/  IMAD.X R10, R10, 0x1, R2, P1 ;  /* 0x000000010a0a7824 */ /* 0x000fc600008e0602 */
[----:B------:R1:W-:Y:S01]  /*197b0*/  STL [R1+0xe1c], R15 ;  /* 0x000e1c0f01007387 */ /* 0x0003e20000100800 */
[----:B0-----:R-:W-:-:S03]  /*197c0*/  IADD3 R16, P3, R9, R5, RZ ;  /* 0x0000000509107210 */ /* 0x001fc60007f7e0ff */
[----:B-1----:R-:W3:Y:S04]  /*197d0*/  LDL.LU R15, [R1+0x144] ;  /* 0x00014400010f7983 */ /* 0x002ee80000300800 */
[----:B------:R0:W-:Y:S04]  /*197e0*/  STL [R1+0xe50], R16 ;  /* 0x000e501001007387 */ /* 0x0001e80000100800 */
[----:B------:R1:W-:Y:S01]  /*197f0*/  STL [R1+0xe24], R10 ;  /* 0x000e240a01007387 */ /* 0x0003e20000100800 */
[----:B0-----:R-:W-:-:S03]  /*19800*/  IADD3 R16, P1, R9, R4, RZ ;  /* 0x0000000409107210 */ /* 0x001fc60007f3e0ff */
[----:B-1----:R-:W3:Y:S01]  /*19810*/  LDL.LU R10, [R1+0x90] ;  /* 0x00009000010a7983 */ /* 0x002ee20000300800 */
[----:B----4-:R-:W-:-:S03]  /*19820*/  IMAD.X R9, R22, 0x1, R3, P0 ;  /* 0x0000000116097824 */ /* 0x010fc600000e0603 */
[----:B------:R0:W-:Y:S01]  /*19830*/  STL [R1+0xe58], R16 ;  /* 0x000e581001007387 */ /* 0x0001e20000100800 */
[----:B------:R-:W-:-:S03]  /*19840*/  IMAD.X R17, R22, 0x1, R2, P2 ;  /* 0x0000000116117824 */ /* 0x000fc600010e0602 */
[----:B------:R1:W-:Y:S01]  /*19850*/  STL [R1+0xe2c], R9 ;  /* 0x000e2c0901007387 */ /* 0x0003e20000100800 */
[----:B0-----:R-:W-:-:S03]  /*19860*/  IADD3 R16, P0, R227, R5, RZ ;  /* 0x00000005e3107210 */ /* 0x001fc60007f1e0ff */
[----:B-1----:R-:W4:Y:S04]  /*19870*/  LDL.LU R9, [R1+0x14c] ;  /* 0x00014c0001097983 */ /* 0x002f280000300800 */
[----:B------:R0:W-:Y:S04]  /*19880*/  STL [R1+0xe60], R16 ;  /* 0x000e601001007387 */ /* 0x0001e80000100800 */
[----:B------:R1:W-:Y:S04]  /*19890*/  STL [R1+0xe34], R17 ;  /* 0x000e341101007387 */ /* 0x0003e80000100800 */
[----:B------:R-:W4:Y:S01]  /*198a0*/  LDL.LU R22, [R1+0x94] ;  /* 0x0000940001167983 */ /* 0x000f220000300800 */
[----:B0-----:R-:W-:Y:S01]  /*198b0*/  IADD3 R16, P2, R227, R4, RZ ;  /* 0x00000004e3107210 */ /* 0x001fe20007f5e0ff */
[----:B------:R-:W-:-:S04]  /*198c0*/  IMAD.X R19, R8, 0x1, R3, P5 ;  /* 0x0000000108137824 */ /* 0x000fc800028e0603 */
[----:B------:R0:W-:Y:S01]  /*198d0*/  STL [R1+0xe68], R16 ;  /* 0x000e681001007387 */ /* 0x0001e20000100800 */
[----:B-1----:R-:W-:-:S03]  /*198e0*/  IMAD.X R17, R8, 0x1, R2, P4 ;  /* 0x0000000108117824 */ /* 0x002fc600020e0602 */
[----:B------:R-:W-:Y:S04]  /*198f0*/  STL [R1+0xe3c], R19 ;  /* 0x000e3c1301007387 */ /* 0x000fe80000100800 */
[----:B------:R-:W4:Y:S01]  /*19900*/  LDL.LU R8, [R1+0x158] ;  /* 0x0001580001087983 */ /* 0x000f220000300800 */
[----:B0-----:R-:W-:-:S05]  /*19910*/  IADD3 R16, P5, R234, R5, RZ ;  /* 0x00000005ea107210 */ /* 0x001fca0007fbe0ff */
[----:B------:R0:W-:Y:S04]  /*19920*/  STL [R1+0xe70], R16 ;  /* 0x000e701001007387 */ /* 0x0001e80000100800 */
[----:B------:R1:W-:Y:S01]  /*19930*/  STL [R1+0xe44], R17 ;  /* 0x000e441101007387 */ /* 0x0003e20000100800 */
[----:B0-----:R-:W-:Y:S01]  /*19940*/  IADD3 R16, P4, R234, R4, RZ ;  /* 0x00000004ea107210 */ /* 0x001fe20007f9e0ff */
[----:B------:R-:W-:-:S04]  /*19950*/  IMAD.X R19, R14, 0x1, R3, P3 ;  /* 0x000000010e137824 */ /* 0x000fc800018e0603 */
[----:B------:R0:W-:Y:S01]  /*19960*/  STL [R1+0xe78], R16 ;  /* 0x000e781001007387 */ /* 0x0001e20000100800 */
[----:B-1----:R-:W-:-:S03]  /*19970*/  IADD3 R17, P3, R7, R5, RZ ;  /* 0x0000000507117210 */ /* 0x002fc60007f7e0ff */
[----:B------:R-:W-:Y:S01]  /*19980*/  STL [R1+0xe4c], R19 ;  /* 0x000e4c1301007387 */ /* 0x000fe20000100800 */
[----:B0-----:R-:W-:Y:S01]  /*19990*/  IMAD.X R16, R14, 0x1, R2, P1 ;  /* 0x000000010e107824 */ /* 0x001fe200008e0602 */
[----:B------:R-:W-:Y:S02]  /*199a0*/  IADD3 R7, P1, R7, R4, RZ ;  /* 0x0000000407077210 */ /* 0x000fe40007f3e0ff */
[----:B------:R-:W-:Y:S04]  /*199b0*/  STL [R1+0xe80], R17 ;  /* 0x000e801101007387 */ /* 0x000fe80000100800 */
[----:B------:R-:W4:Y:S04]  /*199c0*/  LDL.LU R14, [R1+0x164] ;  /* 0x00016400010e7983 */ /* 0x000f280000300800 */
[----:B------:R-:W-:Y:S04]  /*199d0*/  STL [R1+0xe54], R16 ;  /* 0x000e541001007387 */ /* 0x000fe80000100800 */
[----:B------:R0:W-:Y:S04]  /*199e0*/  STL [R1+0xe88], R7 ;  /* 0x000e880701007387 */ /* 0x0001e80000100800 */
[----:B0-----:R-:W4:Y:S01]  /*199f0*/  LDL.LU R7, [R1+0x98] ;  /* 0x0000980001077983 */ /* 0x001f220000300800 */
[----:B------:R-:W-:-:S05]  /*19a00*/  IMAD.X R16, R13, 0x1, R3, P0 ;  /* 0x000000010d107824 */ /* 0x000fca00000e0603 */
[----:B------:R0:W-:Y:S02]  /*19a10*/  STL [R1+0xe5c], R16 ;  /* 0x000e5c1001007387 */ /* 0x0001e40000100800 */
[----:B0-----:R-:W-:Y:S01]  /*19a20*/  IMAD.X R16, R13, 0x1, R2, P2 ;  /* 0x000000010d107824 */ /* 0x001fe200010e0602 */
[C---:B------:R-:W-:Y:S02]  /*19a30*/  IADD3 R17, P0, R6.reuse, R5, RZ ;  /* 0x0000000506117210 */ /* 0x040fe40007f1e0ff */
[----:B------:R-:W-:-:S03]  /*19a40*/  IADD3 R6, P2, R6, R4, RZ ;  /* 0x0000000406067210 */ /* 0x000fc60007f5e0ff */
        /* <DEDUP_REMOVED lines=8> */
[C---:B--2---:R-:W-:Y:S02]  /*19ad0*/  IADD3 R17, P5, R11.reuse, R5, RZ ;  /* 0x000000050b117210 */ /* 0x044fe40007fbe0ff */
[----:B------:R-:W-:-:S03]  /*19ae0*/  IADD3 R11, P4, R11, R4, RZ ;  /* 0x000000040b0b7210 */ /* 0x000fc60007f9e0ff */
[----:B------:R-:W-:Y:S04]  /*19af0*/  STL [R1+0xea0], R17 ;  /* 0x000ea01101007387 */ /* 0x000fe80000100800 */
[----:B------:R-:W2:Y:S04]  /*19b00*/  LDL.LU R12, [R1+0x178] ;  /* 0x00017800010c7983 */ /* 0x000ea80000300800 */
[----:B------:R-:W-:Y:S04]  /*19b10*/  STL [R1+0xe74], R16 ;  /* 0x000e741001007387 */ /* 0x000fe80000100800 */
[----:B------:R0:W-:Y:S04]  /*19b20*/  STL [R1+0xea8], R11 ;  /* 0x000ea80b01007387 */ /* 0x0001e80000100800 */
[----:B0-----:R-:W2:Y:S01]  /*19b30*/  LDL.LU R11, [R1+0xa0] ;  /* 0x0000a000010b7983 */ /* 0x001ea20000300800 */
[----:B---3--:R-:W-:-:S02]  /*19b40*/  IMAD.X R17, R15, 0x1, R3, P3 ;  /* 0x000000010f117824 */ /* 0x008fc400018e0603 */
[----:B------:R-:W-:-:S03]  /*19b50*/  IMAD.X R15, R15, 0x1, R2, P1 ;  /* 0x000000010f0f7824 */ /* 0x000fc600008e0602 */
[----:B------:R-:W-:Y:S01]  /*19b60*/  STL [R1+0xe7c], R17 ;  /* 0x000e7c1101007387 */ /* 0x000fe20000100800 */
[C---:B------:R-:W-:Y:S02]  /*19b70*/  IADD3 R16, P3, R10.reuse, R5, RZ ;  /* 0x000000050a107210 */ /* 0x040fe40007f7e0ff */
[----:B------:R-:W-:-:S03]  /*19b80*/  IADD3 R10, P1, R10, R4, RZ ;  /* 0x000000040a0a7210 */ /* 0x000fc60007f3e0ff */
[----:B------:R0:W-:Y:S04]  /*19b90*/  STL [R1+0xeb0], R16 ;  /* 0x000eb01001007387 */ /* 0x0001e80000100800 */
[----:B0-----:R-:W3:Y:S04]  /*19ba0*/  LDL.LU R16, [R1+0x184] ;  /* 0x0001840001107983 */ /* 0x001ee80000300800 */
[----:B------:R0:W-:Y:S04]  /*19bb0*/  STL [R1+0xe84], R15 ;  /* 0x000e840f01007387 */ /* 0x0001e80000100800 */
[----:B------:R1:W-:Y:S01]  /*19bc0*/  STL [R1+0xeb8], R10 ;  /* 0x000eb80a01007387 */ /* 0x0003e20000100800 */
[----:B----4-:R-:W-:-:S02]  /*19bd0*/  IMAD.X R17, R9, 0x1, R2, P2 ;  /* 0x0000000109117824 */ /* 0x010fc400010e0602 */
[----:B0-----:R-:W-:Y:S01]  /*19be0*/  IMAD.X R15, R9, 0x1, R3, P0 ;  /* 0x00000001090f7824 */ /* 0x001fe200000e0603 */
[C---:B------:R-:W-:Y:S01]  /*19bf0*/  IADD3 R19, P0, R22.reuse, R5, RZ ;  /* 0x0000000516137210 */ /* 0x040fe20007f1e0ff */
[----:B-1----:R-:W4:Y:S04]  /*19c00*/  LDL.LU R10, [R1+0xa4] ;  /* 0x0000a400010a7983 */ /* 0x002f280000300800 */
[----:B------:R0:W-:Y:S04]  /*19c10*/  STL [R1+0xe8c], R15 ;  /* 0x000e8c0f01007387 */ /* 0x0001e80000100800 */
[----:B------:R-:W-:Y:S04]  /*19c20*/  STL [R1+0xec0], R19 ;  /* 0x000ec01301007387 */ /* 0x000fe80000100800 */
[----:B------:R-:W4:Y:S01]  /*19c30*/  LDL.LU R9, [R1+0x190] ;  /* 0x0001900001097983 */ /* 0x000f220000300800 */
[----:B0-----:R-:W-:-:S03]  /*19c40*/  IADD3 R15, P2, R22, R4, RZ ;  /* 0x00000004160f7210 */ /* 0x001fc60007f5e0ff */
[----:B------:R0:W-:Y:S04]  /*19c50*/  STL [R1+0xe94], R17 ;  /* 0x000e941101007387 */ /* 0x0001e80000100800 */
[----:B------:R1:W-:Y:S04]  /*19c60*/  STL [R1+0xec8], R15 ;  /* 0x000ec80f01007387 */ /* 0x0003e80000100800 */
[----:B------:R-:W4:Y:S01]  /*19c70*/  LDL.LU R22, [R1+0xa8] ;  /* 0x0000a80001167983 */ /* 0x000f220000300800 */
[----:B0-----:R-:W-:Y:S01]  /*19c80*/  IMAD.X R17, R8, 0x1, R3, P5 ;  /* 0x0000000108117824 */ /* 0x001fe200028e0603 */
[----:B-1----:R-:W-:-:S04]  /*19c90*/  IADD3 R15, P5, R237, R5, RZ ;  /* 0x00000005ed0f7210 */ /* 0x002fc80007fbe0ff */
[----:B------:R0:W-:Y:S04]  /*19ca0*/  STL [R1+0xe9c], R17 ;  /* 0x000e9c1101007387 */ /* 0x0001e80000100800 */
[----:B------:R1:W-:Y:S01]  /*19cb0*/  STL [R1+0xed0], R15 ;  /* 0x000ed00f01007387 */ /* 0x0003e20000100800 */
[----:B0-----:R-:W-:Y:S01]  /*19cc0*/  IMAD.X R17, R8, 0x1, R2, P4 ;  /* 0x0000000108117824 */ /* 0x001fe200020e0602 */
[----:B------:R-:W-:Y:S02]  /*19cd0*/  IADD3 R8, P4, R237, R4, RZ ;  /* 0x00000004ed087210 */ /* 0x000fe40007f9e0ff */
[----:B-1----:R-:W4:Y:S04]  /*19ce0*/  LDL.LU R15, [R1+0x19c] ;  /* 0x00019c00010f7983 */ /* 0x002f280000300800 */
[----:B------:R0:W-:Y:S04]  /*19cf0*/  STL [R1+0xea4], R17 ;  /* 0x000ea41101007387 */ /* 0x0001e80000100800 */
[----:B------:R1:W-:Y:S01]  /*19d00*/  STL [R1+0xed8], R8 ;  /* 0x000ed80801007387 */ /* 0x0003e20000100800 */
[----:B0-----:R-:W-:-:S03]  /*19d10*/  IMAD.X R17, R14, 0x1, R3, P3 ;  /* 0x000000010e117824 */ /* 0x001fc600018e0603 */
[----:B-1----:R-:W4:Y:S04]  /*19d20*/  LDL.LU R8, [R1+0xac] ;  /* 0x0000ac0001087983 */ /* 0x002f280000300800 */
[----:B------:R0:W-:Y:S01]  /*19d30*/  STL [R1+0xeac], R17 ;  /* 0x000eac1101007387 */ /* 0x0001e20000100800 */
[----:B------:R-:W-:-:S05]  /*19d40*/  IADD3 R19, P3, R7, R5, RZ ;  /* 0x0000000507137210 */ /* 0x000fca0007f7e0ff */
[----:B------:R-:W-:Y:S01]  /*19d50*/  STL [R1+0xee0], R19 ;  /* 0x000ee01301007387 */ /* 0x000fe20000100800 */
[----:B0-----:R-:W-:Y:S01]  /*19d60*/  IMAD.X R17, R14, 0x1, R2, P1 ;  /* 0x000000010e117824 */ /* 0x001fe200008e0602 */
[----:B------:R-:W-:Y:S02]  /*19d70*/  IADD3 R7, P1, R7, R4, RZ ;  /* 0x0000000407077210 */ /* 0x000fe40007f3e0ff */
        /* <DEDUP_REMOVED lines=14> */
[----:B--2---:R-:W-:-:S05]  /*19e60*/  IMAD.X R17, R12, 0x1, R3, P5 ;  /* 0x000000010c117824 */ /* 0x004fca00028e0603 */
[----:B------:R0:W-:Y:S02]  /*19e70*/  STL [R1+0xecc], R17 ;  /* 0x000ecc1101007387 */ /* 0x0001e40000100800 */
[----:B0-----:R-:W-:Y:S01]  /*19e80*/  IMAD.X R17, R12, 0x1, R2, P4 ;  /* 0x000000010c117824 */ /* 0x001fe200020e0602 */
[C---:B------:R-:W-:Y:S02]  /*19e90*/  IADD3 R19, P5, R11.reuse, R5, RZ ;  /* 0x000000050b137210 */ /* 0x040fe40007fbe0ff */
[----:B------:R-:W-:-:S03]  /*19ea0*/  IADD3 R11, P4, R11, R4, RZ ;  /* 0x000000040b0b7210 */ /* 0x000fc60007f9e0ff */
[----:B------:R-:W-:Y:S04]  /*19eb0*/  STL [R1+0xf00], R19 ;  /* 0x000f001301007387 */ /* 0x000fe80000100800 */
[----:B------:R-:W2:Y:S04]  /*19ec0*/  LDL.LU R12, [R1+0x1b8] ;  /* 0x0001b800010c7983 */ /* 0x000ea80000300800 */
[----:B------:R-:W-:Y:S04]  /*19ed0*/  STL [R1+0xed4], R17 ;  /* 0x000ed41101007387 */ /* 0x000fe80000100800 */
[----:B------:R0:W-:Y:S04]  /*19ee0*/  STL [R1+0xf08], R11 ;  /* 0x000f080b01007387 */ /* 0x0001e80000100800 */
[----:B0-----:R-:W2:Y:S01]  /*19ef0*/  LDL.LU R11, [R1+0xb8] ;  /* 0x0000b800010b7983 */ /* 0x001ea20000300800 */
[----:B---3--:R-:W-:-:S05]  /*19f00*/  IMAD.X R17, R16, 0x1, R3, P3 ;  /* 0x0000000110117824 */ /* 0x008fca00018e0603 */
[----:B------:R0:W-:Y:S02]  /*19f10*/  STL [R1+0xedc], R17 ;  /* 0x000edc1101007387 */ /* 0x0001e40000100800 */
[----:B0-----:R-:W-:Y:S01]  /*19f20*/  IMAD.X R17, R16, 0x1, R2, P1 ;  /* 0x0000000110117824 */ /* 0x001fe200008e0602 */
[C---:B----4-:R-:W-:Y:S02]  /*19f30*/  IADD3 R19, P3, R10.reuse, R5, RZ ;  /* 0x000000050a137210 */ /* 0x050fe40007f7e0ff */
[----:B------:R-:W-:-:S03]  /*19f40*/  IADD3 R10, P1, R10, R4, RZ ;  /* 0x000000040a0a7210 */ /* 0x000fc60007f3e0ff */
[----:B------:R-:W-:Y:S04]  /*19f50*/  STL [R1+0xf10], R19 ;  /* 0x000f101301007387 */ /* 0x000fe80000100800 */
[----:B------:R-:W3:Y:S04]  /*19f60*/  LDL.LU R16, [R1+0x1c4] ;  /* 0x0001c40001107983 */ /* 0x000ee80000300800 */
[----:B------:R0:W-:Y:S04]  /*19f70*/  STL [R1+0xee4], R17 ;  /* 0x000ee41101007387 */ /* 0x0001e80000100800 */
[----:B------:R1:W-:Y:S01]  /*19f80*/  STL [R1+0xf18], R10 ;  /* 0x000f180a01007387 */ /* 0x0003e20000100800 */
[----:B0-----:R-:W-:Y:S01]  /*19f90*/  IMAD.X R17, R9, 0x1, R3, P0 ;  /* 0x0000000109117824 */ /* 0x001fe200000e0603 */
[----:B------:R-:W-:-:S02]  /*19fa0*/  IADD3 R20, P0, R22, R5, RZ ;  /* 0x0000000516147210 */ /* 0x000fc40007f1e0ff */
[----:B-1----:R-:W4:Y:S04]  /*19fb0*/  LDL.LU R10, [R1+0xbc] ;  /* 0x0000bc00010a7983 */ /* 0x002f280000300800 */
[----:B------:R0:W-:Y:S04]  /*19fc0*/  STL [R1+0xeec], R17 ;  /* 0x000eec1101007387 */ /* 0x0001e80000100800 */
[----:B------:R-:W-:Y:S01]  /*19fd0*/  STL [R1+0xf20], R20 ;  /* 0x000f201401007387 */ /* 0x000fe20000100800 */
[----:B0-----:R-:W-:Y:S01]  /*19fe0*/  IMAD.X R17, R9, 0x1, R2, P2 ;  /* 0x0000000109117824 */ /* 0x001fe200010e0602 */
[----:B------:R-:W-:-:S02]  /*19ff0*/  IADD3 R19, P2, R22, R4, RZ ;  /* 0x0000000416137210 */ /* 0x000fc40007f5e0ff */
[----:B------:R-:W4:Y:S04]  /*1a000*/  LDL.LU R9, [R1+0x1d0] ;  /* 0x0001d00001097983 */ /* 0x000f280000300800 */
[----:B------:R0:W-:Y:S04]  /*1a010*/  STL [R1+0xef4], R17 ;  /* 0x000ef41101007387 */ /* 0x0001e80000100800 */
[----:B------:R1:W-:Y:S04]  /*1a020*/  STL [R1+0xf28], R19 ;  /* 0x000f281301007387 */ /* 0x0003e80000100800 */
[----:B------:R-:W4:Y:S01]  /*1a030*/  LDL.LU R22, [R1+0xc0] ;  /* 0x0000c00001167983 */ /* 0x000f220000300800 */
[----:B0-----:R-:W-:-:S05]  /*1a040*/  IMAD.X R17, R15, 0x1, R3, P5 ;  /* 0x000000010f117824 */ /* 0x001fca00028e0603 */
[----:B------:R0:W-:Y:S01]  /*1a050*/  STL [R1+0xefc], R17 ;  /* 0x000efc1101007387 */ /* 0x0001e20000100800 */
[----:B-1----:R-:W-:-:S05]  /*1a060*/  IADD3 R19, P5, R8, R5, RZ ;  /* 0x0000000508137210 */ /* 0x002fca0007fbe0ff */
[----:B------:R-:W-:Y:S01]  /*1a070*/  STL [R1+0xf30], R19 ;  /* 0x000f301301007387 */ /* 0x000fe20000100800 */
[----:B0-----:R-:W-:Y:S01]  /*1a080*/  IMAD.X R17, R15, 0x1, R2, P4 ;  /* 0x000000010f117824 */ /* 0x001fe200020e0602 */
[----:B------:R-:W-:Y:S02]  /*1a090*/  IADD3 R8, P4, R8, R4, RZ ;  /* 0x0000000408087210 */ /* 0x000fe40007f9e0ff */
[----:B------:R-:W4:Y:S04]  /*1a0a0*/  LDL.LU R15, [R1+0x1dc] ;  /* 0x0001dc00010f7983 */ /* 0x000f280000300800 */
        /* <DEDUP_REMOVED lines=42> */
[----:B0-----:R-:W-:-:S03]  /*1a350*/  IMAD.X R17, R9, 0x1, R3, P0 ;  /* 0x0000000109117824 */ /* 0x001fc600000e0603 */
[----:B-1----:R-:W4:Y:S01]  /*1a360*/  LDL.LU R10, [R1+0xe0] ;  /* 0x0000e000010a7983 */ /* 0x002f220000300800 */
[----:B------:R-:W-:-:S03]  /*1a370*/  IADD3 R20, P0, R22, R5, RZ ;  /* 0x0000000516147210 */ /* 0x000fc60007f1e0ff */
[----:B------:R0:W-:Y:S04]  /*1a380*/  STL [R1+0xf4c], R17 ;  /* 0x000f4c1101007387 */ /* 0x0001e80000100800 */
[----:B------:R-:W-:Y:S01]  /*1a390*/  STL [R1+0xf80], R20 ;  /* 0x000f801401007387 */ /* 0x000fe20000100800 */
[----:B0-----:R-:W-:Y:S01]  /*1a3a0*/  IMAD.X R17, R9, 0x1, R2, P2 ;  /* 0x0000000109117824 */ /* 0x001fe200010e0602 */
[----:B------:R-:W-:Y:S02]  /*1a3b0*/  IADD3 R19, P2, R22, R4, RZ ;  /* 0x0000000416137210 */ /* 0x000fe40007f5e0ff */
        /* <DEDUP_REMOVED lines=16> */
[C---:B------:R-:W-:Y:S01]  /*1a4c0*/  IADD3 R19, P3, R7.reuse, R5, RZ ;  /* 0x0000000507137210 */ /* 0x040fe20007f7e0ff */
[----:B0-----:R-:W-:Y:S01]  /*1a4d0*/  IMAD.X R17, R14, 0x1, R2, P1 ;  /* 0x000000010e117824 */ /* 0x001fe200008e0602 */
[----:B------:R-:W-:-:S03]  /*1a4e0*/  IADD3 R7, P1, R7, R4, RZ ;  /* 0x0000000407077210 */ /* 0x000fc60007f3e0ff */
[----:B------:R-:W-:Y:S04]  /*1a4f0*/  STL [R1+0xfa0], R19 ;  /* 0x000fa01301007387 */ /* 0x000fe80000100800 */
        /* <DEDUP_REMOVED lines=46> */
[C---:B-1----:R-:W-:Y:S01]  /*1a7e0*/  IADD3 R19, P5, R8.reuse, R5, RZ ;  /* 0x0000000508137210 */ /* 0x042fe20007fbe0ff */
        /* <DEDUP_REMOVED lines=490> */
[----:B0-----:R-:W-:Y:S02]  /*1c690*/  IMAD.X R17, R14, 0x1, R2, P1 ;  /* 0x000000010e117824 */ /* 0x001fe400008e0602 */
[----:B------:R-:W4:Y:S04]  /*1c6a0*/  LDL.LU R14, [R1+0x398] ;  /* 0x00039800010e7983 */ /* 0x000f280000300800 */
[----:B------:R0:W-:Y:S04]  /*1c6b0*/  STL [R1+0x12f0], R19 ;  /* 0x0012f01301007387 */ /* 0x0001e80000100800 */
[----:B------:R1:W-:Y:S01]  /*1c6c0*/  STL [R1+0x12c4], R17 ;  /* 0x0012c41101007387 */ /* 0x0003e20000100800 */
[----:B0-----:R-:W-:-:S03]  /*1c6d0*/  IADD3 R19, P1, R7, R4, RZ ;  /* 0x0000000407137210 */ /* 0x001fc60007f3e0ff */
[----:B------:R-:W4:Y:S01]  /*1c6e0*/  LDL.LU R7, [R1+0x24c] ;  /* 0x00024c0001077983 */ /* 0x000f220000300800 */
[----:B-1----:R-:W-:-:S03]  /*1c6f0*/  IMAD.X R17, R13, 0x1, R3, P0 ;  /* 0x000000010d117824 */ /* 0x002fc600000e0603 */
[----:B------:R0:W-:Y:S04]  /*1c700*/  STL [R1+0x12f8], R19 ;  /* 0x0012f81301007387 */ /* 0x0001e80000100800 */
[----:B------:R1:W-:Y:S01]  /*1c710*/  STL [R1+0x12cc], R17 ;  /* 0x0012cc1101007387 */ /* 0x0003e20000100800 */
[C---:B0-----:R-:W-:Y:S01]  /*1c720*/  IADD3 R19, P0, R6.reuse, R5, RZ ;  /* 0x0000000506137210 */ /* 0x041fe20007f1e0ff */
[----:B-1----:R-:W-:Y:S01]  /*1c730*/  IMAD.X R17, R13, 0x1, R2, P2 ;  /* 0x000000010d117824 */ /* 0x002fe200010e0602 */
[----:B------:R-:W-:-:S03]  /*1c740*/  IADD3 R6, P2, R6, R4, RZ ;  /* 0x0000000406067210 */ /* 0x000fc60007f5e0ff */
[----:B------:R-:W-:Y:S04]  /*1c750*/  STL [R1+0x1300], R19 ;  /* 0x0013001301007387 */ /* 0x000fe80000100800 */
[----:B------:R-:W4:Y:S04]  /*1c760*/  LDL.LU R13, [R1+0x39c] ;  /* 0x00039c00010d7983 */ /* 0x000f280000300800 */
[----:B------:R-:W-:Y:S04]  /*1c770*/  STL [R1+0x12d4], R17 ;  /* 0x0012d41101007387 */ /* 0x000fe80000100800 */
[----:B------:R0:W-:Y:S04]  /*1c780*/  STL [R1+0x1308], R6 ;  /* 0x0013080601007387 */ /* 0x0001e80000100800 */
[----:B0-----:R-:W4:Y:S01]  /*1c790*/  LDL.LU R6, [R1+0x254] ;  /* 0x0002540001067983 */ /* 0x001f220000300800 */
[----:B--2---:R-:W-:-:S05]  /*1c7a0*/  IMAD.X R17, R12, 0x1, R3, P5 ;  /* 0x000000010c117824 */ /* 0x004fca00028e0603 */
[----:B------:R0:W-:Y:S01]  /*1c7b0*/  STL [R1+0x12dc], R17 ;  /* 0x0012dc1101007387 */ /* 0x0001e20000100800 */
[C---:B------:R-:W-:Y:S01]  /*1c7c0*/  IADD3 R19, P5, R11.reuse, R5, RZ ;  /* 0x000000050b137210 */ /* 0x040fe20007fbe0ff */
[----:B0-----:R-:W-:Y:S01]  /*1c7d0*/  IMAD.X R17, R12, 0x1, R2, P4 ;  /* 0x000000010c117824 */ /* 0x001fe200020e0602 */
[----:B------:R-:W-:-:S03]  /*1c7e0*/  IADD3 R11, P4, R11, R4, RZ ;  /* 0x000000040b0b7210 */ /* 0x000fc60007f9e0ff */
[----:B------:R-:W-:Y:S04]  /*1c7f0*/  STL [R1+0x1310], R19 ;  /* 0x0013101301007387 */ /* 0x000fe80000100800 */
[----:B------:R-:W2:Y:S04]  /*1c800*/  LDL.LU R12, [R1+0x3a0] ;  /* 0x0003a000010c7983 */ /* 0x000ea80000300800 */
[----:B------:R-:W-:Y:S04]  /*1c810*/  STL [R1+0x12e4], R17 ;  /* 0x0012e41101007387 */ /* 0x000fe80000100800 */
[----:B------:R0:W-:Y:S04]  /*1c820*/  STL [R1+0x1318], R11 ;  /* 0x0013180b01007387 */ /* 0x0001e80000100800 */
[----:B0-----:R-:W2:Y:S01]  /*1c830*/  LDL.LU R11, [R1+0x258] ;  /* 0x00025800010b7983 */ /* 0x001ea20000300800 */
[----:B---3--:R-:W-:-:S05]  /*1c840*/  IMAD.X R17, R16, 0x1, R3, P3 ;  /* 0x0000000110117824 */ /* 0x008fca00018e0603 */
[----:B------:R0:W-:Y:S01]  /*1c850*/  STL [R1+0x12ec], R17 ;  /* 0x0012ec1101007387 */ /* 0x0001e20000100800 */
[----:B----4-:R-:W-:Y:S01]  /*1c860*/  IADD3 R19, P3, R10, R5, RZ ;  /* 0x000000050a137210 */ /* 0x010fe20007f7e0ff */
[----:B0-----:R-:W-:Y:S01]  /*1c870*/  IMAD.X R17, R16, 0x1, R2, P1 ;  /* 0x0000000110117824 */ /* 0x001fe200008e0602 */
[----:B------:R-:W-:-:S03]  /*1c880*/  IADD3 R10, P1, R10, R4, RZ ;  /* 0x000000040a0a7210 */ /* 0x000fc60007f3e0ff */
[----:B------:R-:W-:Y:S04]  /*1c890*/  STL [R1+0x1320], R19 ;  /* 0x0013201301007387 */ /* 0x000fe80000100800 */
[----:B------:R-:W3:Y:S04]  /*1c8a0*/  LDL.LU R16, [R1+0x3a4] ;  /* 0x0003a40001107983 */ /* 0x000ee80000300800 */
[----:B------:R0:W-:Y:S04]  /*1c8b0*/  STL [R1+0x12f4], R17 ;  /* 0x0012f41101007387 */ /* 0x0001e80000100800 */
[----:B------:R1:W-:Y:S01]  /*1c8c0*/  STL [R1+0x1328], R10 ;  /* 0x0013280a01007387 */ /* 0x0003e20000100800 */
[----:B0-----:R-:W-:-:S03]  /*1c8d0*/  IMAD.X R17, R9, 0x1, R3, P0 ;  /* 0x0000000109117824 */ /* 0x001fc600000e0603 */
[----:B-1----:R-:W4:Y:S01]  /*1c8e0*/  LDL.LU R10, [R1+0x260] ;  /* 0x00026000010a7983 */ /* 0x002f220000300800 */
[C---:B------:R-:W-:Y:S01]  /*1c8f0*/  IADD3 R20, P0, R22.reuse, R5, RZ ;  /* 0x0000000516147210 */ /* 0x040fe20007f1e0ff */
[----:B------:R-:W-:Y:S02]  /*1c900*/  IMAD.X R19, R9, 0x1, R2, P2 ;  /* 0x0000000109137824 */ /* 0x000fe400010e0602 */
[----:B------:R0:W-:Y:S04]  /*1c910*/  STL [R1+0x12fc], R17 ;  /* 0x0012fc1101007387 */ /* 0x0001e80000100800 */
[----:B------:R-:W-:Y:S04]  /*1c920*/  STL [R1+0x1330], R20 ;  /* 0x0013301401007387 */ /* 0x000fe80000100800 */
[----:B------:R-:W4:Y:S01]  /*1c930*/  LDL.LU R9, [R1+0x3a8] ;  /* 0x0003a80001097983 */ /* 0x000f220000300800 */
[----:B0-----:R-:W-:-:S03]  /*1c940*/  IADD3 R17, P2, R22, R4, RZ ;  /* 0x0000000416117210 */ /* 0x001fc60007f5e0ff */
[----:B------:R0:W-:Y:S04]  /*1c950*/  STL [R1+0x1304], R19 ;  /* 0x0013041301007387 */ /* 0x0001e80000100800 */
[----:B------:R1:W-:Y:S04]  /*1c960*/  STL [R1+0x1338], R17 ;  /* 0x0013381101007387 */ /* 0x0003e80000100800 */
[----:B------:R-:W4:Y:S01]  /*1c970*/  LDL.LU R22, [R1+0x268] ;  /* 0x0002680001167983 */ /* 0x000f220000300800 */
[C---:B0-----:R-:W-:Y:S02]  /*1c980*/  IMAD.X R19, R15.reuse, 0x1, R3, P5 ;  /* 0x000000010f137824 */ /* 0x041fe400028e0603 */
[----:B------:R-:W-:-:S03]  /*1c990*/  IMAD.X R15, R15, 0x1, R2, P4 ;  /* 0x000000010f0f7824 */ /* 0x000fc600020e0602 */
[----:B------:R-:W-:Y:S01]  /*1c9a0*/  STL [R1+0x130c], R19 ;  /* 0x00130c1301007387 */ /* 0x000fe20000100800 */
[C---:B-1----:R-:W-:Y:S02]  /*1c9b0*/  IADD3 R17, P5, R8.reuse, R5, RZ ;  /* 0x0000000508117210 */ /* 0x042fe40007fbe0ff */
[----:B------:R-:W-:-:S03]  /*1c9c0*/  IADD3 R8, P4, R8, R4, RZ ;  /* 0x0000000408087210 */ /* 0x000fc60007f9e0ff */
[----:B------:R0:W-:Y:S04]  /*1c9d0*/  STL [R1+0x1340], R17 ;  /* 0x0013401101007387 */ /* 0x0001e80000100800 */
[----:B------:R1:W-:Y:S01]  /*1c9e0*/  STL [R1+0x1314], R15 ;  /* 0x0013140f01007387 */ /* 0x0003e20000100800 */
[----:B0-----:R-:W-:-:S03]  /*1c9f0*/  IMAD.X R17, R14, 0x1, R3, P3 ;  /* 0x000000010e117824 */ /* 0x001fc600018e0603 */
[----:B-1----:R-:W4:Y:S04]  /*1ca00*/  LDL.LU R15, [R1+0x3ac] ;  /* 0x0003ac00010f7983 */ /* 0x002f280000300800 */
[----:B------:R0:W-:Y:S04]  /*1ca10*/  STL [R1+0x1348], R8 ;  /* 0x0013480801007387 */ /* 0x0001e80000100800 */
[----:B0-----:R-:W4:Y:S01]  /*1ca20*/  LDL.LU R8, [R1+0x26c] ;  /* 0x00026c0001087983 */ /* 0x001f220000300800 */
[----:B------:R-:W-:-:S03]  /*1ca30*/  IADD3 R19, P3, R7, R5, RZ ;  /* 0x0000000507137210 */ /* 0x000fc60007f7e0ff */
[----:B------:R0:W-:Y:S04]  /*1ca40*/  STL [R1+0x131c], R17 ;  /* 0x00131c1101007387 */ /* 0x0001e80000100800 */
        /* <DEDUP_REMOVED lines=19> */
[----:B0-----:R-:W-:Y:S02]  /*1cb80*/  IMAD.X R19, R12, 0x1, R2, P4 ;  /* 0x000000010c137824 */ /* 0x001fe400020e0602 */
[----:B------:R-:W2:Y:S01]  /*1cb90*/  LDL.LU R12, [R1+0x3b8] ;  /* 0x0003b800010c7983 */ /* 0x000ea20000300800 */
[----:B------:R-:W-:-:S05]  /*1cba0*/  IADD3 R17, P5, R11, R5, RZ ;  /* 0x000000050b117210 */ /* 0x000fca0007fbe0ff */
[----:B------:R0:W-:Y:S04]  /*1cbb0*/  STL [R1+0x1370], R17 ;  /* 0x0013701101007387 */ /* 0x0001e80000100800 */
[----:B------:R3:W-:Y:S01]  /*1cbc0*/  STL [R1+0x1344], R19 ;  /* 0x0013441301007387 */ /* 0x0007e20000100800 */
[----:B0-----:R-:W-:-:S03]  /*1cbd0*/  IADD3 R17, P4, R11, R4, RZ ;  /* 0x000000040b117210 */ /* 0x001fc60007f9e0ff */
[----:B------:R-:W2:Y:S04]  /*1cbe0*/  LDL.LU R11, [R1+0x280] ;  /* 0x00028000010b7983 */ /* 0x000ea80000300800 */
[----:B------:R-:W-:Y:S01]  /*1cbf0*/  STL [R1+0x1378], R17 ;  /* 0x0013781101007387 */ /* 0x000fe20000100800 */
[----:B---3--:R-:W-:-:S05]  /*1cc00*/  IMAD.X R19, R16, 0x1, R3, P3 ;  /* 0x0000000110137824 */ /* 0x008fca00018e0603 */
[----:B------:R0:W-:Y:S02]  /*1cc10*/  STL [R1+0x134c], R19 ;  /* 0x00134c1301007387 */ /* 0x0001e40000100800 */
[----:B0-----:R-:W-:Y:S02]  /*1cc20*/  IMAD.X R19, R16, 0x1, R2, P1 ;  /* 0x0000000110137824 */ /* 0x001fe400008e0602 */
[----:B------:R-:W3:Y:S01]  /*1cc30*/  LDL.LU R16, [R1+0x3bc] ;  /* 0x0003bc0001107983 */ /* 0x000ee20000300800 */
[----:B----4-:R-:W-:-:S05]  /*1cc40*/  IADD3 R17, P3, R10, R5, RZ ;  /* 0x000000050a117210 */ /* 0x010fca0007f7e0ff */
        /* <DEDUP_REMOVED lines=8> */
[----:B-1----:R-:W-:Y:S02]  /*1ccd0*/  IMAD.X R19, R9, 0x1, R2, P2 ;  /* 0x0000000109137824 */ /* 0x002fe400010e0602 */
[----:B------:R-:W4:Y:S04]  /*1cce0*/  LDL.LU R9, [R1+0x3c0] ;  /* 0x0003c00001097983 */ /* 0x000f280000300800 */
[----:B------:R0:W-:Y:S04]  /*1ccf0*/  STL [R1+0x1390], R17 ;  /* 0x0013901101007387 */ /* 0x0001e80000100800 */
[----:B------:R-:W-:Y:S01]  /*1cd00*/  STL [R1+0x1364], R19 ;  /* 0x0013641301007387 */ /* 0x000fe20000100800 */
[----:B0-----:R-:W-:-:S03]  /*1cd10*/  IADD3 R17, P2, R22, R4, RZ ;  /* 0x0000000416117210 */ /* 0x001fc60007f5e0ff */
[----:B------:R-:W4:Y:S04]  /*1cd20*/  LDL.LU R22, [R1+0x28c] ;  /* 0x00028c0001167983 */ /* 0x000f280000300800 */
[----:B------:R0:W-:Y:S01]  /*1cd30*/  STL [R1+0x1398], R17 ;  /* 0x0013981101007387 */ /* 0x0001e20000100800 */
[----:B------:R-:W-:-:S05]  /*1cd40*/  IMAD.X R20, R15, 0x1, R3, P5 ;  /* 0x000000010f147824 */ /* 0x000fca00028e0603 */
[----:B------:R-:W-:Y:S01]  /*1cd50*/  STL [R1+0x136c], R20 ;  /* 0x00136c1401007387 */ /* 0x000fe20000100800 */
[----:B0-----:R-:W-:-:S03]  /*1cd60*/  IMAD.X R17, R15, 0x1, R2, P4 ;  /* 0x000000010f117824 */ /* 0x001fc600020e0602 */
[----:B------:R-:W4:Y:S01]  /*1cd70*/  LDL.LU R15, [R1+0x3c4] ;  /* 0x0003c400010f7983 */ /* 0x000f220000300800 */
[----:B------:R-:W-:-:S05]  /*1cd80*/  IADD3 R19, P5, R8, R5, RZ ;  /* 0x0000000508137210 */ /* 0x000fca0007fbe0ff */
        /* <DEDUP_REMOVED lines=10> */
[----:B------:R0:W-:Y:S04]  /*1ce30*/  STL [R1+0x13b0], R19 ;  /* 0x0013b01301007387 */ /* 0x0001e80000100800 */
[----:B------:R-:W4:Y:S04]  /*1ce40*/  LDL.LU R7, [R1+0x3c8] ;  /* 0x0003c80001077983 */ /* 0x000f280000300800 */
[----:B------:R-:W-:Y:S04]  /*1ce50*/  STL [R1+0x1384], R17 ;  /* 0x0013841101007387 */ /* 0x000fe80000100800 */
        /* <DEDUP_REMOVED lines=8> */
[----:B------:R-:W-:Y:S04]  /*1cee0*/  STL [R1+0x1394], R19 ;  /* 0x0013941301007387 */ /* 0x000fe80000100800 */
[----:B------:R-:W4:Y:S04]  /*1cef0*/  LDL.LU R6, [R1+0x3cc] ;  /* 0x0003cc0001067983 */ /* 0x000f280000300800 */
[----:B------:R0:W-:Y:S04]  /*1cf00*/  STL [R1+0x13c8], R13 ;  /* 0x0013c80d01007387 */ /* 0x0001e80000100800 */
[----:B0-----:R-:W4:Y:S01]  /*1cf10*/  LDL.LU R13, [R1+0x2a0] ;  /* 0x0002a000010d7983 */ /* 0x001f220000300800 */
[----:B--2---:R-:W-:-:S02]  /*1cf20*/  IMAD.X R17, R12, 0x1, R3, P5 ;  /* 0x000000010c117824 */ /* 0x004fc400028e0603 */
[----:B------:R-:W-:-:S03]  /*1cf30*/  IMAD.X R12, R12, 0x1, R2, P4 ;  /* 0x000000010c0c7824 */ /* 0x000fc600020e0602 */
[----:B------:R0:W-:Y:S02]  /*1cf40*/  STL [R1+0x139c], R17 ;  /* 0x00139c1101007387 */ /* 0x0001e40000100800 */
[C---:B0-----:R-:W-:Y:S02]  /*1cf50*/  IADD3 R17, P5, R11.reuse, R5, RZ ;  /* 0x000000050b117210 */ /* 0x041fe40007fbe0ff */
[----:B------:R-:W-:-:S03]  /*1cf60*/  IADD3 R11, P4, R11, R4, RZ ;  /* 0x000000040b0b7210 */ /* 0x000fc60007f9e0ff */
[----:B------:R-:W-:Y:S04]  /*1cf70*/  STL [R1+0x13d0], R17 ;  /* 0x0013d01101007387 */ /* 0x000fe80000100800 */
[----:B------:R0:W-:Y:S04]  /*1cf80*/  STL [R1+0x13a4], R12 ;  /* 0x0013a40c01007387 */ /* 0x0001e80000100800 */
[----:B0-----:R-:W2:Y:S04]  /*1cf90*/  LDL.LU R12, [R1+0x3d0] ;  /* 0x0003d000010c7983 */ /* 0x001ea80000300800 */
[----:B------:R0:W-:Y:S04]  /*1cfa0*/  STL [R1+0x13d8], R11 ;  /* 0x0013d80b01007387 */ /* 0x0001e80000100800 */
[----:B0-----:R-:W2:Y:S01]  /*1cfb0*/  LDL.LU R11, [R1+0x2a4] ;  /* 0x0002a400010b7983 */ /* 0x001ea20000300800 */
[----:B---3--:R-:W-:-:S05]  /*1cfc0*/  IMAD.X R17, R16, 0x1, R3, P3 ;  /* 0x0000000110117824 */ /* 0x008fca00018e0603 */
[----:B------:R4:W-:Y:S01]  /*1cfd0*/  STL [R1+0x13ac], R17 ;  /* 0x0013ac1101007387 */ /* 0x0009e20000100800 */
[----:B------:R-:W-:Y:S01]  /*1cfe0*/  IMAD.X R19, R16, 0x1, R2, P1 ;  /* 0x0000000110137824 */ /* 0x000fe200008e0602 */
[C---:B----4-:R-:W-:Y:S02]  /*1cff0*/  IADD3 R17, P3, R10.reuse, R5, RZ ;  /* 0x000000050a117210 */ /* 0x050fe40007f7e0ff */
[----:B------:R-:W-:-:S03]  /*1d000*/  IADD3 R16, P1, R10, R4, RZ ;  /* 0x000000040a107210 */ /* 0x000fc60007f3e0ff */
[----:B------:R0:W-:Y:S04]  /*1d010*/  STL [R1+0x13e0], R17 ;  /* 0x0013e01101007387 */ /* 0x0001e80000100800 */
[----:B------:R-:W-:Y:S04]  /*1d020*/  STL [R1+0x13b4], R19 ;  /* 0x0013b41301007387 */ /* 0x000fe80000100800 */
[----:B------:R-:W3:Y:S01]  /*1d030*/  LDL.LU R10, [R1+0x3d4] ;  /* 0x0003d400010a7983 */ /* 0x000ee20000300800 */
[----:B0-----:R-:W-:-:S03]  /*1d040*/  IMAD.X R17, R9, 0x1, R3, P0 ;  /* 0x0000000109117824 */ /* 0x001fc600000e0603 */
[----:B------:R-:W-:Y:S01]  /*1d050*/  STL [R1+0x13e8], R16 ;  /* 0x0013e81001007387 */ /* 0x000fe20000100800 */
[----:B------:R-:W-:-:S03]  /*1d060*/  IMAD.X R9, R9, 0x1, R2, P2 ;  /* 0x0000000109097824 */ /* 0x000fc600010e0602 */
[----:B------:R0:W-:Y:S04]  /*1d070*/  STL [R1+0x13bc], R17 ;  /* 0x0013bc1101007387 */ /* 0x0001e80000100800 */
[----:B0-----:R-:W4:Y:S01]  /*1d080*/  LDL.LU R17, [R1+0x2ac] ;  /* 0x0002ac0001117983 */ /* 0x001f220000300800 */
[C---:B------:R-:W-:Y:S02]  /*1d090*/  IADD3 R16, P0, R22.reuse, R5, RZ ;  /* 0x0000000516107210 */ /* 0x040fe40007f1e0ff */
[----:B------:R-:W-:-:S03]  /*1d0a0*/  IADD3 R19, P2, R22, R4, RZ ;  /* 0x0000000416137210 */ /* 0x000fc60007f5e0ff */
[----:B------:R0:W-:Y:S04]  /*1d0b0*/  STL [R1+0x13f0], R16 ;  /* 0x0013f01001007387 */ /* 0x0001e80000100800 */
[----:B------:R1:W-:Y:S01]  /*1d0c0*/  STL [R1+0x13c4], R9 ;  /* 0x0013c40901007387 */ /* 0x0003e20000100800 */
[----:B0-----:R-:W-:-:S03]  /*1d0d0*/  IMAD.X R16, R15, 0x1, R3, P5 ;  /* 0x000000010f107824 */ /* 0x001fc600028e0603 */
[----:B-1----:R-:W4:Y:S04]  /*1d0e0*/  LDL.LU R9, [R1+0x3d8] ;  /* 0x0003d80001097983 */ /* 0x002f280000300800 */
[----:B------:R-:W-:Y:S04]  /*1d0f0*/  STL [R1+0x13f8], R19 ;  /* 0x0013f81301007387 */ /* 0x000fe80000100800 */
[----:B------:R-:W4:Y:S04]  /*1d100*/  LDL.LU R22, [R1+0x2b0] ;  /* 0x0002b00001167983 */ /* 0x000f280000300800 */
[----:B------:R0:W-:Y:S01]  /*1d110*/  STL [R1+0x13cc], R16 ;  /* 0x0013cc1001007387 */ /* 0x0001e20000100800 */
[----:B------:R-:W-:Y:S01]  /*1d120*/  IMAD.X R15, R15, 0x1, R2, P4 ;  /* 0x000000010f0f7824 */ /* 0x000fe200020e0602 */
[----:B0-----:R-:W-:-:S02]  /*1d130*/  IADD3 R16, P5, R8, R5, RZ ;  /* 0x0000000508107210 */ /* 0x001fc40007fbe0ff */
[----:B------:R-:W-:-:S03]  /*1d140*/  IADD3 R8, P4, R8, R4, RZ ;  /* 0x0000000408087210 */ /* 0x000fc60007f9e0ff */
[----:B------:R0:W-:Y:S04]  /*1d150*/  STL [R1+0x1400], R16 ;  /* 0x0014001001007387 */ /* 0x0001e80000100800 */
[----:B0-----:R-:W4:Y:S04]  /*1d160*/  LDL.LU R16, [R1+0x3dc] ;  /* 0x0003dc0001107983 */ /* 0x001f280000300800 */
[----:B------:R0:W-:Y:S04]  /*1d170*/  STL [R1+0x13d4], R15 ;  /* 0x0013d40f01007387 */ /* 0x0001e80000100800 */
[----:B------:R1:W-:Y:S01]  /*1d180*/  STL [R1+0x1408], R8 ;  /* 0x0014080801007387 */ /* 0x0003e20000100800 */
[----:B0-----:R-:W-:-:S03]  /*1d190*/  IMAD.X R15, R7, 0x1, R3, P3 ;  /* 0x00000001070f7824 */ /* 0x001fc600018e0603 */
[----:B-1----:R-:W4:Y:S04]  /*1d1a0*/  LDL.LU R8, [R1+0x2b8] ;  /* 0x0002b80001087983 */ /* 0x002f280000300800 */
[----:B------:R0:W-:Y:S01]  /*1d1b0*/  STL [R1+0x13dc], R15 ;  /* 0x0013dc0f01007387 */ /* 0x0001e20000100800 */
[C---:B------:R-:W-:Y:S01]  /*1d1c0*/  IADD3 R19, P3, R14.reuse, R5, RZ ;  /* 0x000000050e137210 */ /* 0x040fe20007f7e0ff */
[----:B0-----:R-:W-:Y:S02]  /*1d1d0*/  IMAD.X R15, R7, 0x1, R2, P1 ;  /* 0x00000001070f7824 */ /* 0x001fe400008e0602 */
[----:B------:R-:W4:Y:S01]  /*1d1e0*/  LDL.LU R7, [R1+0x3e0] ;  /* 0x0003e00001077983 */ /* 0x000f220000300800 */
[----:B------:R-:W-:-:S03]  /*1d1f0*/  IADD3 R14, P1, R14, R4, RZ ;  /* 0x000000040e0e7210 */ /* 0x000fc60007f3e0ff */
[----:B------:R-:W-:Y:S04]  /*1d200*/  STL [R1+0x1410], R19 ;  /* 0x0014101301007387 */ /* 0x000fe80000100800 */
[----:B------:R0:W-:Y:S04]  /*1d210*/  STL [R1+0x13e4], R15 ;  /* 0x0013e40f01007387 */ /* 0x0001e80000100800 */
[----:B0-----:R-:W4:Y:S01]  /*1d220*/  LDL.LU R15, [R1+0x2c0] ;  /* 0x0002c000010f7983 */ /* 0x001f220000300800 */
[----:B------:R-:W-:-:S03]  /*1d230*/  IMAD.X R20, R6, 0x1, R3, P0 ;  /* 0x0000000106147824 */ /* 0x000fc600000e0603 */
[----:B------:R0:W-:Y:S01]  /*1d240*/  STL [R1+0x1418], R14 ;  /* 0x0014180e01007387 */ /* 0x0001e20000100800 */
[----:B------:R-:W-:-:S03]  /*1d250*/  IMAD.X R19, R6, 0x1, R2, P2 ;  /* 0x0000000106137824 */ /* 0x000fc600010e0602 */
[----:B------:R-:W-:Y:S04]  /*1d260*/  STL [R1+0x13ec], R20 ;  /* 0x0013ec1401007387 */ /* 0x000fe80000100800 */
[----:B------:R-:W4:Y:S01]  /*1d270*/  LDL.LU R6, [R1+0x3e4] ;  /* 0x0003e40001067983 */ /* 0x000f220000300800 */
[----:B0-----:R-:W-:-:S05]  /*1d280*/  IADD3 R14, P0, R13, R5, RZ ;  /* 0x000000050d0e7210 */ /* 0x001fca0007f1e0ff */
[----:B------:R0:W-:Y:S04]  /*1d290*/  STL [R1+0x1420], R14 ;  /* 0x0014200e01007387 */ /* 0x0001e80000100800 */
[----:B0-----:R-:W4:Y:S01]  /*1d2a0*/  LDL.LU R14, [R1+0x2c4] ;  /* 0x0002c400010e7983 */ /* 0x001f220000300800 */
[----:B------:R-:W-:-:S03]  /*1d2b0*/  IADD3 R13, P2, R13, R4, RZ ;  /* 0x000000040d0d7210 */ /* 0x000fc60007f5e0ff */
[----:B------:R-:W-:Y:S04]  /*1d2c0*/  STL [R1+0x13f4], R19 ;  /* 0x0013f41301007387 */ /* 0x000fe80000100800 */
[----:B------:R0:W-:Y:S04]  /*1d2d0*/  STL [R1+0x1428], R13 ;  /* 0x0014280d01007387 */ /* 0x0001e80000100800 */
[----:B0-----:R-:W4:Y:S01]  /*1d2e0*/  LDL.LU R13, [R1+0x3e8] ;  /* 0x0003e800010d7983 */ /* 0x001f220000300800 */
[----:B--2---:R-:W-:-:S05]  /*1d2f0*/  IMAD.X R20, R12, 0x1, R3, P5 ;  /* 0x000000010c147824 */ /* 0x004fca00028e0603 */
[----:B------:R0:W-:Y:S01]  /*1d300*/  STL [R1+0x13fc], R20 ;  /* 0x0013fc1401007387 */ /* 0x0001e20000100800 */
[----:B------:R-:W-:Y:S01]  /*1d310*/  IADD3 R19, P5, R11, R5, RZ ;  /* 0x000000050b137210 */ /* 0x000fe20007fbe0ff */
[----:B0-----:R-:W-:-:S04]  /*1d320*/  IMAD.X R20, R12, 0x1, R2, P4 ;  /* 0x000000010c147824 */ /* 0x001fc800020e0602 */
[----:B------:R0:W-:Y:S04]  /*1d330*/  STL [R1+0x1430], R19 ;  /* 0x0014301301007387 */ /* 0x0001e80000100800 */
[----:B------:R-:W2:Y:S04]  /*1d340*/  LDL.LU R12, [R1+0x2cc] ;  /* 0x0002cc00010c7983 */ /* 0x000ea80000300800 */
        /* <DEDUP_REMOVED lines=11> */
[----:B0-----:R-:W-:Y:S01]  /*1d400*/  IADD3 R19, P1, R17, R4, RZ ;  /* 0x0000000411137210 */ /* 0x001fe20007f3e0ff */
[----:B-1----:R-:W-:-:S04]  /*1d410*/  IMAD.X R20, R9, 0x1, R3, P0 ;  /* 0x0000000109147824 */ /* 0x002fc800000e0603 */
[----:B------:R0:W-:Y:S04]  /*1d420*/  STL [R1+0x1448], R19 ;  /* 0x0014481301007387 */ /* 0x0001e80000100800 */
[----:B------:R-:W-:Y:S01]  /*1d430*/  STL [R1+0x141c], R20 ;  /* 0x00141c1401007387 */ /* 0x000fe20000100800 */
[C---:B------:R-:W-:Y:S01]  /*1d440*/  IADD3 R17, P0, R22.reuse, R5, RZ ;  /* 0x0000000516117210 */ /* 0x040fe20007f1e0ff */
[----:B0-----:R-:W-:Y:S02]  /*1d450*/  IMAD.X R19, R9, 0x1, R2, P2 ;  /* 0x0000000109137824 */ /* 0x001fe400010e0602 */
[----:B------:R-:W4:Y:S04]  /*1d460*/  LDL.LU R9, [R1+0x3f0] ;  /* 0x0003f00001097983 */ /* 0x000f280000300800 */
[----:B------:R0:W-:Y:S04]  /*1d470*/  STL [R1+0x1450], R17 ;  /* 0x0014501101007387 */ /* 0x0001e80000100800 */
[----:B------:R1:W-:Y:S01]  /*1d480*/  STL [R1+0x1424], R19 ;  /* 0x0014241301007387 */ /* 0x0003e20000100800 */
[----:B0-----:R-:W-:-:S03]  /*1d490*/  IADD3 R17, P2, R22, R4, RZ ;  /* 0x0000000416117210 */ /* 0x001fc60007f5e0ff */
[----:B------:R-:W4:Y:S04]  /*1d4a0*/  LDL.LU R22, [R1+0x2d8] ;  /* 0x0002d80001167983 */ /* 0x000f280000300800 */
[----:B------:R-:W-:Y:S01]  /*1d4b0*/  STL [R1+0x1458], R17 ;  /* 0x0014581101007387 */ /* 0x000fe20000100800 */
[----:B-1----:R-:W-:-:S05]  /*1d4c0*/  IMAD.X R19, R16, 0x1, R3, P5 ;  /* 0x0000000110137824 */ /* 0x002fca00028e0603 */
[----:B------:R0:W-:Y:S02]  /*1d4d0*/  STL [R1+0x142c], R19 ;  /* 0x00142c1301007387 */ /* 0x0001e40000100800 */
[----:B0-----:R-:W-:Y:S01]  /*1d4e0*/  IMAD.X R19, R16, 0x1, R2, P4 ;  /* 0x0000000110137824 */ /* 0x001fe200020e0602 */
[C---:B------:R-:W-:Y:S02]  /*1d4f0*/  IADD3 R17, P5, R8.reuse, R5, RZ ;  /* 0x0000000508117210 */ /* 0x040fe40007fbe0ff */
[----:B------:R-:W-:-:S03]  /*1d500*/  IADD3 R16, P4, R8, R4, RZ ;  /* 0x0000000408107210 */ /* 0x000fc60007f9e0ff */
[----:B------:R0:W-:Y:S04]  /*1d510*/  STL [R1+0x1460], R17 ;  /* 0x0014601101007387 */ /* 0x0001e80000100800 */
[----:B------:R-:W-:Y:S04]  /*1d520*/  STL [R1+0x1434], R19 ;  /* 0x0014341301007387 */ /* 0x000fe80000100800 */
[----:B------:R-:W4:Y:S01]  /*1d530*/  LDL.LU R8, [R1+0x3f4] ;  /* 0x0003f40001087983 */ /* 0x000f220000300800 */
[----:B0-----:R-:W-:-:S03]  /*1d540*/  IMAD.X R17, R7, 0x1, R3, P3 ;  /* 0x0000000107117824 */ /* 0x001fc600018e0603 */
[----:B------:R-:W-:Y:S04]  /*1d550*/  STL [R1+0x1468], R16 ;  /* 0x0014681001007387 */ /* 0x000fe80000100800 */
[----:B------:R0:W-:Y:S02]  /*1d560*/  STL [R1+0x143c], R17 ;  /* 0x00143c1101007387 */ /* 0x0001e40000100800 */
[----:B0-----:R-:W-:Y:S02]  /*1d570*/  IMAD.X R17, R7, 0x1, R2, P1 ;  /* 0x0000000107117824 */ /* 0x001fe400008e0602 */
[----:B------:R-:W4:Y:S01]  /*1d580*/  LDL.LU R7, [R1+0x2e0] ;  /* 0x0002e00001077983 */ /* 0x000f220000300800 */
[----:B------:R-:W-:-:S05]  /*1d590*/  IADD3 R16, P3, R15, R5, RZ ;  /* 0x000000050f107210 */ /* 0x000fca0007f7e0ff */
[----:B------:R0:W-:Y:S04]  /*1d5a0*/  STL [R1+0x1470], R16 ;  /* 0x0014701001007387 */ /* 0x0001e80000100800 */
[----:B------:R1:W-:Y:S01]  /*1d5b0*/  STL [R1+0x1444], R17 ;  /* 0x0014441101007387 */ /* 0x0003e20000100800 */
[----:B0-----:R-:W-:Y:S01]  /*1d5c0*/  IADD3 R16, P1, R15, R4, RZ ;  /* 0x000000040f107210 */ /* 0x001fe20007f3e0ff */
[----:B-1----:R-:W-:-:S04]  /*1d5d0*/  IMAD.X R17, R6, 0x1, R3, P0 ;  /* 0x0000000106117824 */ /* 0x002fc800000e0603 */
[----:B------:R0:W-:Y:S04]  /*1d5e0*/  STL [R1+0x1478], R16 ;  /* 0x0014781001007387 */ /* 0x0001e80000100800 */
[----:B------:R-:W-:Y:S01]  /*1d5f0*/  STL [R1+0x144c], R17 ;  /* 0x00144c1101007387 */ /* 0x000fe20000100800 */
[----:B------:R-:W-:Y:S01]  /*1d600*/  IADD3 R15, P0, R14, R5, RZ ;  /* 0x000000050e0f7210 */ /* 0x000fe20007f1e0ff */
[----:B0-----:R-:W-:Y:S02]  /*1d610*/  IMAD.X R16, R6, 0x1, R2, P2 ;  /* 0x0000000106107824 */ /* 0x001fe400010e0602 */
[----:B------:R-:W4:Y:S04]  /*1d620*/  LDL.LU R6, [R1+0x3f8] ;  /* 0x0003f80001067983 */ /* 0x000f280000300800 */
[----:B------:R0:W-:Y:S04]  /*1d630*/  STL [R1+0x1480], R15 ;  /* 0x0014800f01007387 */ /* 0x0001e80000100800 */
[----:B------:R-:W-:Y:S04]  /*1d640*/  STL [R1+0x1454], R16 ;  /* 0x0014541001007387 */ /* 0x000fe80000100800 */
[----:B------:R-:W4:Y:S01]  /*1d650*/  LDL.LU R23, [R1+0x2e4] ;  /* 0x0002e40001177983 */ /* 0x000f220000300800 */
[----:B0-----:R-:W-:Y:S01]  /*1d660*/  IADD3 R15, P2, R14, R4, RZ ;  /* 0x000000040e0f7210 */ /* 0x001fe20007f5e0ff */
[----:B------:R-:W-:-:S04]  /*1d670*/  IMAD.X R14, R13, 0x1, R3, P5 ;  /* 0x000000010d0e7824 */ /* 0x000fc800028e0603 */
[----:B------:R-:W-:Y:S04]  /*1d680*/  STL [R1+0x1488], R15 ;  /* 0x0014880f01007387 */ /* 0x000fe80000100800 */
[----:B------:R0:W-:Y:S02]  /*1d690*/  STL [R1+0x145c], R14 ;  /* 0x00145c0e01007387 */ /* 0x0001e40000100800 */
[----:B0-----:R-:W-:Y:S01]  /*1d6a0*/  IMAD.X R14, R13, 0x1, R2, P4 ;  /* 0x000000010d0e7824 */ /* 0x001fe200020e0602 */
[C---:B--2---:R-:W-:Y:S02]  /*1d6b0*/  IADD3 R15, P5, R12.reuse, R5, RZ ;  /* 0x000000050c0f7210 */ /* 0x044fe40007fbe0ff */
[----:B------:R-:W-:-:S03]  /*1d6c0*/  IADD3 R13, P4, R12, R4, RZ ;  /* 0x000000040c0d7210 */ /* 0x000fc60007f9e0ff */
[----:B------:R-:W-:Y:S01]  /*1d6d0*/  STL [R1+0x1490], R15 ;  /* 0x0014900f01007387 */ /* 0x000fe20000100800 */
[----:B------:R-:W-:-:S03]  /*1d6e0*/  IMAD.X R12, R11, 0x1, R3, P3 ;  /* 0x000000010b0c7824 */ /* 0x000fc600018e0603 */
[----:B------:R-:W-:Y:S04]  /*1d6f0*/  STL [R1+0x1464], R14 ;  /* 0x0014640e01007387 */ /* 0x000fe80000100800 */
[----:B------:R-:W2:Y:S04]  /*1d700*/  LDL.LU R21, [R1+0x3fc] ;  /* 0x0003fc0001157983 */ /* 0x000ea80000300800 */
[----:B------:R-:W-:Y:S04]  /*1d710*/  STL [R1+0x1498], R13 ;  /* 0x0014980d01007387 */ /* 0x000fe80000100800 */
[----:B------:R-:W2:Y:S01]  /*1d720*/  LDL.LU R20, [R1+0x2ec] ;  /* 0x0002ec0001147983 */ /* 0x000ea20000300800 */
[----:B------:R-:W-:-:S03]  /*1d730*/  IMAD.X R11, R11, 0x1, R2, P1 ;  /* 0x000000010b0b7824 */ /* 0x000fc600008e0602 */
[----:B------:R3:W-:Y:S04]  /*1d740*/  STL [R1+0x146c], R12 ;  /* 0x00146c0c01007387 */ /* 0x0007e80000100800 */
[----:B------:R-:W2:Y:S01]  /*1d750*/  LDL.LU R19, [R1+0x400] ;  /* 0x0004000001137983 */ /* 0x000ea20000300800 */
[----:B---3--:R-:W-:-:S05]  /*1d760*/  IADD3 R12, P3, R10, R5, RZ ;  /* 0x000000050a0c7210 */ /* 0x008fca0007f7e0ff */
[----:B------:R-:W-:Y:S04]  /*1d770*/  STL [R1+0x14a0], R12 ;  /* 0x0014a00c01007387 */ /* 0x000fe80000100800 */
[----:B------:R-:W3:Y:S04]  /*1d780*/  LDL.LU R17, [R1+0x2f0] ;  /* 0x0002f00001117983 */ /* 0x000ee80000300800 */
[----:B------:R0:W-:Y:S04]  /*1d790*/  STL [R1+0x1474], R11 ;  /* 0x0014740b01007387 */ /* 0x0001e80000100800 */
[----:B------:R-:W3:Y:S01]  /*1d7a0*/  LDL.LU R16, [R1+0x404] ;  /* 0x0004040001107983 */ /* 0x000ee20000300800 */
[----:B0-----:R-:W-:-:S05]  /*1d7b0*/  IADD3 R11, P1, R10, R4, RZ ;  /* 0x000000040a0b7210 */ /* 0x001fca0007f3e0ff */
[----:B------:R-:W-:Y:S04]  /*1d7c0*/  STL [R1+0x14a8], R11 ;  /* 0x0014a80b01007387 */ /* 0x000fe80000100800 */
[----:B------:R-:W3:Y:S01]  /*1d7d0*/  LDL.LU R15, [R1+0x2f8] ;  /* 0x0002f800010f7983 */ /* 0x000ee20000300800 */
[C---:B----4-:R-:W-:Y:S02]  /*1d7e0*/  IMAD.X R10, R9.reuse, 0x1, R3, P0 ;  /* 0x00000001090a7824 */ /* 0x050fe400000e0603 */
[----:B------:R-:W-:-:S03]  /*1d7f0*/  IMAD.X R9, R9, 0x1, R2, P2 ;  /* 0x0000000109097824 */ /* 0x000fc600010e0602 */
[----:B------:R0:W-:Y:S04]  /*1d800*/  STL [R1+0x147c], R10 ;  /* 0x00147c0a01007387 */ /* 0x0001e80000100800 */
[----:B------:R-:W4:Y:S01]  /*1d810*/  LDL.LU R14, [R1+0x408] ;  /* 0x00040800010e7983 */ /* 0x000f220000300800 */
[----:B0-----:R-:W-:-:S05]  /*1d820*/  IADD3 R10, P0, R22, R5, RZ ;  /* 0x00000005160a7210 */ /* 0x001fca0007f1e0ff */
[----:B------:R0:W-:Y:S04]  /*1d830*/  STL [R1+0x14b0], R10 ;  /* 0x0014b00a01007387 */ /* 0x0001e80000100800 */
[----:B------:R-:W4:Y:S04]  /*1d840*/  LDL.LU R13, [R1+0x300] ;  /* 0x00030000010d7983 */ /* 0x000f280000300800 */
[----:B------:R1:W-:Y:S01]  /*1d850*/  STL [R1+0x1484], R9 ;  /* 0x0014840901007387 */ /* 0x0003e20000100800 */
[----:B0-----:R-:W-:-:S03]  /*1d860*/  IADD3 R10, P2, R22, R4, RZ ;  /* 0x00000004160a7210 */ /* 0x001fc60007f5e0ff */
[----:B------:R-:W4:Y:S04]  /*1d870*/  LDL.LU R12, [R1+0x40c] ;  /* 0x00040c00010c7983 */ /* 0x000f280000300800 */
[----:B------:R0:W-:Y:S04]  /*1d880*/  STL [R1+0x14b8], R10 ;  /* 0x0014b80a01007387 */ /* 0x0001e80000100800 */
[----:B------:R-:W4:Y:S01]  /*1d890*/  LDL.LU R11, [R1+0x304] ;  /* 0x00030400010b7983 */ /* 0x000f220000300800 */
[C---:B-1----:R-:W-:Y:S02]  /*1d8a0*/  IMAD.X R9, R8.reuse, 0x1, R3, P5 ;  /* 0x0000000108097824 */ /* 0x042fe400028e0603 */
[----:B------:R-:W-:-:S03]  /*1d8b0*/  IMAD.X R8, R8, 0x1, R2, P4 ;  /* 0x0000000108087824 */ /* 0x000fc600020e0602 */
[----:B------:R1:W-:Y:S04]  /*1d8c0*/  STL [R1+0x148c], R9 ;  /* 0x00148c0901007387 */ /* 0x0003e80000100800 */
[----:B0-----:R-:W4:Y:S01]  /*1d8d0*/  LDL.LU R10, [R1+0x410] ;  /* 0x00041000010a7983 */ /* 0x001f220000300800 */
[----:B-1----:R-:W-:-:S05]  /*1d8e0*/  IADD3 R9, P5, R7, R5, RZ ;  /* 0x0000000507097210 */ /* 0x002fca0007fbe0ff */
[----:B------:R0:W-:Y:S04]  /*1d8f0*/  STL [R1+0x14c0], R9 ;  /* 0x0014c00901007387 */ /* 0x0001e80000100800 */
[----:B0-----:R-:W4:Y:S04]  /*1d900*/  LDL.LU R9, [R1+0x30c] ;  /* 0x00030c0001097983 */ /* 0x001f280000300800 */
[----:B------:R0:W-:Y:S04]  /*1d910*/  STL [R1+0x1494], R8 ;  /* 0x0014940801007387 */ /* 0x0001e80000100800 */
[----:B------:R-:W4:Y:S01]  /*1d920*/  LDL.LU R22, [R1+0x414] ;  /* 0x0004140001167983 */ /* 0x000f220000300800 */
[----:B0-----:R-:W-:Y:S01]  /*1d930*/  IADD3 R8, P4, R7, R4, RZ ;  /* 0x0000000407087210 */ /* 0x001fe20007f9e0ff */
[----:B------:R-:W-:-:S04]  /*1d940*/  IMAD.X R7, R6, 0x1, R3, P3 ;  /* 0x0000000106077824 */ /* 0x000fc800018e0603 */
[----:B------:R0:W-:Y:S01]  /*1d950*/  STL [R1+0x14c8], R8 ;  /* 0x0014c80801007387 */ /* 0x0001e20000100800 */
[----:B------:R-:W-:-:S03]  /*1d960*/  IMAD.X R152, R6, 0x1, R2, P1 ;  /* 0x0000000106987824 */ /* 0x000fc600008e0602 */
[----:B0-----:R-:W4:Y:S01]  /*1d970*/  LDL.LU R8, [R1+0x310] ;  /* 0x0003100001087983 */ /* 0x001f220000300800 */
[----:B------:R-:W-:-:S03]  /*1d980*/  IADD3 R153, P3, R23, R5, RZ ;  /* 0x0000000517997210 */ /* 0x000fc60007f7e0ff */
[----:B------:R0:W-:Y:S04]  /*1d990*/  STL [R1+0x149c], R7 ;  /* 0x00149c0701007387 */ /* 0x0001e80000100800 */
[----:B0-----:R-:W4:Y:S04]  /*1d9a0*/  LDL.LU R7, [R1+0x418] ;  /* 0x0004180001077983 */ /* 0x001f280000300800 */
[----:B------:R0:W-:Y:S04]  /*1d9b0*/  STL [R1+0x14d0], R153 ;  /* 0x0014d09901007387 */ /* 0x0001e80000100800 */
[----:B------:R-:W4:Y:S04]  /*1d9c0*/  LDL.LU R6, [R1+0x318] ;  /* 0x0003180001067983 */ /* 0x000f280000300800 */
[----:B------:R2:W-:Y:S01]  /*1d9d0*/  STL [R1+0x14a4], R152 ;  /* 0x0014a49801007387 */ /* 0x0005e20000100800 */
[----:B0-----:R-:W-:-:S05]  /*1d9e0*/  IADD3 R153, P1, R23, R4, RZ ;  /* 0x0000000417997210 */ /* 0x001fca0007f3e0ff */
[----:B------:R-:W-:Y:S01]  /*1d9f0*/  STL [R1+0x14d8], R153 ;  /* 0x0014d89901007387 */ /* 0x000fe20000100800 */
[----:B------:R-:W-:Y:S01]  /*1da00*/  SHF.R.S32.HI R0, RZ, 0x1f, R0 ;  /* 0x0000001fff007819 */ /* 0x000fe20000011400 */
[----:B------:R-:W-:Y:S01]  /*1da10*/  USHF.R.U32.HI UR14, URZ, 0x4, UR7 ;  /* 0x000000043f0e7899 */ /* 0x000fe20008011607 */
[C-C-:B--2---:R-:W-:Y:S02]  /*1da20*/  IMAD.X R152, R21.reuse, 0x1, R3.reuse, P0 ;  /* 0x0000000115987824 */ /* 0x144fe400000e0603 */
[----:B------:R-:W-:Y:S01]  /*1da30*/  IMAD.X R21, R21, 0x1, R2, P2 ;  /* 0x0000000115157824 */ /* 0x000fe200010e0602 */
[C---:B------:R-:W-:Y:S02]  /*1da40*/  IADD3 R23, P0, R20.reuse, R5, RZ ;  /* 0x0000000514177210 */ /* 0x040fe40007f1e0ff */
[----:B------:R-:W-:Y:S01]  /*1da50*/  IADD3 R20, P2, R20, R4, RZ ;  /* 0x0000000414147210 */ /* 0x000fe20007f5e0ff */
[----:B------:R-:W-:Y:S04]  /*1da60*/  STL [R1+0x14ac], R152 ;  /* 0x0014ac9801007387 */ /* 0x000fe80000100800 */
[----:B------:R0:W-:Y:S04]  /*1da70*/  STL [R1+0x14e0], R23 ;  /* 0x0014e01701007387 */ /* 0x0001e80000100800 */
[----:B------:R-:W-:Y:S04]  /*1da80*/  STL [R1+0x14b4], R21 ;  /* 0x0014b41501007387 */ /* 0x000fe80000100800 */
[----:B------:R1:W-:Y:S01]  /*1da90*/  STL [R1+0x14e8], R20 ;  /* 0x0014e81401007387 */ /* 0x0003e20000100800 */
[----:B0-----:R-:W-:-:S05]  /*1daa0*/  IMAD.X R23, R19, 0x1, R3, P5 ;  /* 0x0000000113177824 */ /* 0x001fca00028e0603 */
[----:B------:R-:W-:Y:S01]  /*1dab0*/  STL [R1+0x14bc], R23 ;  /* 0x0014bc1701007387 */ /* 0x000fe20000100800 */
[----:B-1----:R-:W-:Y:S01]  /*1dac0*/  IMAD.X R20, R19, 0x1, R2, P4 ;  /* 0x0000000113147824 */ /* 0x002fe200020e0602 */
[C---:B---3--:R-:W-:Y:S02]  /*1dad0*/  IADD3 R21, P5, R17.reuse, R5, RZ ;  /* 0x0000000511157210 */ /* 0x048fe40007fbe0ff */
[----:B------:R-:W-:-:S03]  /*1dae0*/  IADD3 R19, P4, R17, R4, RZ ;  /* 0x0000000411137210 */ /* 0x000fc60007f9e0ff */
[----:B------:R-:W-:Y:S01]  /*1daf0*/  STL [R1+0x14f0], R21 ;  /* 0x0014f01501007387 */ /* 0x000fe20000100800 */
[----:B------:R-:W-:-:S03]  /*1db00*/  IMAD.X R17, R16, 0x1, R3, P3 ;  /* 0x0000000110117824 */ /* 0x000fc600018e0603 */
[----:B------:R0:W-:Y:S04]  /*1db10*/  STL [R1+0x14c4], R20 ;  /* 0x0014c41401007387 */ /* 0x0001e80000100800 */
[----:B------:R1:W-:Y:S04]  /*1db20*/  STL [R1+0x14f8], R19 ;  /* 0x0014f81301007387 */ /* 0x0003e80000100800 */
[----:B------:R2:W-:Y:S01]  /*1db30*/  STL [R1+0x14cc], R17 ;  /* 0x0014cc1101007387 */ /* 0x0005e20000100800 */
[C---:B0-----:R-:W-:Y:S01]  /*1db40*/  IADD3 R20, P3, R15.reuse, R5, RZ ;  /* 0x000000050f147210 */ /* 0x041fe20007f7e0ff */
[----:B-1----:R-:W-:Y:S01]  /*1db50*/  IMAD.X R19, R16, 0x1, R2, P1 ;  /* 0x0000000110137824 */ /* 0x002fe200008e0602 */
[----:B--2---:R-:W-:-:S03]  /*1db60*/  IADD3 R17, P1, R15, R4, RZ ;  /* 0x000000040f117210 */ /* 0x004fc60007f3e0ff */
[----:B------:R-:W-:Y:S04]  /*1db70*/  STL [R1+0x1500], R20 ;  /* 0x0015001401007387 */ /* 0x000fe80000100800 */
[----:B------:R-:W-:Y:S01]  /*1db80*/  STL [R1+0x14d4], R19 ;  /* 0x0014d41301007387 */ /* 0x000fe20000100800 */
[C---:B----4-:R-:W-:Y:S02]  /*1db90*/  IMAD.X R16, R14.reuse, 0x1, R3, P0 ;  /* 0x000000010e107824 */ /* 0x050fe400000e0603 */
[----:B------:R-:W-:Y:S01]  /*1dba0*/  IMAD.X R14, R14, 0x1, R2, P2 ;  /* 0x000000010e0e7824 */ /* 0x000fe200010e0602 */
[----:B------:R-:W-:Y:S04]  /*1dbb0*/  STL [R1+0x1508], R17 ;  /* 0x0015081101007387 */ /* 0x000fe80000100800 */
[----:B------:R-:W-:Y:S01]  /*1dbc0*/  STL [R1+0x14dc], R16 ;  /* 0x0014dc1001007387 */ /* 0x000fe20000100800 */
[----:B------:R-:W-:-:S02]  /*1dbd0*/  IADD3 R15, P0, R13, R5, RZ ;  /* 0x000000050d0f7210 */ /* 0x000fc40007f1e0ff */
[----:B------:R-:W-:-:S03]  /*1dbe0*/  IADD3 R13, P2, R13, R4, RZ ;  /* 0x000000040d0d7210 */ /* 0x000fc60007f5e0ff */
[----:B------:R0:W-:Y:S04]  /*1dbf0*/  STL [R1+0x1510], R15 ;  /* 0x0015100f01007387 */ /* 0x0001e80000100800 */
[----:B------:R1:W-:Y:S04]  /*1dc00*/  STL [R1+0x14e4], R14 ;  /* 0x0014e40e01007387 */ /* 0x0003e80000100800 */
[----:B------:R2:W-:Y:S01]  /*1dc10*/  STL [R1+0x1518], R13 ;  /* 0x0015180d01007387 */ /* 0x0005e20000100800 */
[----:B0-----:R-:W-:Y:S01]  /*1dc20*/  IMAD.X R15, R12, 0x1, R3, P5 ;  /* 0x000000010c0f7824 */ /* 0x001fe200028e0603 */
[----:B-1----:R-:W-:-:S04]  /*1dc30*/  IADD3 R14, P5, R11, R5, RZ ;  /* 0x000000050b0e7210 */ /* 0x002fc80007fbe0ff */
[----:B------:R-:W-:Y:S01]  /*1dc40*/  STL [R1+0x14ec], R15 ;  /* 0x0014ec0f01007387 */ /* 0x000fe20000100800 */
[----:B--2---:R-:W-:Y:S01]  /*1dc50*/  IMAD.X R13, R12, 0x1, R2, P4 ;  /* 0x000000010c0d7824 */ /* 0x004fe200020e0602 */
[----:B------:R-:W-:Y:S02]  /*1dc60*/  IADD3 R12, P4, R11, R4, RZ ;  /* 0x000000040b0c7210 */ /* 0x000fe40007f9e0ff */
[----:B------:R-:W-:Y:S04]  /*1dc70*/  STL [R1+0x1520], R14 ;  /* 0x0015200e01007387 */ /* 0x000fe80000100800 */
[----:B------:R-:W-:Y:S04]  /*1dc80*/  STL [R1+0x14f4], R13 ;  /* 0x0014f40d01007387 */ /* 0x000fe80000100800 */
[----:B------:R0:W-:Y:S01]  /*1dc90*/  STL [R1+0x1524], R12 ;  /* 0x0015240c01007387 */ /* 0x0001e20000100800 */
[----:B------:R-:W-:-:S02]  /*1dca0*/  IMAD.X R11, R10, 0x1, R3, P3 ;  /* 0x000000010a0b7824 */ /* 0x000fc400018e0603 */
[----:B0-----:R-:W-:-:S03]  /*1dcb0*/  IMAD.X R12, R10, 0x1, R2, P1 ;  /* 0x000000010a0c7824 */ /* 0x001fc600008e0602 */
[----:B------:R0:W-:Y:S01]  /*1dcc0*/  STL [R1+0x14fc], R11 ;  /* 0x0014fc0b01007387 */ /* 0x0001e20000100800 */
[C---:B------:R-:W-:Y:S02]  /*1dcd0*/  IADD3 R13, P3, R9.reuse, R5, RZ ;  /* 0x00000005090d7210 */ /* 0x040fe40007f7e0ff */
[----:B0-----:R-:W-:-:S03]  /*1dce0*/  IADD3 R11, P1, R9, R4, RZ ;  /* 0x00000004090b7210 */ /* 0x001fc60007f3e0ff */
[----:B------:R-:W-:Y:S01]  /*1dcf0*/  STL [R1+0x1528], R13 ;  /* 0x0015280d01007387 */ /* 0x000fe20000100800 */
[----:B------:R-:W-:-:S03]  /*1dd00*/  IMAD.X R10, R22, 0x1, R3, P0 ;  /* 0x00000001160a7824 */ /* 0x000fc600000e0603 */
[----:B------:R-:W-:Y:S04]  /*1dd10*/  STL [R1+0x1504], R12 ;  /* 0x0015040c01007387 */ /* 0x000fe80000100800 */
[----:B------:R0:W-:Y:S04]  /*1dd20*/  STL [R1+0x152c], R11 ;  /* 0x00152c0b01007387 */ /* 0x0001e80000100800 */
[----:B------:R1:W-:Y:S01]  /*1dd30*/  STL [R1+0x150c], R10 ;  /* 0x00150c0a01007387 */ /* 0x0003e20000100800 */
[----:B0-----:R-:W-:Y:S01]  /*1dd40*/  IMAD.X R11, R22, 0x1, R2, P2 ;  /* 0x00000001160b7824 */ /* 0x001fe200010e0602 */
[----:B------:R-:W-:-:S02]  /*1dd50*/  IADD3 R9, P0, R8, R5, RZ ;  /* 0x0000000508097210 */ /* 0x000fc40007f1e0ff */
[----:B-1----:R-:W-:-:S03]  /*1dd60*/  IADD3 R10, P2, R8, R4, RZ ;  /* 0x00000004080a7210 */ /* 0x002fc60007f5e0ff */
[----:B------:R0:W-:Y:S04]  /*1dd70*/  STL [R1+0x1530], R9 ;  /* 0x0015300901007387 */ /* 0x0001e80000100800 */
[----:B------:R-:W-:Y:S01]  /*1dd80*/  STL [R1+0x1514], R11 ;  /* 0x0015140b01007387 */ /* 0x000fe20000100800 */
[----:B0-----:R-:W-:-:S03]  /*1dd90*/  IMAD.X R9, R7, 0x1, R3, P5 ;  /* 0x0000000107097824 */ /* 0x001fc600028e0603 */
[----:B------:R-:W-:Y:S01]  /*1dda0*/  STL [R1+0x1534], R10 ;  /* 0x0015340a01007387 */ /* 0x000fe20000100800 */
[C---:B------:R-:W-:Y:S01]  /*1ddb0*/  IADD3 R8, P5, R6.reuse, R5, RZ ;  /* 0x0000000506087210 */ /* 0x040fe20007fbe0ff */
[----:B------:R-:W-:Y:S01]  /*1ddc0*/  IMAD.X R5, R7, 0x1, R2, P4 ;  /* 0x0000000107057824 */ /* 0x000fe200020e0602 */
[----:B------:R-:W-:Y:S01]  /*1ddd0*/  IADD3 R7, P4, R6, R4, RZ ;  /* 0x0000000406077210 */ /* 0x000fe20007f9e0ff */
[----:B------:R-:W-:Y:S04]  /*1dde0*/  STL [R1+0x151c], R9 ;  /* 0x00151c0901007387 */ /* 0x000fe80000100800 */
[----:B------:R-:W-:Y:S01]  /*1ddf0*/  STL [R1+0x93c], R8 ;  /* 0x00093c0801007387 */ /* 0x000fe20000100800 */
[----:B------:R-:W-:-:S03]  /*1de00*/  SHF.R.S32.HI R4, RZ, 0x1f, R6 ;  /* 0x0000001fff047819 */ /* 0x000fc60000011406 */
[----:B------:R0:W-:Y:S01]  /*1de10*/  STL [R1+0x91c], R5 ;  /* 0x00091c0501007387 */ /* 0x0001e20000100800 */
[----:B------:R-:W-:-:S03]  /*1de20*/  IMAD.X R6, R0, 0x1, R3, P0 ;  /* 0x0000000100067824 */ /* 0x000fc600000e0603 */
[----:B------:R1:W-:Y:S01]  /*1de30*/  STL [R1+0x938], R7 ;  /* 0x0009380701007387 */ /* 0x0003e20000100800 */
[C---:B0-----:R-:W-:Y:S02]  /*1de40*/  IMAD.X R5, R18.reuse, 0x1, R3, P3 ;  /* 0x0000000112057824 */ /* 0x041fe400018e0603 */
[--C-:B-1----:R-:W-:Y:S02]  /*1de50*/  IMAD.X R7, R18, 0x1, R2.reuse, P1 ;  /* 0x0000000112077824 */ /* 0x102fe400008e0602 */
[----:B------:R-:W2:Y:S04]  /*1de60*/  LDL.LU R18, [R1+0x1b14] ;  /* 0x001b140001127983 */ /* 0x000ea80000300800 */
[----:B------:R0:W-:Y:S04]  /*1de70*/  STL [R1+0x920], R5 ;  /* 0x0009200501007387 */ /* 0x0001e80000100800 */
[----:B------:R-:W-:Y:S01]  /*1de80*/  STL [R1+0x92c], R7 ;  /* 0x00092c0701007387 */ /* 0x000fe20000100800 */
[----:B0-----:R-:W-:-:S03]  /*1de90*/  IMAD.X R5, R0, 0x1, R2, P2 ;  /* 0x0000000100057824 */ /* 0x001fc600010e0602 */
[----:B------:R0:W5:Y:S04]  /*1dea0*/  LDL.LU R0, [R1+0x1b10] ;  /* 0x001b100001007983 */ /* 0x0001680000300800 */
[----:B------:R1:W-:Y:S02]  /*1deb0*/  STL [R1+0x930], R6 ;  /* 0x0009300601007387 */ /* 0x0003e40000100800 */
[----:B-1----:R-:W1:Y:S01]  /*1dec0*/  S2R R6, SR_TID.X ;  /* 0x0000000000067919 */ /* 0x002e620000002100 */
[C---:B------:R-:W-:Y:S02]  /*1ded0*/  IMAD.X R3, R4.reuse, 0x1, R3, P5 ;  /* 0x0000000104037824 */ /* 0x040fe400028e0603 */
[----:B------:R-:W-:Y:S01]  /*1dee0*/  IMAD.X R2, R4, 0x1, R2, P4 ;  /* 0x0000000104027824 */ /* 0x000fe200020e0602 */
[----:B------:R-:W-:Y:S04]  /*1def0*/  STL [R1+0x934], R5 ;  /* 0x0009340501007387 */ /* 0x000fe80000100800 */
[----:B------:R-:W-:Y:S01]  /*1df00*/  STL [R1+0x924], R3 ;  /* 0x0009240301007387 */ /* 0x000fe20000100800 */
[----:B------:R-:W-:-:S03]  /*1df10*/  UIADD3 UR8, UR7, 0x10000, URZ ;  /* 0x0001000007087890 */ /* 0x000fc6000fffe03f */
[----:B------:R3:W-:Y:S01]  /*1df20*/  STL [R1+0x928], R2 ;  /* 0x0009280201007387 */ /* 0x0007e20000100800 */
[----:B------:R-:W-:Y:S02]  /*1df30*/  USGXT.U32 UR14, UR14, 0xe ;  /* 0x0000000e0e0e789a */ /* 0x000fe40008000000 */
[----:B------:R-:W-:Y:S02]  /*1df40*/  USHF.R.U32.HI UR8, URZ, 0x4, UR8 ;  /* 0x000000043f087899 */ /* 0x000fe40008011608 */
[----:B------:R-:W-:Y:S02]  /*1df50*/  UIADD3 UR10, UP0, UR14, 0x2, URZ ;  /* 0x000000020e0a7890 */ /* 0x000fe4000ff1e03f */
[----:B------:R-:W-:Y:S01]  /*1df60*/  USGXT.U32 UR12, UR8, 0xe ;  /* 0x0000000e080c789a */ /* 0x000fe20008000000 */
[----:B------:R-:W-:Y:S02]  /*1df70*/  UMOV UR6, URZ ;  /* 0x0000003f00067c82 */ /* 0x000fe40008000000 */
[----:B------:R-:W-:-:S02]  /*1df80*/  UIADD3.X UR11, UR6, 0x40000040, URZ, UP0, !UPT ;  /* 0x40000040060b7890 */ /* 0x000fc400087fe43f */
[----:B------:R-:W-:Y:S01]  /*1df90*/  UIADD3 UR8, UP0, UR12, 0x2, URZ ;  /* 0x000000020c087890 */ /* 0x000fe2000ff1e03f */
[----:B------:R-:W-:Y:S01]  /*1dfa0*/  UMOV UR5, URZ ;  /* 0x0000003f00057c82 */ /* 0x000fe20008000000 */
[----:B------:R-:W-:Y:S01]  /*1dfb0*/  USHF.L.U32 UR16, UR16, 0x8, URZ ;  /* 0x0000000810107899 */ /* 0x000fe2000800063f */
[----:B-1----:R-:W-:Y:S01]  /*1dfc0*/  LOP3.LUT R6, R6, 0x7f, RZ, 0xc0, !PT ;  /* 0x0000007f06067812 */ /* 0x002fe200078ec0ff */
[----:B------:R-:W-:Y:S01]  /*1dfd0*/  UIADD3.X UR9, UR5, 0x40000040, URZ, UP0, !UPT ;  /* 0x4000004005097890 */ /* 0x000fe200087fe43f */
[----:B------:R-:W-:Y:S02]  /*1dfe0*/  CS2R R24, SRZ ;  /* 0x0000000000187805 */ /* 0x000fe4000001ff00 */
[----:B------:R-:W-:Y:S02]  /*1dff0*/  CS2R R26, SRZ ;  /* 0x00000000001a7805 */ /* 0x000fe4000001ff00 */
[----:B------:R-:W-:Y:S02]  /*1e000*/  LOP3.LUT R17, R6, 0x10, RZ, 0x3c, !PT ;  /* 0x0000001006117812 */ /* 0x000fe400078e3cff */
[----:B------:R-:W-:-:S02]  /*1e010*/  CS2R R28, SRZ ;  /* 0x00000000001c7805 */ /* 0x000fc4000001ff00 */
[C---:B------:R-:W-:Y:S02]  /*1e020*/  LOP3.LUT R16, R6.reuse, 0x20, RZ, 0x3c, !PT ;  /* 0x0000002006107812 */ /* 0x040fe400078e3cff */
[----:B------:R-:W-:Y:S02]  /*1e030*/  CS2R R30, SRZ ;  /* 0x00000000001e7805 */ /* 0x000fe4000001ff00 */
[C---:B------:R-:W-:Y:S02]  /*1e040*/  LOP3.LUT R15, R6.reuse, 0x30, RZ, 0x3c, !PT ;  /* 0x00000030060f7812 */ /* 0x040fe400078e3cff */
        /* <DEDUP_REMOVED lines=21> */
[----:B------:R-:W-:Y:S01]  /*1e1a0*/  CS2R R66, SRZ ;  /* 0x0000000000427805 */ /* 0x000fe2000001ff00 */
[----:B------:R-:W-:Y:S01]  /*1e1b0*/  UMOV UR4, URZ ;  /* 0x0000003f00047c82 */ /* 0x000fe20008000000 */
[----:B------:R-:W-:Y:S02]  /*1e1c0*/  USHF.R.S32.HI UR6, URZ, 0x1f, UR16 ;  /* 0x0000001f3f067899 */ /* 0x000fe40008011410 */
[----:B------:R-:W-:Y:S02]  /*1e1d0*/  UIADD3.64 UR42, UR10, 0x2, URZ ;  /* 0x000000020a2a7897 */ /* 0x000fe4000fffe03f */
[----:B------:R-:W-:Y:S02]  /*1e1e0*/  UIADD3.64 UR38, UR10, 0x4, URZ ;  /* 0x000000040a267897 */ /* 0x000fe4000fffe03f */
[----:B------:R-:W-:Y:S02]  /*1e1f0*/  UIADD3.64 UR34, UR10, 0x7fe, URZ ;  /* 0x000007fe0a227897 */ /* 0x000fe4000fffe03f */
[----:B------:R-:W-:-:S02]  /*1e200*/  UIADD3.64 UR30, UR10, 0x800, URZ ;  /* 0x000008000a1e7897 */ /* 0x000fc4000fffe03f */
[----:B------:R-:W-:Y:S02]  /*1e210*/  UIADD3.64 UR26, UR10, 0x802, URZ ;  /* 0x000008020a1a7897 */ /* 0x000fe4000fffe03f */
[----:B------:R-:W-:Y:S02]  /*1e220*/  UIADD3.64 UR22, UR10, 0x804, URZ ;  /* 0x000008040a167897 */ /* 0x000fe4000fffe03f */
[----:B------:R-:W-:Y:S02]  /*1e230*/  UIADD3.64 UR40, UR8, 0x2, URZ ;  /* 0x0000000208287897 */ /* 0x000fe4000fffe03f */
[----:B------:R-:W-:Y:S02]  /*1e240*/  UIADD3.64 UR36, UR8, 0x4, URZ ;  /* 0x0000000408247897 */ /* 0x000fe4000fffe03f */
[----:B------:R-:W-:Y:S01]  /*1e250*/  UIADD3.64 UR32, UR8, 0x1fe, URZ ;  /* 0x000001fe08207897 */ /* 0x000fe2000fffe03f */
[----:B------:R-:W1:Y:S01]  /*1e260*/  LDC R8, c[0x0][0x230] ;  /* 0x00008c00ff087b82 */ /* 0x000e620000000800 */
[----:B------:R-:W-:-:S02]  /*1e270*/  CS2R R68, SRZ ;  /* 0x0000000000447805 */ /* 0x000fc4000001ff00 */
[----:B------:R-:W-:Y:S02]  /*1e280*/  CS2R R70, SRZ ;  /* 0x0000000000467805 */ /* 0x000fe4000001ff00 */
[----:B------:R-:W-:Y:S02]  /*1e290*/  CS2R R72, SRZ ;  /* 0x0000000000487805 */ /* 0x000fe4000001ff00 */
[----:B------:R-:W-:Y:S02]  /*1e2a0*/  CS2R R74, SRZ ;  /* 0x00000000004a7805 */ /* 0x000fe4000001ff00 */
[----:B------:R-:W-:Y:S02]  /*1e2b0*/  CS2R R76, SRZ ;  /* 0x00000000004c7805 */ /* 0x000fe4000001ff00 */
[----:B------:R-:W-:Y:S02]  /*1e2c0*/  CS2R R78, SRZ ;  /* 0x00000000004e7805 */ /* 0x000fe4000001ff00 */
[----:B------:R-:W-:Y:S01]  /*1e2d0*/  CS2R R80, SRZ ;  /* 0x0000000000507805 */ /* 0x000fe2000001ff00 */
[----:B------:R-:W4:Y:S01]  /*1e2e0*/  LDC R7, c[0x0][0x23c] ;  /* 0x00008f00ff077b82 */ /* 0x000f220000000800 */
        /* <DEDUP_REMOVED lines=14> */
[----:B------:R-:W-:Y:S01]  /*1e3d0*/  CS2R R110, SRZ ;  /* 0x00000000006e7805 */ /* 0x000fe2000001ff00 */
[----:B-1----:R-:W-:Y:S01]  /*1e3e0*/  VIADD R8, R8, 0xff ;  /* 0x000000ff08087836 */ /* 0x002fe20000000000 */
[----:B------:R-:W-:Y:S02]  /*1e3f0*/  CS2R R112, SRZ ;  /* 0x0000000000707805 */ /* 0x000fe4000001ff00 */
[----:B------:R-:W-:Y:S02]  /*1e400*/  CS2R R114, SRZ ;  /* 0x0000000000727805 */ /* 0x000fe4000001ff00 */
[----:B------:R-:W-:Y:S02]  /*1e410*/  CS2R R116, SRZ ;  /* 0x0000000000747805 */ /* 0x000fe4000001ff00 */
[----:B------:R-:W-:-:S02]  /*1e420*/  CS2R R118, SRZ ;  /* 0x0000000000767805 */ /* 0x000fc4000001ff00 */
[----:B------:R-:W-:Y:S02]  /*1e430*/  SHF.R.S32.HI R6, RZ, 0x1f, R8 ;  /* 0x0000001fff067819 */ /* 0x000fe40000011408 */
[----:B------:R-:W-:Y:S02]  /*1e440*/  CS2R R120, SRZ ;  /* 0x0000000000787805 */ /* 0x000fe4000001ff00 */
[----:B------:R-:W-:Y:S01]  /*1e450*/  CS2R R122, SRZ ;  /* 0x00000000007a7805 */ /* 0x000fe2000001ff00 */
[----:B----4-:R-:W-:Y:S01]  /*1e460*/  IMAD.SHL.U32 R10, R7, 0x100, RZ ;  /* 0x00000100070a7824 */ /* 0x010fe200078e00ff */
[----:B------:R-:W-:Y:S02]  /*1e470*/  LEA.HI R6, R6, R8, RZ, 0x8 ;  /* 0x0000000806067211 */ /* 0x000fe400078f40ff */
[----:B------:R-:W-:Y:S02]  /*1e480*/  CS2R R124, SRZ ;  /* 0x00000000007c7805 */ /* 0x000fe4000001ff00 */
[----:B------:R-:W-:-:S02]  /*1e490*/  CS2R R126, SRZ ;  /* 0x00000000007e7805 */ /* 0x000fc4000001ff00 */
[----:B------:R-:W-:Y:S02]  /*1e4a0*/  CS2R R128, SRZ ;  /* 0x0000000000807805 */ /* 0x000fe4000001ff00 */
[----:B---3--:R-:W-:Y:S02]  /*1e4b0*/  SHF.R.S32.HI R2, RZ, 0x8, R6 ;  /* 0x00000008ff027819 */ /* 0x008fe40000011406 */
        /* <DEDUP_REMOVED lines=11> */
[----:B------:R-:W-:Y:S01]  /*1e570*/  SHF.R.S32.HI R9, RZ, 0x1f, R10 ;  /* 0x0000001fff097819 */ /* 0x000fe2000001140a */
[----:B------:R-:W-:Y:S01]  /*1e580*/  UIADD3.64 UR28, UR8, 0x200, URZ ;  /* 0x00000200081c7897 */ /* 0x000fe2000fffe03f */
[C---:B--2---:R-:W-:Y:S01]  /*1e590*/  LOP3.LUT R8, R18.reuse, 0x10, RZ, 0x3c, !PT ;  /* 0x0000001012087812 */ /* 0x044fe200078e3cff */
[----:B------:R-:W-:Y:S01]  /*1e5a0*/  UIADD3.64 UR24, UR8, 0x202, URZ ;  /* 0x0000020208187897 */ /* 0x000fe2000fffe03f */
[C---:B------:R-:W-:Y:S01]  /*1e5b0*/  LOP3.LUT R7, R18.reuse, 0x20, RZ, 0x3c, !PT ;  /* 0x0000002012077812 */ /* 0x040fe200078e3cff */
[----:B------:R-:W-:Y:S01]  /*1e5c0*/  UIADD3.64 UR20, UR8, 0x204, URZ ;  /* 0x0000020408147897 */ /* 0x000fe2000fffe03f */
[C---:B------:R-:W-:Y:S01]  /*1e5d0*/  LOP3.LUT R6, R18.reuse, 0x30, RZ, 0x3c, !PT ;  /* 0x0000003012067812 */ /* 0x040fe200078e3cff */
[----:B------:R-:W-:Y:S01]  /*1e5e0*/  ULDC UR5, c[0x0][0x230] ;  /* 0x00008c0000057ab9 */ /* 0x000fe20000000800 */
[----:B------:R-:W-:-:S02]  /*1e5f0*/  LOP3.LUT R5, R18, 0x40, RZ, 0x3c, !PT ;  /* 0x0000004012057812 */ /* 0x000fc400078e3cff */
[C---:B------:R-:W-:Y:S02]  /*1e600*/  LOP3.LUT R4, R18.reuse, 0x50, RZ, 0x3c, !PT ;  /* 0x0000005012047812 */ /* 0x040fe400078e3cff */
[C---:B------:R-:W-:Y:S02]  /*1e610*/  LOP3.LUT R3, R18.reuse, 0x60, RZ, 0x3c, !PT ;  /* 0x0000006012037812 */ /* 0x040fe400078e3cff */
[----:B0-----:R-:W-:-:S07]  /*1e620*/  LOP3.LUT R2, R18, 0x70, RZ, 0x3c, !PT ;  /* 0x0000007012027812 */ /* 0x001fce00078e3cff */
.L_x_2:
[----:B------:R-:W2:Y:S04]  /*1e630*/  LDL R21, [R1+0x191c] ;  /* 0x00191c0001157983 */ /* 0x000ea80000100800 */
[----:B------:R-:W2:Y:S01]  /*1e640*/  LDL R20, [R1+0x1920] ;  /* 0x0019200001147983 */ /* 0x000ea20000100800 */
[----:B------:R-:W-:-:S03]  /*1e650*/  UIMAD UR13, UR4, -0x100, UR5 ;  /* 0xffffff00040d78a4 */ /* 0x000fc6000f8e0205 */
[----:B0-----:R0:W-:Y:S04]  /*1e660*/  STL [R1+0x2160], R194 ;  /* 0x002160c201007387 */ /* 0x0011e80000100800 */
[----:B------:R-:W-:Y:S04]  /*1e670*/  STL [R1+0x215c], R196 ;  /* 0x00215cc401007387 */ /* 0x000fe80000100800 */
[----:B------:R1:W-:Y:S04]  /*1e680*/  STL [R1+0x2158], R198 ;  /* 0x002158c601007387 */ /* 0x0003e80000100800 */
[----:B------:R3:W-:Y:S04]  /*1e690*/  STL [R1+0x2154], R200 ;  /* 0x002154c801007387 */ /* 0x0007e80000100800 */
[----:B------:R4:W-:Y:S04]  /*1e6a0*/  STL [R1+0x2150], R202 ;  /* 0x002150ca01007387 */ /* 0x0009e80000100800 */
[----:B------:R4:W-:Y:S04]  /*1e6b0*/  STL [R1+0x214c], R204 ;  /* 0x00214ccc01007387 */ /* 0x0009e80000100800 */
[----:B------:R4:W-:Y:S04]  /*1e6c0*/  STL [R1+0x2148], R206 ;  /* 0x002148ce01007387 */ /* 0x0009e80000100800 */
[----:B------:R4:W-:Y:S04]  /*1e6d0*/  STL [R1+0x2144], R208 ;  /* 0x002144d001007387 */ /* 0x0009e80000100800 */
[----:B------:R4:W-:Y:S04]  /*1e6e0*/  STL [R1+0x2140], R210 ;  /* 0x002140d201007387 */ /* 0x0009e80000100800 */
[----:B------:R-:W-:Y:S04]  /*1e6f0*/  STL [R1+0x213c], R212 ;  /* 0x00213cd401007387 */ /* 0x000fe80000100800 */
        /* <DEDUP_REMOVED lines=15> */
[----:B------:R4:W-:Y:S04]  /*1e7f0*/  STL [R1+0x20fc], R243 ;  /* 0x0020fcf301007387 */ /* 0x0009e80000100800 */
[----:B------:R4:W-:Y:S04]  /*1e800*/  STL [R1+0x20f8], R244 ;  /* 0x0020f8f401007387 */ /* 0x0009e80000100800 */
[----:B-----5:R4:W-:Y:S04]  /*1e810*/  STL [R1+0x20f4], R18 ;  /* 0x0020f41201007387 */ /* 0x0209e80000100800 */
[----:B------:R-:W-:Y:S04]  /*1e820*/  STL [R1+0x20dc], R8 ;  /* 0x0020dc0801007387 */ /* 0x000fe80000100800 */
[----:B------:R-:W-:Y:S04]  /*1e830*/  STL [R1+0x20d8], R7 ;  /* 0x0020d80701007387 */ /* 0x000fe80000100800 */
[----:B------:R-:W-:Y:S04]  /*1e840*/  STL [R1+0x20ac], R6 ;  /* 0x0020ac0601007387 */ /* 0x000fe80000100800 */
[----:B------:R-:W-:Y:S04]  /*1e850*/  STL [R1+0x208c], R5 ;  /* 0x00208c0501007387 */ /* 0x000fe80000100800 */
[----:B------:R4:W-:Y:S04]  /*1e860*/  STL [R1+0x2080], R4 ;  /* 0x0020800401007387 */ /* 0x0009e80000100800 */
[----:B------:R4:W-:Y:S04]  /*1e870*/  STL [R1+0x2064], R3 ;  /* 0x0020640301007387 */ /* 0x0009e80000100800 */
[----:B------:R4:W-:Y:S04]  /*1e880*/  STL [R1+0x2060], R2 ;  /* 0x0020600201007387 */ /* 0x0009e80000100800 */
        /* <DEDUP_REMOVED lines=231> */
[----:B------:R-:W0:Y:S03]  /*1f700*/  S2R R19, SR_TID.X ;  /* 0x0000000000137919 */ /* 0x000e260000002100 */
        /* <DEDUP_REMOVED lines=8> */
[----:B0-----:R-:W-:-:S02]  /*1f790*/  SHF.R.U32.HI R194, RZ, 0x6, R19 ;  /* 0x00000006ffc27819 */ /* 0x001fc40000011613 */
[----:B-1----:R-:W-:Y:S01]  /*1f7a0*/  PRMT R198, RZ, 0x7610, R198 ;  /* 0x00007610ffc67816 */ /* 0x002fe200000000c6 */
[----:B------:R-:W-:Y:S01]  /*1f7b0*/  STL [R1+0x1f10], R13 ;  /* 0x001f100d01007387 */ /* 0x000fe20000100800 */
[----:B------:R-:W-:Y:S01]  /*1f7c0*/  SGXT.U32 R194, R194, 0x1 ;  /* 0x00000001c2c2781a */ /* 0x000fe20000000000 */
[----:B------:R-:W0:Y:S03]  /*1f7d0*/  S2R R182, SR_TID.X ;  /* 0x0000000000b67919 */ /* 0x000e260000002100 */
[----:B------:R-:W-:Y:S02]  /*1f7e0*/  LOP3.LUT R194, R194, 0x2, RZ, 0xfc, !PT ;  /* 0x00000002c2c27812 */ /* 0x000fe400078efcff */
[----:B------:R-:W-:Y:S01]  /*1f7f0*/  PRMT R196, RZ, 0x7610, R196 ;  /* 0x00007610ffc47816 */ /* 0x000fe200000000c4 */
[----:B------:R-:W-:Y:S01]  /*1f800*/  STL [R1+0x1f18], R13 ;  /* 0x001f180d01007387 */ /* 0x000fe20000100800 */
[----:B------:R-:W-:-:S02]  /*1f810*/  ISETP.GE.AND P2, PT, R194, UR13, PT ;  /* 0x0000000dc2007c0c */ /* 0x000fc4000bf46270 */
[----:B---3--:R-:W-:Y:S01]  /*1f820*/  PRMT R200, RZ, 0x7610, R200 ;  /* 0x00007610ffc87816 */ /* 0x008fe200000000c8 */
[----:B------:R-:W-:Y:S01]  /*1f830*/  STL [R1+0x1f20], R13 ;  /* 0x001f200d01007387 */ /* 0x000fe20000100800 */
[----:B----4-:R-:W-:Y:S02]  /*1f840*/  PRMT R202, RZ, 0x7610, R202 ;  /* 0x00007610ffca7816 */ /* 0x010fe400000000ca */
[----:B------:R-:W-:Y:S01]  /*1f850*/  PRMT R204, RZ, 0x7610, R204 ;  /* 0x00007610ffcc7816 */ /* 0x000fe200000000cc */
[----:B------:R-:W-:Y:S01]  /*1f860*/  STL [R1+0x1f28], R13 ;  /* 0x001f280d01007387 */ /* 0x000fe20000100800 */
[----:B------:R-:W-:Y:S02]  /*1f870*/  PRMT R206, RZ, 0x7610, R206 ;  /* 0x00007610ffce7816 */ /* 0x000fe400000000ce */
[----:B------:R-:W-:Y:S01]  /*1f880*/  PRMT R208, RZ, 0x7610, R208 ;  /* 0x00007610ffd07816 */ /* 0x000fe200000000d0 */
[----:B------:R-:W-:Y:S01]  /*1f890*/  STL [R1+0x1f30], R13 ;  /* 0x001f300d01007387 */ /* 0x000fe20000100800 */
[----:B------:R-:W-:-:S02]  /*1f8a0*/  PRMT R190, RZ, 0x7610, R190 ;  /* 0x00007610ffbe7816 */ /* 0x000fc400000000be */
[----:B------:R-:W-:Y:S01]  /*1f8b0*/  PRMT R210, RZ, 0x7610, R210 ;  /* 0x00007610ffd27816 */ /* 0x000fe200000000d2 */
[----:B------:R-:W-:Y:S01]  /*1f8c0*/  STL [R1+0x1f38], R13 ;  /* 0x001f380d01007387 */ /* 0x000fe20000100800 */
[----:B------:R-:W-:Y:S02]  /*1f8d0*/  PRMT R216, RZ, 0x7610, R216 ;  /* 0x00007610ffd87816 */ /* 0x000fe400000000d8 */
        /* <DEDUP_REMOVED lines=8> */
[--C-:B0-----:R-:W-:Y:S02]  /*1f960*/  SHF.R.U32.HI R194, RZ, 0x6, R182.reuse ;  /* 0x00000006ffc27819 */ /* 0x101fe400000116b6 */
[----:B------:R-:W-:Y:S01]  /*1f970*/  SHF.R.U32.HI R182, RZ, 0x6, R182 ;  /* 0x00000006ffb67819 */ /* 0x000fe200000116b6 */
[----:B------:R-:W-:Y:S01]  /*1f980*/  STL [R1+0x1f58], R13 ;  /* 0x001f580d01007387 */ /* 0x000fe20000100800 */
[----:B------:R-:W-:Y:S02]  /*1f990*/  SGXT.U32 R194, R194, 0x1 ;  /* 0x00000001c2c2781a */ /* 0x000fe40000000000 */
[----:B------:R-:W-:Y:S01]  /*1f9a0*/  SGXT.U32 R182, R182, 0x1 ;  /* 0x00000001b6b6781a */ /* 0x000fe20000000000 */
[----:B------:R-:W-:Y:S01]  /*1f9b0*/  STL [R1+0x1f60], R13 ;  /* 0x001f600d01007387 */ /* 0x000fe20000100800 */
[----:B------:R-:W-:-:S02]  /*1f9c0*/  LOP3.LUT R194, R194, 0x4, RZ, 0xfc, !PT ;  /* 0x00000004c2c27812 */ /* 0x000fc400078efcff */
[----:B------:R-:W-:Y:S01]  /*1f9d0*/  LOP3.LUT R182, R182, 0x6, RZ, 0xfc, !PT ;  /* 0x00000006b6b67812 */ /* 0x000fe200078efcff */
[----:B------:R-:W-:Y:S01]  /*1f9e0*/  STL [R1+0x1f68], R13 ;  /* 0x001f680d01007387 */ /* 0x000fe20000100800 */
[----:B------:R-:W-:Y:S02]  /*1f9f0*/  ISETP.GE.AND P3, PT, R194, UR13, PT ;  /* 0x0000000dc2007c0c */ /* 0x000fe4000bf66270 */
[----:B------:R-:W-:Y:S01]  /*1fa00*/  ISETP.GE.AND P6, PT, R182, UR13, PT ;  /* 0x0000000db6007c0c */ /* 0x000fe2000bfc6270 */
        /* <DEDUP_REMOVED lines=61> */
[----:B--2---:R-:W-:Y:S02]  /*1fde0*/  PRMT R16, RZ, 0x7610, R16 ;  /* 0x00007610ff107816 */ /* 0x004fe40000000010 */
        /* <DEDUP_REMOVED lines=25> */
[----:B------:R0:W-:Y:S01]  /*1ff80*/  STL [R1+0x2050], R12 ;  /* 0x0020500c01007387 */ /* 0x0001e20000100800 */
[----:B------:R-:W-:Y:S02]  /*1ff90*/  PRMT R23, RZ, 0x7610, R23 ;  /* 0x00007610ff177816 */ /* 0x000fe40000000017 */
[----:B------:R-:W-:Y:S01]  /*1ffa0*/  PRMT R6, RZ, 0x7610, R6 ;  /* 0x00007610ff067816 */ /* 0x000fe20000000006 */
[----:B------:R-:W-:Y:S01]  /*1ffb0*/  STL [R1+0x1bec], R11 ;  /* 0x001bec0b01007387 */ /* 0x000fe20000100800 */
[----:B------:R-:W-:-:S03]  /*1ffc0*/  LOP3.LUT R19, R19, 0x7f, RZ, 0xc0, !PT ;  /* 0x0000007f13137812 */ /* 0x000fc600078ec0ff */
[----:B------:R-:W-:Y:S04]  /*1ffd0*/  STL [R1+0x2054], R11 ;  /* 0x0020540b01007387 */ /* 0x000fe80000100800 */
[----:B------:R-:W-:Y:S04]  /*1ffe0*/  STL [R1+0x1be8], R15 ;  /* 0x001be80f01007387 */ /* 0x000fe80000100800 */
[----:B------:R-:W-:Y:S04]  /*1fff0*/  STL [R1+0x2058], R15 ;  /* 0x0020580f01007387 */ /* 0x000fe80000100800 */
[----:B------:R-:W-:Y:S04]  /*20000*/  STL [R1+0x1be4], R14 ;  /* 0x001be40e01007387 */ /* 0x000fe80000100800 */
[----:B------:R-:W-:Y:S04]  /*20010*/  STL [R1+0x205c], R14 ;  /* 0x00205c0e01007387 */ /* 0x000fe80000100800 */
[----:B-----5:R-:W-:Y:S04]  /*20020*/  STL [R1+0x1b10], R0 ;  /* 0x001b100001007387 */ /* 0x020fe80000100800 */
[----:B------:R1:W2:Y:S01]  /*20030*/  @!P2 LDG.E.U8 R198, desc[UR18][R20.64] ;  /* 0x0000001214c6a981 */ /* 0x0002a2000c1e1100 */
[----:B------:R-:W3:Y:S03]  /*20040*/  S2R R194, SR_TID.X ;  /* 0x0000000000c27919 */ /* 0x000ee60000002100 */
[----:B------:R-:W4:Y:S04]  /*20050*/  LDL R212, [R1+0x1910] ;  /* 0x0019100001d47983 */ /* 0x000f280000100800 */
[----:B------:R-:W1:Y:S04]  /*20060*/  LDL R20, [R1+0x1918] ;  /* 0x0019180001147983 */ /* 0x000e680000100800 */
[----:B------:R-:W1:Y:S04]  /*20070*/  LDL R21, [R1+0x192c] ;  /* 0x00192c0001157983 */ /* 0x000e680000100800 */
[----:B------:R-:W4:Y:S01]  /*20080*/  LDL R182, [R1+0x1924] ;  /* 0x0019240001b67983 */ /* 0x000f220000100800 */
[----:B0-----:R-:W-:-:S02]  /*20090*/  PRMT R12, RZ, 0x7610, R12 ;  /* 0x00007610ff0c7816 */ /* 0x001fc4000000000c */
[----:B------:R-:W-:Y:S02]  /*200a0*/  PRMT R13, RZ, 0x7610, R13 ;  /* 0x00007610ff0d7816 */ /* 0x000fe4000000000d */
[----:B------:R-:W-:Y:S02]  /*200b0*/  ISETP.GE.AND P0, PT, R19, UR13, PT ;  /* 0x0000000d13007c0c */ /* 0x000fe4000bf06270 */
[----:B---3--:R-:W-:-:S04]  /*200c0*/  SHF.R.U32.HI R194, RZ, 0x6, R194 ;  /* 0x00000006ffc27819 */ /* 0x008fc800000116c2 */
[----:B------:R-:W-:-:S04]  /*200d0*/  SGXT.U32 R194, R194, 0x1 ;  /* 0x00000001c2c2781a */ /* 0x000fc80000000000 */
[----:B------:R-:W-:-:S04]  /*200e0*/  LOP3.LUT R194, R194, 0x8, RZ, 0xfc, !PT ;  /* 0x00000008c2c27812 */ /* 0x000fc800078efcff */
[----:B------:R-:W-:Y:S02]  /*200f0*/  ISETP.GE.AND P1, PT, R194, UR13, PT ;  /* 0x0000000dc2007c0c */ /* 0x000fe4000bf26270 */
[----:B------:R-:W0:Y:S01]  /*20100*/  S2R R194, SR_TID.X ;  /* 0x0000000000c27919 */ /* 0x000e220000002100 */
[----:B-1----:R-:W-:-:S04]  /*20110*/  @!P3 LOP3.LUT R21, R21, R20, RZ, 0x3c, !PT ;  /* 0x000000141515b212 */ /* 0x002fc800078e3cff */
[----:B------:R-:W-:-:S04]  /*20120*/  @!P3 LOP3.LUT R20, R21, R20, RZ, 0x3c, !PT ;  /* 0x000000141514b212 */ /* 0x000fc800078e3cff */
[----:B------:R-:W-:-:S05]  /*20130*/  @!P3 LOP3.LUT R21, R21, R20, RZ, 0x3c, !PT ;  /* 0x000000141515b212 */ /* 0x000fca00078e3cff */
[----:B------:R-:W3:Y:S01]  /*20140*/  @!P3 LDG.E.U8 R196, desc[UR18][R20.64] ;  /* 0x0000001214c4b981 */ /* 0x000ee2000c1e1100 */
[----:B0-----:R-:W-:-:S04]  /*20150*/  SHF.R.U32.HI R194, RZ, 0x6, R194 ;  /* 0x00000006ffc27819 */ /* 0x001fc800000116c2 */
[----:B------:R-:W-:-:S04]  /*20160*/  SGXT.U32 R194, R194, 0x1 ;  /* 0x00000001c2c2781a */ /* 0x000fc80000000000 */
[----:B------:R-:W-:Y:S01]  /*20170*/  LOP3.LUT R194, R194, 0xa, RZ, 0xfc, !PT ;  /* 0x0000000ac2c27812 */ /* 0x000fe200078efcff */
[----:B--2---:R-:W-:Y:S03]  /*20180*/  STL [R1+0x178], R198 ;  /* 0x000178c601007387 */ /* 0x004fe60000100800 */
[----:B------:R-:W-:Y:S02]  /*20190*/  ISETP.GE.AND P4, PT, R194, UR13, PT ;  /* 0x0000000dc2007c0c */ /* 0x000fe4000bf86270 */
[----:B------:R-:W2:Y:S04]  /*201a0*/  LDL.LU R194, [R1+0x2160] ;  /* 0x0021600001c27983 */ /* 0x000ea80000300800 */
[----:B---3--:R0:W-:Y:S04]  /*201b0*/  STL [R1+0x174], R196 ;  /* 0x000174c401007387 */ /* 0x0081e80000100800 */
[----:B0-----:R-:W3:Y:S04]  /*201c0*/  LDL.LU R196, [R1+0x215c] ;  /* 0x00215c0001c47983 */ /* 0x001ee80000300800 */
[----:B------:R-:W4:Y:S04]  /*201d0*/  LDL R20, [R1+0x1914] ;  /* 0x0019140001147983 */ /* 0x000f280000100800 */
[----:B------:R-:W4:Y:S02]  /*201e0*/  LDL R21, [R1+0x1928] ;  /* 0x0019280001157983 */ /* 0x000f240000100800 */
[----:B----4-:R-:W-:-:S04]  /*201f0*/  @!P6 LOP3.LUT R21, R21, R20, RZ, 0x3c, !PT ;  /* 0x000000141515e212 */ /* 0x010fc800078e3cff */
[----:B------:R-:W-:-:S04]  /*20200*/  @!P6 LOP3.LUT R20, R21, R20, RZ, 0x3c, !PT ;  /* 0x000000141514e212 */ /* 0x000fc800078e3cff */
[----:B------:R-:W-:-:S05]  /*20210*/  @!P6 LOP3.LUT R21, R21, R20, RZ, 0x3c, !PT ;  /* 0x000000141515e212 */ /* 0x000fca00078e3cff */
[----:B------:R0:W4:Y:S02]  /*20220*/  @!P6 LDG.E.U8 R200, desc[UR18][R20.64] ;  /* 0x0000001214c8e981 */ /* 0x000124000c1e1100 */
[----:B0-----:R-:W0:Y:S01]  /*20230*/  S2R R21, SR_TID.X ;  /* 0x0000000000157919 */ /* 0x001e220000002100 */
[----:B------:R-:W-:Y:S01]  /*20240*/  @!P1 IMAD.MOV.U32 R20, RZ, RZ, R182 ;  /* 0x000000ffff149224 */ /* 0x000fe200078e00b6 */
[----:B0-----:R-:W-:-:S04]  /*20250*/  LEA.HI R21, R21, 0xe, RZ, 0x1a ;  /* 0x0000000e15157811 */ /* 0x001fc800078fd0ff */
[----:B------:R-:W-:Y:S01]  /*20260*/  ISETP.GE.AND P2, PT, R21, UR13, PT ;  /* 0x0000000d15007c0c */ /* 0x000fe2000bf46270 */
[----:B------:R-:W-:-:S05]  /*20270*/  @!P1 IMAD.MOV.U32 R21, RZ, RZ, R212 ;  /* 0x000000ffff159224 */ /* 0x000fca00078e00d4 */
[----:B------:R-:W2:Y:S01]  /*20280*/  @!P1 LDG.E.U8 R202, desc[UR18][R20.64] ;  /* 0x0000001214ca9981 */ /* 0x000ea2000c1e1100 */
[----:B------:R-:W0:Y:S02]  /*20290*/  S2R R198, SR_TID.X ;  /* 0x0000000000c67919 */ /* 0x000e240000002100 */
[----:B0-----:R-:W-:-:S04]  /*202a0*/  SHF.R.U32.HI R198, RZ, 0x6, R198 ;  /* 0x00000006ffc67819 */ /* 0x001fc800000116c6 */
[----:B------:R-:W-:-:S04]  /*202b0*/  SGXT.U32 R198, R198, 0x1 ;  /* 0x00000001c6c6781a */ /* 0x000fc80000000000 */
[----:B------:R-:W-:-:S04]  /*202c0*/  LOP3.LUT R198, R198, 0xc, RZ, 0xfc, !PT ;  /* 0x0000000cc6c67812 */ /* 0x000fc800078efcff */
[----:B------:R-:W-:Y:S02]  /*202d0*/  ISETP.GE.AND P5, PT, R198, UR13, PT ;  /* 0x0000000dc6007c0c */ /* 0x000fe4000bfa6270 */
[----:B------:R-:W3:Y:S04]  /*202e0*/  LDL.LU R198, [R1+0x2158] ;  /* 0x0021580001c67983 */ /* 0x000ee80000300800 */
[----:B----4-:R0:W-:Y:S04]  /*202f0*/  STL [R1+0x170], R200 ;  /* 0x000170c801007387 */ /* 0x0101e80000100800 */
[----:B0-----:R-:W4:Y:S04]  /*20300*/  LDL.LU R200, [R1+0x2154] ;  /* 0x0021540001c87983 */ /* 0x001f280000300800 */
[----:B------:R-:W3:Y:S04]  /*20310*/  LDL R212, [R1+0x1904] ;  /* 0x0019040001d47983 */ /* 0x000ee80000100800 */
[----:B------:R-:W4:Y:S04]  /*20320*/  LDL R20, [R1+0x190c] ;  /* 0x00190c0001147983 */ /* 0x000f280000100800 */
[----:B--2---:R0:W-:Y:S04]  /*20330*/  STL [R1+0x16c], R202 ;  /* 0x00016cca01007387 */ /* 0x0041e80000100800 */
[----:B------:R-:W4:Y:S01]  /*20340*/  LDL R21, [R1+0x193c] ;  /* 0x00193c0001157983 */ /* 0x000f220000100800 */
[----:B------:R-:W0:Y:S01]  /*20350*/  S2R R182, SR_TID.X ;  /* 0x0000000000b67919 */ /* 0x000e220000002100 */
[----:B----4-:R-:W-:-:S04]  /*20360*/  @!P4 LOP3.LUT R21, R21, R20, RZ, 0x3c, !PT ;  /* 0x000000141515c212 */ /* 0x010fc800078e3cff */
[----:B------:R-:W-:-:S04]  /*20370*/  @!P4 LOP3.LUT R20, R21, R20, RZ, 0x3c, !PT ;  /* 0x000000141514c212 */ /* 0x000fc800078e3cff */
[----:B------:R-:W-:-:S05]  /*20380*/  @!P4 LOP3.LUT R21, R21, R20, RZ, 0x3c, !PT ;  /* 0x000000141515c212 */ /* 0x000fca00078e3cff */
[----:B------:R-:W2:Y:S01]  /*20390*/  @!P4 LDG.E.U8 R204, desc[UR18][R20.64] ;  /* 0x0000001214ccc981 */ /* 0x000ea2000c1e1100 */
[----:B0-----:R-:W-:-:S04]  /*203a0*/  SHF.R.U32.HI R202, RZ, 0x6, R182 ;  /* 0x00000006ffca7819 */ /* 0x001fc800000116b6 */
[----:B------:R-:W-:-:S04]  /*203b0*/  SGXT.U32 R202, R202, 0x1 ;  /* 0x00000001caca781a */ /* 0x000fc80000000000 */
[----:B------:R-:W-:-:S04]  /*203c0*/  LOP3.LUT R202, R202, 0x10, RZ, 0xfc, !PT ;  /* 0x00000010caca7812 */ /* 0x000fc800078efcff */
[----:B------:R-:W-:Y:S02]  /*203d0*/  ISETP.GE.AND P3, PT, R202, UR13, PT ;  /* 0x0000000dca007c0c */ /* 0x000fe4000bf66270 */
[----:B------:R-:W4:Y:S04]  /*203e0*/  LDL.LU R202, [R1+0x2150] ;  /* 0x0021500001ca7983 */ /* 0x000f280000300800 */
[----:B--2---:R0:W-:Y:S04]  /*203f0*/  STL [R1+0x168], R204 ;  /* 0x000168cc01007387 */ /* 0x0041e80000100800 */
[----:B0-----:R-:W2:Y:S04]  /*20400*/  LDL.LU R204, [R1+0x214c] ;  /* 0x00214c0001cc7983 */ /* 0x001ea80000300800 */
[----:B------:R-:W3:Y:S04]  /*20410*/  LDL R20, [R1+0x1908] ;  /* 0x0019080001147983 */ /* 0x000ee80000100800 */
[----:B------:R-:W3:Y:S02]  /*20420*/  LDL R21, [R1+0x1938] ;  /* 0x0019380001157983 */ /* 0x000ee40000100800 */
[----:B---3--:R-:W-:-:S04]  /*20430*/  @!P5 LOP3.LUT R21, R21, R20, RZ, 0x3c, !PT ;  /* 0x000000141515d212 */ /* 0x008fc800078e3cff */
[----:B------:R-:W-:-:S04]  /*20440*/  @!P5 LOP3.LUT R20, R21, R20, RZ, 0x3c, !PT ;  /* 0x000000141514d212 */ /* 0x000fc800078e3cff */
[----:B------:R-:W-:-:S05]  /*20450*/  @!P5 LOP3.LUT R21, R21, R20, RZ, 0x3c, !PT ;  /* 0x000000141515d212 */ /* 0x000fca00078e3cff */
[----:B------:R-:W3:Y:S04]  /*20460*/  @!P5 LDG.E.U8 R206, desc[UR18][R20.64] ;  /* 0x0000001214ced981 */ /* 0x000ee8000c1e1100 */
[----:B------:R-:W4:Y:S04]  /*20470*/  LDL R20, [R1+0x1930] ;  /* 0x0019300001147983 */ /* 0x000f280000100800 */
[----:B---3--:R0:W-:Y:S04]  /*20480*/  STL [R1+0x164], R206 ;  /* 0x000164ce01007387 */ /* 0x0081e80000100800 */
[----:B------:R-:W4:Y:S01]  /*20490*/  LDL R21, [R1+0x1934] ;  /* 0x0019340001157983 */ /* 0x000f220000100800 */
[----:B------:R-:W-:-:S04]  /*204a0*/  SHF.R.U32.HI R182, RZ, 0x6, R182 ;  /* 0x00000006ffb67819 */ /* 0x000fc800000116b6 */
[----:B------:R-:W-:-:S04]  /*204b0*/  SGXT.U32 R182, R182, 0x1 ;  /* 0x00000001b6b6781a */ /* 0x000fc80000000000 */
[----:B------:R-:W-:-:S04]  /*204c0*/  LOP3.LUT R182, R182, 0x12, RZ, 0xfc, !PT ;  /* 0x00000012b6b67812 */ /* 0x000fc800078efcff */
[----:B------:R-:W-:Y:S02]  /*204d0*/  ISETP.GE.AND P6, PT, R182, UR13, PT ;  /* 0x0000000db6007c0c */ /* 0x000fe4000bfc6270 */
[----:B------:R-:W0:Y:S01]  /*204e0*/  S2R R182, SR_TID.X ;  /* 0x0000000000b67919 */ /* 0x000e220000002100 */
[----:B----4-:R-:W-:-:S04]  /*204f0*/  @!P2 LOP3.LUT R21, R21, R20, RZ, 0x3c, !PT ;  /* 0x000000141515a212 */ /* 0x010fc800078e3cff */
[----:B------:R-:W-:-:S04]  /*20500*/  @!P2 LOP3.LUT R20, R21, R20, RZ, 0x3c, !PT ;  /* 0x000000141514a212 */ /* 0x000fc800078e3cff */
[----:B------:R-:W-:-:S05]  /*20510*/  @!P2 LOP3.LUT R21, R21, R20, RZ, 0x3c, !PT ;  /* 0x000000141515a212 */ /* 0x000fca00078e3cff */
[----:B------:R1:W3:Y:S01]  /*20520*/  @!P2 LDG.E.U8 R208, desc[UR18][R20.64] ;  /* 0x0000001214d0a981 */ /* 0x0002e2000c1e1100 */
[----:B0-----:R-:W-:-:S04]  /*20530*/  SHF.R.U32.HI R206, RZ, 0x6, R182 ;  /* 0x00000006ffce7819 */ /* 0x001fc800000116b6 */
[----:B------:R-:W-:-:S04]  /*20540*/  SGXT.U32 R206, R206, 0x1 ;  /* 0x00000001cece781a */ /* 0x000fc80000000000 */
[----:B------:R-:W-:-:S04]  /*20550*/  LOP3.LUT R206, R206, 0x14, RZ, 0xfc, !PT ;  /* 0x00000014cece7812 */ /* 0x000fc800078efcff */
[----:B------:R-:W-:Y:S02]  /*20560*/  ISETP.GE.AND P1, PT, R206, UR13, PT ;  /* 0x0000000dce007c0c */ /* 0x000fe4000bf26270 */
[----:B------:R-:W4:Y:S01]  /*20570*/  LDL.LU R206, [R1+0x2148] ;  /* 0x0021480001ce7983 */ /* 0x000f220000300800 */
[----:B-1----:R-:W-:-:S03]  /*20580*/  SHF.R.U32.HI R20, RZ, 0x6, R182 ;  /* 0x00000006ff147819 */ /* 0x002fc600000116b6 */
[----:B---3--:R0:W-:Y:S04]  /*20590*/  STL [R1+0x160], R208 ;  /* 0x000160d001007387 */ /* 0x0081e80000100800 */
[----:B0-----:R-:W3:Y:S04]  /*205a0*/  LDL.LU R208, [R1+0x2144] ;  /* 0x0021440001d07983 */ /* 0x001ee80000300800 */
[----:B------:R-:W2:Y:S01]  /*205b0*/  LDL R21, [R1+0x1900] ;  /* 0x0019000001157983 */ /* 0x000ea20000100800 */
[----:B------:R-:W-:-:S04]  /*205c0*/  SGXT.U32 R20, R20, 0x1 ;  /* 0x000000011414781a */ /* 0x000fc80000000000 */
[----:B------:R-:W-:-:S04]  /*205d0*/  LOP3.LUT R20, R20, 0x16, RZ, 0xfc, !PT ;  /* 0x0000001614147812 */ /* 0x000fc800078efcff */
[----:B------:R-:W-:Y:S01]  /*205e0*/  ISETP.GE.AND P4, PT, R20, UR13, PT ;  /* 0x0000000d14007c0c */ /* 0x000fe2000bf86270 */
[----:B------:R-:W-:-:S05]  /*205f0*/  @!P3 IMAD.MOV.U32 R20, RZ, RZ, R212 ;  /* 0x000000ffff14b224 */ /* 0x000fca00078e00d4 */
[----:B--2---:R0:W2:Y:S04]  /*20600*/  @!P3 LDG.E.U8 R190, desc[UR18][R20.64] ;  /* 0x0000001214beb981 */ /* 0x0040a8000c1e1100 */
[----:B------:R-:W0:Y:S04]  /*20610*/  LDL R20, [R1+0x18f8] ;  /* 0x0018f80001147983 */ /* 0x000e280000100800 */
[----:B------:R-:W0:Y:S01]  /*20620*/  LDL R21, [R1+0x18fc] ;  /* 0x0018fc0001157983 */ /* 0x000e220000100800 */
[----:B------:R-:W-:Y:S02]  /*20630*/  SHF.R.U32.HI R182, RZ, 0x6, R182 ;  /* 0x00000006ffb67819 */ /* 0x000fe400000116b6 */
[----:B0-----:R-:W-:-:S04]  /*20640*/  @!P6 LOP3.LUT R21, R21, R20, RZ, 0x3c, !PT ;  /* 0x000000141515e212 */ /* 0x001fc800078e3cff */
[----:B------:R-:W-:-:S04]  /*20650*/  @!P6 LOP3.LUT R20, R21, R20, RZ, 0x3c, !PT ;  /* 0x000000141514e212 */ /* 0x000fc800078e3cff */
[----:B------:R-:W-:-:S05]  /*20660*/  @!P6 LOP3.LUT R21, R21, R20, RZ, 0x3c, !PT ;  /* 0x000000141515e212 */ /* 0x000fca00078e3cff */
[----:B------:R-:W4:Y:S01]  /*20670*/  @!P6 LDG.E.U8 R210, desc[UR18][R20.64] ;  /* 0x0000001214d2e981 */ /* 0x000f22000c1e1100 */
[----:B------:R-:W-:-:S04]  /*20680*/  SGXT.U32 R182, R182, 0x1 ;  /* 0x00000001b6b6781a */ /* 0x000fc80000000000 */
[----:B------:R-:W-:Y:S01]  /*20690*/  LOP3.LUT R182, R182, 0x18, RZ, 0xfc, !PT ;  /* 0x00000018b6b67812 */ /* 0x000fe200078efcff */
[----:B--2---:R0:W-:Y:S03]  /*206a0*/  STL [R1+0x15c], R190 ;  /* 0x00015cbe01007387 */ /* 0x0041e60000100800 */
[----:B------:R-:W-:Y:S02]  /*206b0*/  ISETP.GE.AND P5, PT, R182, UR13, PT ;  /* 0x0000000db6007c0c */ /* 0x000fe4000bfa6270 */
[----:B------:R-:W2:Y:S04]  /*206c0*/  LDL R182, [R1+0x18dc] ;  /* 0x0018dc0001b67983 */ /* 0x000ea80000100800 */
[----:B0-----:R-:W3:Y:S04]  /*206d0*/  LDL R190, [R1+0x18d8] ;  /* 0x0018d80001be7983 */ /* 0x001ee80000100800 */
[----:B----4-:R0:W-:Y:S04]  /*206e0*/  STL [R1+0x158], R210 ;  /* 0x000158d201007387 */ /* 0x0101e80000100800 */
[----:B0-----:R-:W4:Y:S04]  /*206f0*/  LDL.LU R210, [R1+0x2140] ;  /* 0x0021400001d27983 */ /* 0x001f280000300800 */
[----:B------:R-:W2:Y:S04]  /*20700*/  LDL R20, [R1+0x18f0] ;  /* 0x0018f00001147983 */ /* 0x000ea80000100800 */
[----:B------:R-:W2:Y:S02]  /*20710*/  LDL R21, [R1+0x18f4] ;  /* 0x0018f40001157983 */ /* 0x000ea40000100800 */
[----:B--2---:R-:W-:-:S04]  /*20720*/  @!P1 LOP3.LUT R21, R21, R20, RZ, 0x3c, !PT ;  /* 0x0000001415159212 */ /* 0x004fc800078e3cff */
[----:B------:R-:W-:-:S04]  /*20730*/  @!P1 LOP3.LUT R20, R21, R20, RZ, 0x3c, !PT ;  /* 0x0000001415149212 */ /* 0x000fc800078e3cff */
[----:B------:R-:W-:-:S05]  /*20740*/  @!P1 LOP3.LUT R21, R21, R20, RZ, 0x3c, !PT ;  /* 0x0000001415159212 */ /* 0x000fca00078e3cff */
[----:B------:R0:W2:Y:S04]  /*20750*/  @!P1 LDG.E.U8 R216, desc[UR18][R20.64] ;  /* 0x0000001214d89981 */ /* 0x0000a8000c1e1100 */
[----:B------:R-:W0:Y:S04]  /*20760*/  LDL R20, [R1+0x18e8] ;  /* 0x0018e80001147983 */ /* 0x000e280000100800 */
[----:B------:R-:W0:Y:S01]  /*20770*/  LDL R21, [R1+0x18ec] ;  /* 0x0018ec0001157983 */ /* 0x000e220000100800 */
[----:B------:R-:W1:Y:S02]  /*20780*/  S2R R212, SR_TID.X ;  /* 0x0000000000d47919 */ /* 0x000e640000002100 */
[----:B-1----:R-:W-:-:S04]  /*20790*/  SHF.R.U32.HI R212, RZ, 0x6, R212 ;  /* 0x00000006ffd47819 */ /* 0x002fc800000116d4 */
[----:B------:R-:W-:Y:S02]  /*207a0*/  SGXT.U32 R212, R212, 0x1 ;  /* 0x00000001d4d4781a */ /* 0x000fe40000000000 */
[----:B0-----:R-:W-:-:S04]  /*207b0*/  @!P4 LOP3.LUT R21, R21, R20, RZ, 0x3c, !PT ;  /* 0x000000141515c212 */ /* 0x001fc800078e3cff */
[----:B------:R-:W-:-:S04]  /*207c0*/  @!P4 LOP3.LUT R20, R21, R20, RZ, 0x3c, !PT ;  /* 0x000000141514c212 */ /* 0x000fc800078e3cff */
[----:B------:R-:W-:-:S05]  /*207d0*/  @!P4 LOP3.LUT R21, R21, R20, RZ, 0x3c, !PT ;  /* 0x000000141515c212 */ /* 0x000fca00078e3cff */
[----:B------:R-:W3:Y:S01]  /*207e0*/  @!P4 LDG.E.U8 R214, desc[UR18][R20.64] ;  /* 0x0000001214d6c981 */ /* 0x000ee2000c1e1100 */
[----:B------:R-:W-:-:S04]  /*207f0*/  LOP3.LUT R212, R212, 0x1a, RZ, 0xfc, !PT ;  /* 0x0000001ad4d47812 */ /* 0x000fc800078efcff */
[----:B------:R-:W-:Y:S02]  /*20800*/  ISETP.GE.AND P2, PT, R212, UR13, PT ;  /* 0x0000000dd4007c0c */ /* 0x000fe4000bf46270 */
[----:B------:R-:W0:Y:S01]  /*20810*/  S2R R212, SR_TID.X ;  /* 0x0000000000d47919 */ /* 0x000e220000002100 */
[----:B--2---:R-:W-:Y:S01]  /*20820*/  STL [R1+0x154], R216 ;  /* 0x000154d801007387 */ /* 0x004fe20000100800 */
[----:B0-----:R-:W-:-:S04]  /*20830*/  SHF.R.U32.HI R212, RZ, 0x6, R212 ;  /* 0x00000006ffd47819 */ /* 0x001fc800000116d4 */
[----:B------:R-:W-:-:S04]  /*20840*/  SGXT.U32 R212, R212, 0x1 ;  /* 0x00000001d4d4781a */ /* 0x000fc80000000000 */
[----:B------:R-:W-:-:S04]  /*20850*/  LOP3.LUT R212, R212, 0x1c, RZ, 0xfc, !PT ;  /* 0x0000001cd4d47812 */ /* 0x000fc800078efcff */
        /* <DEDUP_REMOVED lines=12> */
[----:B0-----:R-:W-:-:S04]  /*20920*/  SHF.R.U32.HI R21, RZ, 0x6, R21 ;  /* 0x00000006ff157819 */ /* 0x001fc80000011615 */
[----:B------:R-:W-:-:S04]  /*20930*/  SGXT.U32 R21, R21, 0x1 ;  /* 0x000000011515781a */ /* 0x000fc80000000000 */
[----:B------:R-:W-:-:S04]  /*20940*/  LOP3.LUT R21, R21, 0x20, RZ, 0xfc, !PT ;  /* 0x0000002015157812 */ /* 0x000fc800078efcff */
[----:B------:R-:W-:Y:S01]  /*20950*/  ISETP.GE.AND P1, PT, R21, UR13, PT ;  /* 0x0000000d15007c0c */ /* 0x000fe2000bf26270 */
[----:B------:R-:W-:-:S05]  /*20960*/  @!P2 IMAD.MOV.U32 R21, RZ, RZ, R190 ;  /* 0x000000ffff15a224 */ /* 0x000fca00078e00be */
[----:B------:R-:W2:Y:S01]  /*20970*/  @!P2 LDG.E.U8 R220, desc[UR18][R20.64] ;  /* 0x0000001214dca981 */ /* 0x000ea2000c1e1100 */
[----:B------:R-:W0:Y:S02]  /*20980*/  S2R R216, SR_TID.X ;  /* 0x0000000000d87919 */ /* 0x000e240000002100 */
[----:B0-----:R-:W-:-:S04]  /*20990*/  LEA.HI R216, R216, 0x1e, RZ, 0x1a ;  /* 0x0000001ed8d87811 */ /* 0x001fc800078fd0ff */
        /* <DEDUP_REMOVED lines=62> */
[----:B------:R-:W-:Y:S01]  /*20d80*/  ISETP.GE.AND P6, PT, R182, UR13, PT ;  /* 0x0000000db6007c0c */ /* 0x000fe2000bfc6270 */
[----:B------:R-:W2:Y:S04]  /*20d90*/  LDL R20, [R1+0x18a8] ;  /* 0x0018a80001147983 */ /* 0x000ea80000100800 */
[----:B------:R-:W3:Y:S04]  /*20da0*/  LDL R182, [R1+0x1894] ;  /* 0x0018940001b67983 */ /* 0x000ee80000100800 */
[----:B0-----:R-:W3:Y:S04]  /*20db0*/  LDL R185, [R1+0x1890] ;  /* 0x0018900001b97983 */ /* 0x001ee80000100800 */
[----:B----4-:R0:W-:Y:S04]  /*20dc0*/  STL [R1+0x134], R228 ;  /* 0x000134e401007387 */ /* 0x0101e80000100800 */
[----:B------:R-:W2:Y:S01]  /*20dd0*/  LDL R21, [R1+0x18ac] ;  /* 0x0018ac0001157983 */ /* 0x000ea20000100800 */
[----:B------:R-:W0:Y:S01]  /*20de0*/  S2R R190, SR_TID.X ;  /* 0x0000000000be7919 */ /* 0x000e220000002100 */
[----:B--2---:R-:W-:-:S04]  /*20df0*/  @!P2 LOP3.LUT R21, R21, R20, RZ, 0x3c, !PT ;  /* 0x000000141515a212 */ /* 0x004fc800078e3cff */
        /* <DEDUP_REMOVED lines=19> */
[----:B------:R-:W-:-:S04]  /*20f30*/  LEA.HI R190, R190, 0x2e, RZ, 0x1a ;  /* 0x0000002ebebe7811 */ /* 0x000fc800078fd0ff */
[----:B------:R-:W-:Y:S02]  /*20f40*/  ISETP.GE.AND P4, PT, R190, UR13, PT ;  /* 0x0000000dbe007c0c */ /* 0x000fe4000bf86270 */
[----:B------:R-:W0:Y:S01]  /*20f50*/  S2R R190, SR_TID.X ;  /* 0x0000000000be7919 */ /* 0x000e220000002100 */
[----:B----4-:R-:W-:-:S04]  /*20f60*/  @!P6 LOP3.LUT R21, R21, R20, RZ, 0x3c, !PT ;  /* 0x000000141515e212 */ /* 0x010fc800078e3cff */
[----:B------:R-:W-:-:S04]  /*20f70*/  @!P6 LOP3.LUT R20, R21, R20, RZ, 0x3c, !PT ;  /* 0x000000141514e212 */ /* 0x000fc800078e3cff */
[----:B------:R-:W-:-:S05]  /*20f80*/  @!P6 LOP3.LUT R21, R21, R20, RZ, 0x3c, !PT ;  /* 0x000000141515e212 */ /* 0x000fca00078e3cff */
[----:B------:R1:W3:Y:S02]  /*20f90*/  @!P6 LDG.E.U8 R234, desc[UR18][R20.64] ;  /* 0x0000001214eae981 */ /* 0x0002e4000c1e1100 */
[----:B-1----:R-:W-:Y:S02]  /*20fa0*/  @!P1 IMAD.MOV.U32 R20, RZ, RZ, R182 ;  /* 0x000000ffff149224 */ /* 0x002fe400078e00b6 */
[----:B------:R-:W-:-:S05]  /*20fb0*/  @!P1 IMAD.MOV.U32 R21, RZ, RZ, R185 ;  /* 0x000000ffff159224 */ /* 0x000fca00078e00b9 */
[----:B------:R-:W4:Y:S01]  /*20fc0*/  @!P1 LDG.E.U8 R236, desc[UR18][R20.64] ;  /* 0x0000001214ec9981 */ /* 0x000f22000c1e1100 */
[----:B0-----:R-:W-:-:S04]  /*20fd0*/  SHF.R.U32.HI R232, RZ, 0x6, R190 ;  /* 0x00000006ffe87819 */ /* 0x001fc800000116be */
[----:B------:R-:W-:-:S04]  /*20fe0*/  SGXT.U32 R232, R232, 0x1 ;  /* 0x00000001e8e8781a */ /* 0x000fc80000000000 */
[----:B------:R-:W-:-:S04]  /*20ff0*/  LOP3.LUT R232, R232, 0x30, RZ, 0xfc, !PT ;  /* 0x00000030e8e87812 */ /* 0x000fc800078efcff */
[----:B------:R-:W-:Y:S02]  /*21000*/  ISETP.GE.AND P5, PT, R232, UR13, PT ;  /* 0x0000000de8007c0c */ /* 0x000fe4000bfa6270 */
[----:B------:R-:W2:Y:S04]  /*21010*/  LDL.LU R232, [R1+0x2114] ;  /* 0x0021140001e87983 */ /* 0x000ea80000300800 */
[----:B---3--:R0:W-:Y:S04]  /*21020*/  STL [R1+0x128], R234 ;  /* 0x000128ea01007387 */ /* 0x0081e80000100800 */
[----:B0-----:R-:W3:Y:S04]  /*21030*/  LDL.LU R234, [R1+0x2110] ;  /* 0x0021100001ea7983 */ /* 0x001ee80000300800 */
[----:B------:R-:W2:Y:S04]  /*21040*/  LDL R185, [R1+0x1870] ;  /* 0x0018700001b97983 */ /* 0x000ea80000100800 */
[----:B------:R-:W3:Y:S04]  /*21050*/  LDL R182, [R1+0x1874] ;  /* 0x0018740001b67983 */ /* 0x000ee80000100800 */
[----:B------:R-:W2:Y:S04]  /*21060*/  LDL R20, [R1+0x1888] ;  /* 0x0018880001147983 */ /* 0x000ea80000100800 */
[----:B----4-:R0:W-:Y:S04]  /*21070*/  STL [R1+0x124], R236 ;  /* 0x000124ec01007387 */ /* 0x0101e80000100800 */
[----:B------:R-:W2:Y:S01]  /*21080*/  LDL R21, [R1+0x188c] ;  /* 0x00188c0001157983 */ /* 0x000ea20000100800 */
[----:B------:R-:W-:-:S04]  /*21090*/  SHF.R.U32.HI R190, RZ, 0x6, R190 ;  /* 0x00000006ffbe7819 */ /* 0x000fc800000116be */
[----:B------:R-:W-:-:S04]  /*210a0*/  SGXT.U32 R190, R190, 0x1 ;  /* 0x00000001bebe781a */ /* 0x000fc80000000000 */
[----:B------:R-:W-:-:S04]  /*210b0*/  LOP3.LUT R190, R190, 0x32, RZ, 0xfc, !PT ;  /* 0x00000032bebe7812 */ /* 0x000fc800078efcff */
[----:B------:R-:W-:Y:S02]  /*210c0*/  ISETP.GE.AND P2, PT, R190, UR13, PT ;  /* 0x0000000dbe007c0c */ /* 0x000fe4000bf46270 */
        /* <DEDUP_REMOVED lines=17> */
[----:B------:R0:W3:Y:S04]  /*211e0*/  @!P5 LDG.E.U8 R240, desc[UR18][R20.64] ;  /* 0x0000001214f0d981 */ /* 0x0000e8000c1e1100 */
[----:B------:R-:W0:Y:S04]  /*211f0*/  LDL R20, [R1+0x1878] ;  /* 0x0018780001147983 */ /* 0x000e280000100800 */
[----:B------:R-:W0:Y:S01]  /*21200*/  LDL R21, [R1+0x187c] ;  /* 0x00187c0001157983 */ /* 0x000e220000100800 */
[----:B------:R-:W-:-:S04]  /*21210*/  SHF.R.U32.HI R190, RZ, 0x6, R190 ;  /* 0x00000006ffbe7819 */ /* 0x000fc800000116be */
[----:B------:R-:W-:-:S04]  /*21220*/  SGXT.U32 R190, R190, 0x1 ;  /* 0x00000001bebe781a */ /* 0x000fc80000000000 */
[----:B------:R-:W-:-:S04]  /*21230*/  LOP3.LUT R190, R190, 0x36, RZ, 0xfc, !PT ;  /* 0x00000036bebe7812 */ /* 0x000fc800078efcff */
[----:B------:R-:W-:Y:S02]  /*21240*/  ISETP.GE.AND P6, PT, R190, UR13, PT ;  /* 0x0000000dbe007c0c */ /* 0x000fe4000bfc6270 */
[----:B------:R-:W1:Y:S01]  /*21250*/  S2R R190, SR_TID.X ;  /* 0x0000000000be7919 */ /* 0x000e620000002100 */
[----:B0-----:R-:W-:-:S04]  /*21260*/  @!P2 LOP3.LUT R21, R21, R20, RZ, 0x3c, !PT ;  /* 0x000000141515a212 */ /* 0x001fc800078e3cff */
[----:B------:R-:W-:-:S04]  /*21270*/  @!P2 LOP3.LUT R20, R21, R20, RZ, 0x3c, !PT ;  /* 0x000000141514a212 */ /* 0x000fc800078e3cff */
[----:B------:R-:W-:-:S05]  /*21280*/  @!P2 LOP3.LUT R21, R21, R20, RZ, 0x3c, !PT ;  /* 0x000000141515a212 */ /* 0x000fca00078e3cff */
[----:B------:R0:W4:Y:S02]  /*21290*/  @!P2 LDG.E.U8 R243, desc[UR18][R20.64] ;  /* 0x0000001214f3a981 */ /* 0x000124000c1e1100 */
[----:B0-----:R-:W-:Y:S02]  /*212a0*/  @!P3 IMAD.MOV.U32 R20, RZ, RZ, R182 ;  /* 0x000000ffff14b224 */ /* 0x001fe400078e00b6 */
[----:B------:R-:W-:-:S05]  /*212b0*/  @!P3 IMAD.MOV.U32 R21, RZ, RZ, R185 ;  /* 0x000000ffff15b224 */ /* 0x000fca00078e00b9 */
[----:B------:R-:W2:Y:S01]  /*212c0*/  @!P3 LDG.E.U8 R178, desc[UR18][R20.64] ;  /* 0x0000001214b2b981 */ /* 0x000ea2000c1e1100 */
[----:B-1----:R-:W-:-:S04]  /*212d0*/  SHF.R.U32.HI R190, RZ, 0x6, R190 ;  /* 0x00000006ffbe7819 */ /* 0x002fc800000116be */
[----:B------:R-:W-:-:S04]  /*212e0*/  SGXT.U32 R190, R190, 0x1 ;  /* 0x00000001bebe781a */ /* 0x000fc80000000000 */
[----:B------:R-:W-:Y:S01]  /*212f0*/  LOP3.LUT R190, R190, 0x38, RZ, 0xfc, !PT ;  /* 0x00000038bebe7812 */ /* 0x000fe200078efcff */
[----:B---3--:R0:W-:Y:S03]  /*21300*/  STL [R1+0x11c], R240 ;  /* 0x00011cf001007387 */ /* 0x0081e60000100800 */
[----:B------:R-:W-:Y:S01]  /*21310*/  ISETP.GE.AND P1, PT, R190, UR13, PT ;  /* 0x0000000dbe007c0c */ /* 0x000fe2000bf26270 */
[----:B------:R-:W3:Y:S04]  /*21320*/  LDL R20, [R1+0x1868] ;  /* 0x0018680001147983 */ /* 0x000ee80000100800 */
[----:B------:R-:W4:Y:S04]  /*21330*/  LDL R190, [R1+0x1864] ;  /* 0x0018640001be7983 */ /* 0x000f280000100800 */
[----:B--2---:R1:W-:Y:S04]  /*21340*/  STL [R1+0x114], R178 ;  /* 0x000114b201007387 */ /* 0x0043e80000100800 */
[----:B------:R-:W3:Y:S01]  /*21350*/  LDL R21, [R1+0x186c] ;  /* 0x00186c0001157983 */ /* 0x000ee20000100800 */
[----:B0-----:R-:W0:Y:S01]  /*21360*/  S2R R240, SR_TID.X ;  /* 0x0000000000f07919 */ /* 0x001e220000002100 */
[----:B-1----:R-:W1:Y:S01]  /*21370*/  S2R R178, SR_TID.X ;  /* 0x0000000000b27919 */ /* 0x002e620000002100 */
[----:B---3--:R-:W-:-:S04]  /*21380*/  @!P6 LOP3.LUT R21, R21, R20, RZ, 0x3c, !PT ;  /* 0x000000141515e212 */ /* 0x008fc800078e3cff */
[----:B------:R-:W-:-:S04]  /*21390*/  @!P6 LOP3.LUT R20, R21, R20, RZ, 0x3c, !PT ;  /* 0x000000141514e212 */ /* 0x000fc800078e3cff */
[----:B------:R-:W-:-:S05]  /*213a0*/  @!P6 LOP3.LUT R21, R21, R20, RZ, 0x3c, !PT ;  /* 0x000000141515e212 */ /* 0x000fca00078e3cff */
[----:B------:R-:W2:Y:S01]  /*213b0*/  @!P6 LDG.E.U8 R242, desc[UR18][R20.64] ;  /* 0x0000001214f2e981 */ /* 0x000ea2000c1e1100 */
[----:B0-----:R-:W-:-:S04]  /*213c0*/  SHF.R.U32.HI R240, RZ, 0x6, R240 ;  /* 0x00000006fff07819 */ /* 0x001fc800000116f0 */
[----:B------:R-:W-:-:S04]  /*213d0*/  SGXT.U32 R240, R240, 0x1 ;  /* 0x00000001f0f0781a */ /* 0x000fc80000000000 */
[----:B------:R-:W-:-:S04]  /*213e0*/  LOP3.LUT R240, R240, 0x3a, RZ, 0xfc, !PT ;  /* 0x0000003af0f07812 */ /* 0x000fc800078efcff */
[----:B------:R-:W-:Y:S02]  /*213f0*/  ISETP.GE.AND P4, PT, R240, UR13, PT ;  /* 0x0000000df0007c0c */ /* 0x000fe4000bf86270 */
[----:B-1----:R-:W-:-:S04]  /*21400*/  SHF.R.U32.HI R240, RZ, 0x6, R178 ;  /* 0x00000006fff07819 */ /* 0x002fc800000116b2 */
[----:B------:R-:W-:-:S04]  /*21410*/  SGXT.U32 R240, R240, 0x1 ;  /* 0x00000001f0f0781a */ /* 0x000fc80000000000 */
[----:B------:R-:W-:Y:S01]  /*21420*/  LOP3.LUT R240, R240, 0x3c, RZ, 0xfc, !PT ;  /* 0x0000003cf0f07812 */ /* 0x000fe200078efcff */
[----:B----4-:R0:W-:Y:S03]  /*21430*/  STL [R1+0x118], R243 ;  /* 0x000118f301007387 */ /* 0x0101e60000100800 */
[----:B------:R-:W-:Y:S01]  /*21440*/  ISETP.GE.AND P5, PT, R240, UR13, PT ;  /* 0x0000000df0007c0c */ /* 0x000fe2000bfa6270 */
[----:B------:R-:W3:Y:S04]  /*21450*/  LDL R185, [R1+0x1850] ;  /* 0x0018500001b97983 */ /* 0x000ee80000100800 */
[----:B------:R-:W4:Y:S04]  /*21460*/  LDL R182, [R1+0x1854] ;  /* 0x0018540001b67983 */ /* 0x000f280000100800 */
[----:B0-----:R-:W3:Y:S04]  /*21470*/  LDL R243, [R1+0x185c] ;  /* 0x00185c0001f37983 */ /* 0x001ee80000100800 */
[----:B------:R-:W4:Y:S04]  /*21480*/  LDL.LU R240, [R1+0x2104] ;  /* 0x0021040001f07983 */ /* 0x000f280000300800 */
[----:B--2---:R0:W-:Y:S04]  /*21490*/  STL [R1+0x110], R242 ;  /* 0x000110f201007387 */ /* 0x0041e80000100800 */
[----:B0-----:R-:W2:Y:S04]  /*214a0*/  LDL.LU R242, [R1+0x2100] ;  /* 0x0021000001f27983 */ /* 0x001ea80000300800 */
[----:B------:R-:W3:Y:S01]  /*214b0*/  LDL R21, [R1+0x1860] ;  /* 0x0018600001157983 */ /* 0x000ee20000100800 */
[----:B------:R-:W-:-:S02]  /*214c0*/  LEA.HI R20, R178, 0x3e, RZ, 0x1a ;  /* 0x0000003eb2147811 */ /* 0x000fc400078fd0ff */
[----:B------:R-:W-:Y:S02]  /*214d0*/  PRMT R0, RZ, 0x7610, R0 ;  /* 0x00007610ff007816 */ /* 0x000fe40000000000 */
[----:B------:R-:W-:Y:S01]  /*214e0*/  ISETP.GE.AND P2, PT, R20, UR13, PT ;  /* 0x0000000d14007c0c */ /* 0x000fe2000bf46270 */
[----:B------:R-:W-:-:S05]  /*214f0*/  @!P1 IMAD.MOV.U32 R20, RZ, RZ, R190 ;  /* 0x000000ffff149224 */ /* 0x000fca00078e00be */
[----:B---3--:R-:W3:Y:S04]  /*21500*/  @!P1 LDG.E.U8 R0, desc[UR18][R20.64] ;  /* 0x0000001214009981 */ /* 0x008ee8000c1e1100 */
[----:B---3--:R0:W-:Y:S04]  /*21510*/  STL [R1+0x10c], R0 ;  /* 0x00010c0001007387 */ /* 0x0081e80000100800 */
[----:B------:R-:W3:Y:S01]  /*21520*/  LDL R21, [R1+0x1858] ;  /* 0x0018580001157983 */ /* 0x000ee20000100800 */
[----:B------:R-:W-:Y:S01]  /*21530*/  @!P4 IMAD.MOV.U32 R20, RZ, RZ, R243 ;  /* 0x000000ffff14c224 */ /* 0x000fe200078e00f3 */
[----:B0-----:R-:W-:-:S02]  /*21540*/  SHF.R.U32.HI R0, RZ, 0x6, R178 ;  /* 0x00000006ff007819 */ /* 0x001fc400000116b2 */
[----:B------:R-:W2:Y:S02]  /*21550*/  LDL R178, [R1+0x1840] ;  /* 0x0018400001b27983 */ /* 0x000ea40000100800 */
[----:B------:R-:W-:-:S04]  /*21560*/  SGXT.U32 R0, R0, 0x1 ;  /* 0x000000010000781a */ /* 0x000fc80000000000 */
[----:B------:R-:W-:-:S04]  /*21570*/  LOP3.LUT R0, R0, 0x40, RZ, 0xfc, !PT ;  /* 0x0000004000007812 */ /* 0x000fc800078efcff */
[----:B------:R-:W-:Y:S02]  /*21580*/  ISETP.GE.AND P3, PT, R0, UR13, PT ;  /* 0x0000000d00007c0c */ /* 0x000fe4000bf66270 */
[----:B------:R-:W2:Y:S04]  /*21590*/  LDL R0, [R1+0x1844] ;  /* 0x0018440001007983 */ /* 0x000ea80000100800 */
[----:B---3--:R4:W3:Y:S02]  /*215a0*/  @!P4 LDG.E.U8 R191, desc[UR18][R20.64] ;  /* 0x0000001214bfc981 */ /* 0x0088e4000c1e1100 */
[----:B----4-:R-:W-:Y:S02]  /*215b0*/  @!P5 IMAD.MOV.U32 R20, RZ, RZ, R182 ;  /* 0x000000ffff14d224 */ /* 0x010fe400078e00b6 */
[----:B------:R-:W-:-:S05]  /*215c0*/  @!P5 IMAD.MOV.U32 R21, RZ, RZ, R185 ;  /* 0x000000ffff15d224 */ /* 0x000fca00078e00b9 */
[----:B------:R-:W4:Y:S04]  /*215d0*/  @!P5 LDG.E.U8 R164, desc[UR18][R20.64] ;  /* 0x0000001214a4d981 */ /* 0x000f28000c1e1100 */
[----:B------:R-:W2:Y:S04]  /*215e0*/  LDL R20, [R1+0x1848] ;  /* 0x0018480001147983 */ /* 0x000ea80000100800 */
[----:B------:R-:W2:Y:S01]  /*215f0*/  LDL R21, [R1+0x184c] ;  /* 0x00184c0001157983 */ /* 0x000ea20000100800 */
[----:B------:R-:W0:Y:S02]  /*21600*/  S2R R190, SR_TID.X ;  /* 0x0000000000be7919 */ /* 0x000e240000002100 */
[----:B0-----:R-:W-:-:S04]  /*21610*/  SHF.R.U32.HI R190, RZ, 0x6, R190 ;  /* 0x00000006ffbe7819 */ /* 0x001fc800000116be */
[----:B------:R-:W-:-:S04]  /*21620*/  SGXT.U32 R190, R190, 0x1 ;  /* 0x00000001bebe781a */ /* 0x000fc80000000000 */
[----:B------:R-:W-:-:S04]  /*21630*/  LOP3.LUT R190, R190, 0x42, RZ, 0xfc, !PT ;  /* 0x00000042bebe7812 */ /* 0x000fc800078efcff */
[----:B------:R-:W-:Y:S01]  /*21640*/  ISETP.GE.AND P6, PT, R190, UR13, PT ;  /* 0x0000000dbe007c0c */ /* 0x000fe2000bfc6270 */
[----:B----4-:R0:W-:Y:S02]  /*21650*/  STL [R1+0x104], R164 ;  /* 0x000104a401007387 */ /* 0x0101e40000100800 */
[----:B0-----:R-:W0:Y:S02]  /*21660*/  S2R R164, SR_TID.X ;  /* 0x0000000000a47919 */ /* 0x001e240000002100 */
[----:B---3--:R1:W-:Y:S01]  /*21670*/  STL [R1+0x108], R191 ;  /* 0x000108bf01007387 */ /* 0x0083e20000100800 */
[----:B--2---:R-:W-:-:S03]  /*21680*/  @!P2 LOP3.LUT R21, R21, R20, RZ, 0x3c, !PT ;  /* 0x000000141515a212 */ /* 0x004fc600078e3cff */
[----:B------:R-:W2:Y:S04]  /*21690*/  LDL R190, [R1+0x183c] ;  /* 0x00183c0001be7983 */ /* 0x000ea80000100800 */
[----:B------:R-:W3:Y:S04]  /*216a0*/  LDL R182, [R1+0x1830] ;  /* 0x0018300001b67983 */ /* 0x000ee80000100800 */
[----:B-1----:R-:W4:Y:S01]  /*216b0*/  LDL R191, [R1+0x1838] ;  /* 0x0018380001bf7983 */ /* 0x002f220000100800 */
[----:B------:R-:W-:-:S04]  /*216c0*/  @!P2 LOP3.LUT R20, R21, R20, RZ, 0x3c, !PT ;  /* 0x000000141514a212 */ /* 0x000fc800078e3cff */
[----:B------:R-:W-:-:S05]  /*216d0*/  @!P2 LOP3.LUT R21, R21, R20, RZ, 0x3c, !PT ;  /* 0x000000141515a212 */ /* 0x000fca00078e3cff */
[----:B------:R1:W3:Y:S01]  /*216e0*/  @!P2 LDG.E.U8 R244, desc[UR18][R20.64] ;  /* 0x0000001214f4a981 */ /* 0x0002e2000c1e1100 */
[----:B0-----:R-:W-:-:S03]  /*216f0*/  SHF.R.U32.HI R243, RZ, 0x6, R164 ;  /* 0x00000006fff37819 */ /* 0x001fc600000116a4 */
[----:B------:R-:W3:Y:S01]  /*21700*/  LDL R164, [R1+0x1834] ;  /* 0x0018340001a47983 */ /* 0x000ee20000100800 */
[----:B-1----:R-:W-:Y:S02]  /*21710*/  @!P3 IMAD.MOV.U32 R20, RZ, RZ, R0 ;  /* 0x000000ffff14b224 */ /* 0x002fe400078e0000 */
[----:B------:R-:W-:-:S05]  /*21720*/  @!P3 IMAD.MOV.U32 R21, RZ, RZ, R178 ;  /* 0x000000ffff15b224 */ /* 0x000fca00078e00b2 */
[----:B------:R0:W3:Y:S02]  /*21730*/  @!P3 LDG.E.U8 R18, desc[UR18][R20.64] ;  /* 0x000000121412b981 */ /* 0x0000e4000c1e1100 */
[----:B0-----:R-:W0:Y:S01]  /*21740*/  S2R R21, SR_TID.X ;  /* 0x0000000000157919 */ /* 0x001e220000002100 */
[----:B------:R-:W-:-:S04]  /*21750*/  SGXT.U32 R243, R243, 0x1 ;  /* 0x00000001f3f3781a */ /* 0x000fc80000000000 */
[----:B------:R-:W-:-:S04]  /*21760*/  LOP3.LUT R243, R243, 0x44, RZ, 0xfc, !PT ;  /* 0x00000044f3f37812 */ /* 0x000fc800078efcff */
[----:B------:R-:W-:Y:S02]  /*21770*/  ISETP.GE.AND P1, PT, R243, UR13, PT ;  /* 0x0000000df3007c0c */ /* 0x000fe4000bf26270 */
[----:B------:R-:W3:Y:S01]  /*21780*/  LDL.LU R243, [R1+0x20fc] ;  /* 0x0020fc0001f37983 */ /* 0x000ee20000300800 */
[----:B0-----:R-:W-:-:S04]  /*21790*/  SHF.R.U32.HI R21, RZ, 0x6, R21 ;  /* 0x00000006ff157819 */ /* 0x001fc80000011615 */
[----:B------:R-:W-:-:S04]  /*217a0*/  SGXT.U32 R21, R21, 0x1 ;  /* 0x000000011515781a */ /* 0x000fc80000000000 */
[----:B------:R-:W-:-:S04]  /*217b0*/  LOP3.LUT R21, R21, 0x48, RZ, 0xfc, !PT ;  /* 0x0000004815157812 */ /* 0x000fc800078efcff */
[----:B------:R-:W-:Y:S01]  /*217c0*/  ISETP.GE.AND P5, PT, R21, UR13, PT ;  /* 0x0000000d15007c0c */ /* 0x000fe2000bfa6270 */
[----:B--2---:R-:W-:Y:S02]  /*217d0*/  @!P6 IMAD.MOV.U32 R20, RZ, RZ, R190 ;  /* 0x000000ffff14e224 */ /* 0x004fe400078e00be */
[----:B----4-:R-:W-:-:S05]  /*217e0*/  @!P6 IMAD.MOV.U32 R21, RZ, RZ, R191 ;  /* 0x000000ffff15e224 */ /* 0x010fca00078e00bf */
[----:B------:R0:W2:Y:S04]  /*217f0*/  @!P6 LDG.E.U8 R187, desc[UR18][R20.64] ;  /* 0x0000001214bbe981 */ /* 0x0000a8000c1e1100 */
[----:B---3--:R1:W-:Y:S01]  /*21800*/  STL [R1+0x100], R244 ;  /* 0x000100f401007387 */ /* 0x0083e20000100800 */
[----:B0-----:R-:W-:Y:S02]  /*21810*/  @!P1 IMAD.MOV.U32 R21, RZ, RZ, R182 ;  /* 0x000000ffff159224 */ /* 0x001fe400078e00b6 */
[----:B------:R-:W-:Y:S01]  /*21820*/  @!P1 IMAD.MOV.U32 R20, RZ, RZ, R164 ;  /* 0x000000ffff149224 */ /* 0x000fe200078e00a4 */
[----:B-1----:R-:W3:Y:S04]  /*21830*/  LDL.LU R244, [R1+0x20f8] ;  /* 0x0020f80001f47983 */ /* 0x002ee80000300800 */
[----:B------:R-:W4:Y:S04]  /*21840*/  LDL R178, [R1+0x1828] ;  /* 0x0018280001b27983 */ /* 0x000f280000100800 */
[----:B------:R4:W3:Y:S04]  /*21850*/  @!P1 LDG.E.U8 R184, desc[UR18][R20.64] ;  /* 0x0000001214b89981 */ /* 0x0008e8000c1e1100 */
[----:B------:R-:W3:Y:S01]  /*21860*/  LDL R0, [R1+0x182c] ;  /* 0x00182c0001007983 */ /* 0x000ee20000100800 */
[----:B------:R-:W0:Y:S02]  /*21870*/  S2R R185, SR_TID.X ;  /* 0x0000000000b97919 */ /* 0x000e240000002100 */
[----:B0-----:R-:W-:-:S04]  /*21880*/  SHF.R.U32.HI R185, RZ, 0x6, R185 ;  /* 0x00000006ffb97819 */ /* 0x001fc800000116b9 */
[----:B------:R-:W-:-:S04]  /*21890*/  SGXT.U32 R185, R185, 0x1 ;  /* 0x00000001b9b9781a */ /* 0x000fc80000000000 */
[----:B------:R-:W-:-:S04]  /*218a0*/  LOP3.LUT R185, R185, 0x46, RZ, 0xfc, !PT ;  /* 0x00000046b9b97812 */ /* 0x000fc800078efcff */
[----:B------:R-:W-:Y:S02]  /*218b0*/  ISETP.GE.AND P4, PT, R185, UR13, PT ;  /* 0x0000000db9007c0c */ /* 0x000fe4000bf86270 */
[----:B------:R-:W0:Y:S01]  /*218c0*/  S2R R185, SR_TID.X ;  /* 0x0000000000b97919 */ /* 0x000e220000002100 */
[----:B------:R1:W-:Y:S04]  /*218d0*/  STL [R1+0xfc], R18 ;  /* 0x0000fc1201007387 */ /* 0x0003e80000100800 */
[----:B-1----:R-:W3:Y:S04]  /*218e0*/  LDL.LU R18, [R1+0x20f4] ;  /* 0x0020f40001127983 */ /* 0x002ee80000300800 */
[----:B------:R-:W3:Y:S01]  /*218f0*/  LDL R190, [R1+0x1820] ;  /* 0x0018200001be7983 */ /* 0x000ee20000100800 */
[----:B0-----:R-:W-:-:S04]  /*21900*/  SHF.R.U32.HI R185, RZ, 0x6, R185 ;  /* 0x00000006ffb97819 */ /* 0x001fc800000116b9 */
[----:B------:R-:W-:-:S04]  /*21910*/  SGXT.U32 R185, R185, 0x1 ;  /* 0x00000001b9b9781a */ /* 0x000fc80000000000 */
[----:B------:R-:W-:-:S04]  /*21920*/  LOP3.LUT R185, R185, 0x4a, RZ, 0xfc, !PT ;  /* 0x0000004ab9b97812 */ /* 0x000fc800078efcff */
[----:B------:R-:W-:Y:S01]  /*21930*/  ISETP.GE.AND P2, PT, R185, UR13, PT ;  /* 0x0000000db9007c0c */ /* 0x000fe2000bf46270 */
[----:B--2---:R0:W-:Y:S04]  /*21940*/  STL [R1+0xf8], R187 ;  /* 0x0000f8bb01007387 */ /* 0x0041e80000100800 */
[----:B------:R-:W2:Y:S04]  /*21950*/  LDL R185, [R1+0x1818] ;  /* 0x0018180001b97983 */ /* 0x000ea80000100800 */
[----:B------:R-:W2:Y:S04]  /*21960*/  LDL R182, [R1+0x181c] ;  /* 0x00181c0001b67983 */ /* 0x000ea80000100800 */
[----:B0-----:R-:W2:Y:S01]  /*21970*/  LDL R187, [R1+0x1824] ;  /* 0x0018240001bb7983 */ /* 0x001ea20000100800 */
[----:B----4-:R-:W-:-:S03]  /*21980*/  @!P4 IMAD.MOV.U32 R21, RZ, RZ, R178 ;  /* 0x000000ffff15c224 */ /* 0x010fc600078e00b2 */
[----:B---3--:R0:W-:Y:S04]  /*21990*/  STL [R1+0xf4], R184 ;  /* 0x0000f4b801007387 */ /* 0x0081e80000100800 */
[----:B------:R-:W3:Y:S04]  /*219a0*/  LDL R178, [R1+0x1814] ;  /* 0x0018140001b27983 */ /* 0x000ee80000100800 */
[----:B0-----:R-:W4:Y:S01]  /*219b0*/  LDL R184, [R1+0x1810] ;  /* 0x0018100001b87983 */ /* 0x001f220000100800 */
[----:B------:R-:W-:-:S05]  /*219c0*/  @!P4 IMAD.MOV.U32 R20, RZ, RZ, R0 ;  /* 0x000000ffff14c224 */ /* 0x000fca00078e0000 */
[----:B------:R0:W4:Y:S01]  /*219d0*/  @!P4 LDG.E.U8 R152, desc[UR18][R20.64] ;  /* 0x000000121498c981 */ /* 0x000122000c1e1100 */
[----:B------:R-:W1:Y:S02]  /*219e0*/  S2R R164, SR_TID.X ;  /* 0x0000000000a47919 */ /* 0x000e640000002100 */
[----:B-1----:R-:W-:-:S04]  /*219f0*/  SHF.R.U32.HI R164, RZ, 0x6, R164 ;  /* 0x00000006ffa47819 */ /* 0x002fc800000116a4 */
[----:B------:R-:W-:-:S04]  /*21a00*/  SGXT.U32 R164, R164, 0x1 ;  /* 0x00000001a4a4781a */ /* 0x000fc80000000000 */
[----:B------:R-:W-:-:S04]  /*21a10*/  LOP3.LUT R164, R164, 0x4c, RZ, 0xfc, !PT ;  /* 0x0000004ca4a47812 */ /* 0x000fc800078efcff */
[----:B------:R-:W-:Y:S02]  /*21a20*/  ISETP.GE.AND P3, PT, R164, UR13, PT ;  /* 0x0000000da4007c0c */ /* 0x000fe4000bf66270 */
[----:B------:R-:W1:Y:S01]  /*21a30*/  S2R R164, SR_TID.X ;  /* 0x0000000000a47919 */ /* 0x000e620000002100 */
[----:B0-----:R-:W-:Y:S01]  /*21a40*/  @!P5 IMAD.MOV.U32 R21, RZ, RZ, R190 ;  /* 0x000000ffff15d224 */ /* 0x001fe200078e00be */
[----:B-1----:R-:W-:-:S04]  /*21a50*/  LEA.HI R0, R164, 0x4e, RZ, 0x1a ;  /* 0x0000004ea4007811 */ /* 0x002fc800078fd0ff */
[----:B------:R-:W-:Y:S01]  /*21a60*/  ISETP.GE.AND P6, PT, R0, UR13, PT ;  /* 0x0000000d00007c0c */ /* 0x000fe2000bfc6270 */
[----:B--2---:R-:W-:-:S05]  /*21a70*/  @!P5 IMAD.MOV.U32 R20, RZ, RZ, R187 ;  /* 0x000000ffff14d224 */ /* 0x004fca00078e00bb */
[----:B------:R0:W2:Y:S02]  /*21a80*/  @!P5 LDG.E.U8 R186, desc[UR18][R20.64] ;  /* 0x0000001214bad981 */ /* 0x0000a4000c1e1100 */
[----:B0-----:R-:W-:Y:S02]  /*21a90*/  @!P2 IMAD.MOV.U32 R20, RZ, RZ, R182 ;  /* 0x000000ffff14a224 */ /* 0x001fe400078e00b6 */
[----:B------:R-:W-:-:S05]  /*21aa0*/  @!P2 IMAD.MOV.U32 R21, RZ, RZ, R185 ;  /* 0x000000ffff15a224 */ /* 0x000fca00078e00b9 */
[----:B------:R3:W2:Y:S02]  /*21ab0*/  @!P2 LDG.E.U8 R176, desc[UR18][R20.64] ;  /* 0x0000001214b0a981 */ /* 0x0006a4000c1e1100 */
[----:B---3--:R-:W-:Y:S02]  /*21ac0*/  @!P3 IMAD.MOV.U32 R20, RZ, RZ, R178 ;  /* 0x000000ffff14b224 */ /* 0x008fe400078e00b2 */
[----:B----4-:R-:W-:-:S05]  /*21ad0*/  @!P3 IMAD.MOV.U32 R21, RZ, RZ, R184 ;  /* 0x000000ffff15b224 */ /* 0x010fca00078e00b8 */
[----:B------:R-:W3:Y:S04]  /*21ae0*/  @!P3 LDG.E.U8 R174, desc[UR18][R20.64] ;  /* 0x0000001214aeb981 */ /* 0x000ee8000c1e1100 */
[----:B------:R0:W-:Y:S04]  /*21af0*/  STL [R1+0xf0], R152 ;  /* 0x0000f09801007387 */ /* 0x0001e80000100800 */
[----:B------:R-:W4:Y:S01]  /*21b00*/  LDL R0, [R1+0x180c] ;  /* 0x00180c0001007983 */ /* 0x000f220000100800 */
[----:B------:R-:W-:-:S03]  /*21b10*/  SHF.R.U32.HI R164, RZ, 0x6, R164 ;  /* 0x00000006ffa47819 */ /* 0x000fc600000116a4 */
[----:B------:R-:W4:Y:S04]  /*21b20*/  LDL R182, [R1+0x1800] ;  /* 0x0018000001b67983 */ /* 0x000f280000100800 */
[----:B0-----:R-:W4:Y:S01]  /*21b30*/  LDL R152, [R1+0x1808] ;  /* 0x0018080001987983 */ /* 0x001f220000100800 */
[----:B------:R-:W-:-:S04]  /*21b40*/  SGXT.U32 R164, R164, 0x1 ;  /* 0x00000001a4a4781a */ /* 0x000fc80000000000 */
[----:B------:R-:W-:-:S04]  /*21b50*/  LOP3.LUT R164, R164, 0x50, RZ, 0xfc, !PT ;  /* 0x00000050a4a47812 */ /* 0x000fc800078efcff */
[----:B------:R-:W-:Y:S02]  /*21b60*/  ISETP.GE.AND P1, PT, R164, UR13, PT ;  /* 0x0000000da4007c0c */ /* 0x000fe4000bf26270 */
[----:B------:R-:W0:Y:S02]  /*21b70*/  S2R R164, SR_TID.X ;  /* 0x0000000000a47919 */ /* 0x000e240000002100 */
[--C-:B0-----:R-:W-:Y:S01]  /*21b80*/  SHF.R.U32.HI R185, RZ, 0x6, R164.reuse ;  /* 0x00000006ffb97819 */ /* 0x101fe200000116a4 */
[----:B--2---:R0:W-:Y:S04]  /*21b90*/  STL [R1+0xe8], R176 ;  /* 0x0000e8b001007387 */ /* 0x0041e80000100800 */
[----:B0-----:R-:W2:Y:S04]  /*21ba0*/  LDL R176, [R1+0x1804] ;  /* 0x0018040001b07983 */ /* 0x001ea80000100800 */
[----:B---3--:R0:W-:Y:S04]  /*21bb0*/  STL [R1+0xe4], R174 ;  /* 0x0000e4ae01007387 */ /* 0x0081e80000100800 */
[----:B------:R-:W3:Y:S01]  /*21bc0*/  LDL R178, [R1+0x17f8] ;  /* 0x0017f80001b27983 */ /* 0x000ee20000100800 */
[----:B0-----:R-:W-:-:S03]  /*21bd0*/  SHF.R.U32.HI R174, RZ, 0x6, R164 ;  /* 0x00000006ffae7819 */ /* 0x001fc600000116a4 */
[----:B------:R-:W3:Y:S01]  /*21be0*/  LDL R164, [R1+0x17fc] ;  /* 0x0017fc0001a47983 */ /* 0x000ee20000100800 */
[----:B----4-:R-:W-:Y:S02]  /*21bf0*/  @!P6 IMAD.MOV.U32 R20, RZ, RZ, R0 ;  /* 0x000000ffff14e224 */ /* 0x010fe400078e0000 */
[----:B------:R-:W-:Y:S01]  /*21c00*/  @!P6 IMAD.MOV.U32 R21, RZ, RZ, R152 ;  /* 0x000000ffff15e224 */ /* 0x000fe200078e0098 */
[----:B------:R-:W-:Y:S01]  /*21c10*/  SGXT.U32 R174, R174, 0x1 ;  /* 0x00000001aeae781a */ /* 0x000fe20000000000 */
[----:B------:R-:W4:Y:S04]  /*21c20*/  LDL R152, [R1+0x17f0] ;  /* 0x0017f00001987983 */ /* 0x000f280000100800 */
[----:B------:R0:W4:Y:S01]  /*21c30*/  @!P6 LDG.E.U8 R4, desc[UR18][R20.64] ;  /* 0x000000121404e981 */ /* 0x000122000c1e1100 */
[----:B------:R-:W-:-:S02]  /*21c40*/  LOP3.LUT R174, R174, 0x54, RZ, 0xfc, !PT ;  /* 0x00000054aeae7812 */ /* 0x000fc400078efcff */
[----:B------:R-:W-:Y:S01]  /*21c50*/  SGXT.U32 R185, R185, 0x1 ;  /* 0x00000001b9b9781a */ /* 0x000fe20000000000 */
[----:B------:R-:W4:Y:S01]  /*21c60*/  LDL R0, [R1+0x17f4] ;  /* 0x0017f40001007983 */ /* 0x000f220000100800 */
[----:B------:R-:W-:Y:S02]  /*21c70*/  ISETP.GE.AND P5, PT, R174, UR13, PT ;  /* 0x0000000dae007c0c */ /* 0x000fe4000bfa6270 */
[----:B------:R-:W1:Y:S01]  /*21c80*/  S2R R174, SR_TID.X ;  /* 0x0000000000ae7919 */ /* 0x000e620000002100 */
[----:B------:R-:W-:-:S04]  /*21c90*/  LOP3.LUT R185, R185, 0x52, RZ, 0xfc, !PT ;  /* 0x00000052b9b97812 */ /* 0x000fc800078efcff */
[----:B------:R-:W-:Y:S01]  /*21ca0*/  ISETP.GE.AND P4, PT, R185, UR13, PT ;  /* 0x0000000db9007c0c */ /* 0x000fe2000bf86270 */
[----:B0-----:R-:W-:Y:S01]  /*21cb0*/  @!P1 IMAD.MOV.U32 R21, RZ, RZ, R182 ;  /* 0x000000ffff159224 */ /* 0x001fe200078e00b6 */
[----:B------:R-:W-:Y:S01]  /*21cc0*/  STL [R1+0xec], R186 ;  /* 0x0000ecba01007387 */ /* 0x000fe20000100800 */
[--C-:B-1----:R-:W-:Y:S02]  /*21cd0*/  SHF.R.U32.HI R184, RZ, 0x6, R174.reuse ;  /* 0x00000006ffb87819 */ /* 0x102fe400000116ae */
[----:B------:R-:W-:Y:S01]  /*21ce0*/  SHF.R.U32.HI R182, RZ, 0x6, R174 ;  /* 0x00000006ffb67819 */ /* 0x000fe200000116ae */
[----:B--2---:R-:W-:-:S05]  /*21cf0*/  @!P1 IMAD.MOV.U32 R20, RZ, RZ, R176 ;  /* 0x000000ffff149224 */ /* 0x004fca00078e00b0 */
[----:B------:R3:W2:Y:S02]  /*21d00*/  @!P1 LDG.E.U8 R183, desc[UR18][R20.64] ;  /* 0x0000001214b79981 */ /* 0x0006a4000c1e1100 */
[----:B---3--:R-:W-:Y:S02]  /*21d10*/  @!P4 IMAD.MOV.U32 R21, RZ, RZ, R178 ;  /* 0x000000ffff15c224 */ /* 0x008fe400078e00b2 */
[----:B------:R-:W-:-:S05]  /*21d20*/  @!P4 IMAD.MOV.U32 R20, RZ, RZ, R164 ;  /* 0x000000ffff14c224 */ /* 0x000fca00078e00a4 */
[----:B------:R0:W3:Y:S04]  /*21d30*/  @!P4 LDG.E.U8 R180, desc[UR18][R20.64] ;  /* 0x0000001214b4c981 */ /* 0x0000e8000c1e1100 */
[----:B----4-:R-:W-:Y:S04]  /*21d40*/  STL [R1+0x2084], R4 ;  /* 0x0020840401007387 */ /* 0x010fe80000100800 */
[----:B------:R-:W4:Y:S04]  /*21d50*/  LDL R176, [R1+0x17e8] ;  /* 0x0017e80001b07983 */ /* 0x000f280000100800 */
[----:B------:R-:W2:Y:S01]  /*21d60*/  LDL R174, [R1+0x17ec] ;  /* 0x0017ec0001ae7983 */ /* 0x000ea20000100800 */
[----:B------:R-:W-:-:S03]  /*21d70*/  SGXT.U32 R184, R184, 0x1 ;  /* 0x00000001b8b8781a */ /* 0x000fc60000000000 */
[----:B------:R-:W2:Y:S01]  /*21d80*/  LDL R178, [R1+0x17e0] ;  /* 0x0017e00001b27983 */ /* 0x000ea20000100800 */
[----:B------:R-:W-:-:S03]  /*21d90*/  LOP3.LUT R184, R184, 0x56, RZ, 0xfc, !PT ;  /* 0x00000056b8b87812 */ /* 0x000fc600078efcff */
[----:B------:R-:W2:Y:S01]  /*21da0*/  LDL R164, [R1+0x17e4] ;  /* 0x0017e40001a47983 */ /* 0x000ea20000100800 */
[----:B------:R-:W-:Y:S01]  /*21db0*/  ISETP.GE.AND P2, PT, R184, UR13, PT ;  /* 0x0000000db8007c0c */ /* 0x000fe2000bf46270 */
[----:B0-----:R-:W-:Y:S02]  /*21dc0*/  @!P5 IMAD.MOV.U32 R20, RZ, RZ, R0 ;  /* 0x000000ffff14d224 */ /* 0x001fe400078e0000 */
[----:B------:R-:W-:-:S05]  /*21dd0*/  @!P5 IMAD.MOV.U32 R21, RZ, RZ, R152 ;  /* 0x000000ffff15d224 */ /* 0x000fca00078e0098 */
[----:B------:R4:W2:Y:S01]  /*21de0*/  @!P5 LDG.E.U8 R181, desc[UR18][R20.64] ;  /* 0x0000001214b5d981 */ /* 0x0008a2000c1e1100 */
[----:B------:R-:W-:-:S04]  /*21df0*/  SGXT.U32 R182, R182, 0x1 ;  /* 0x00000001b6b6781a */ /* 0x000fc80000000000 */
[----:B------:R-:W-:-:S04]  /*21e00*/  LOP3.LUT R182, R182, 0x58, RZ, 0xfc, !PT ;  /* 0x00000058b6b67812 */ /* 0x000fc800078efcff */
[----:B------:R-:W-:Y:S02]  /*21e10*/  ISETP.GE.AND P3, PT, R182, UR13, PT ;  /* 0x0000000db6007c0c */ /* 0x000fe4000bf66270 */
[----:B------:R-:W0:Y:S01]  /*21e20*/  S2R R182, SR_TID.X ;  /* 0x0000000000b67919 */ /* 0x000e220000002100 */
[----:B---3--:R1:W-:Y:S04]  /*21e30*/  STL [R1+0xd8], R180 ;  /* 0x0000d8b401007387 */ /* 0x0083e80000100800 */
[----:B------:R-:W3:Y:S04]  /*21e40*/  LDL R152, [R1+0x17d8] ;  /* 0x0017d80001987983 */ /* 0x000ee80000100800 */
[----:B------:R-:W3:Y:S01]  /*21e50*/  LDL R0, [R1+0x17dc] ;  /* 0x0017dc0001007983 */ /* 0x000ee20000100800 */
[----:B----4-:R-:W-:-:S02]  /*21e60*/  @!P2 IMAD.MOV.U32 R21, RZ, RZ, R176 ;  /* 0x000000ffff15a224 */ /* 0x010fc400078e00b0 */
[----:B--2---:R-:W-:Y:S01]  /*21e70*/  @!P2 IMAD.MOV.U32 R20, RZ, RZ, R174 ;  /* 0x000000ffff14a224 */ /* 0x004fe200078e00ae */
[----:B0-----:R-:W-:Y:S01]  /*21e80*/  SHF.R.U32.HI R182, RZ, 0x6, R182 ;  /* 0x00000006ffb67819 */ /* 0x001fe200000116b6 */
[----:B------:R-:W2:Y:S04]  /*21e90*/  LDL R176, [R1+0x17d0] ;  /* 0x0017d00001b07983 */ /* 0x000ea80000100800 */
[----:B------:R0:W4:Y:S01]  /*21ea0*/  @!P2 LDG.E.U8 R161, desc[UR18][R20.64] ;  /* 0x0000001214a1a981 */ /* 0x000122000c1e1100 */
[----:B------:R-:W-:-:S03]  /*21eb0*/  SGXT.U32 R182, R182, 0x1 ;  /* 0x00000001b6b6781a */ /* 0x000fc60000000000 */
[----:B------:R-:W2:Y:S01]  /*21ec0*/  LDL R174, [R1+0x17d4] ;  /* 0x0017d40001ae7983 */ /* 0x000ea20000100800 */
[----:B------:R-:W-:-:S04]  /*21ed0*/  LOP3.LUT R182, R182, 0x5a, RZ, 0xfc, !PT ;  /* 0x0000005ab6b67812 */ /* 0x000fc800078efcff */
[----:B------:R-:W-:Y:S01]  /*21ee0*/  ISETP.GE.AND P6, PT, R182, UR13, PT ;  /* 0x0000000db6007c0c */ /* 0x000fe2000bfc6270 */
[----:B0-----:R-:W-:Y:S02]  /*21ef0*/  @!P3 IMAD.MOV.U32 R20, RZ, RZ, R164 ;  /* 0x000000ffff14b224 */ /* 0x001fe400078e00a4 */
[----:B------:R-:W-:-:S05]  /*21f00*/  @!P3 IMAD.MOV.U32 R21, RZ, RZ, R178 ;  /* 0x000000ffff15b224 */ /* 0x000fca00078e00b2 */
[----:B------:R3:W2:Y:S01]  /*21f10*/  @!P3 LDG.E.U8 R179, desc[UR18][R20.64] ;  /* 0x0000001214b3b981 */ /* 0x0006a2000c1e1100 */
[----:B-1----:R-:W0:Y:S04]  /*21f20*/  S2R R180, SR_TID.X ;  /* 0x0000000000b47919 */ /* 0x002e280000002100 */
[----:B---3--:R-:W-:Y:S02]  /*21f30*/  @!P6 IMAD.MOV.U32 R21, RZ, RZ, R152 ;  /* 0x000000ffff15e224 */ /* 0x008fe400078e0098 */
[----:B------:R-:W-:-:S05]  /*21f40*/  @!P6 IMAD.MOV.U32 R20, RZ, RZ, R0 ;  /* 0x000000ffff14e224 */ /* 0x000fca00078e0000 */
[----:B------:R2:W3:Y:S04]  /*21f50*/  @!P6 LDG.E.U8 R163, desc[UR18][R20.64] ;  /* 0x0000001214a3e981 */ /* 0x0004e8000c1e1100 */
[----:B----4-:R1:W-:Y:S02]  /*21f60*/  STL [R1+0xd0], R161 ;  /* 0x0000d0a101007387 */ /* 0x0103e40000100800 */
[----:B-1----:R-:W1:Y:S02]  /*21f70*/  S2R R161, SR_TID.X ;  /* 0x0000000000a17919 */ /* 0x002e640000002100 */
[----:B------:R-:W-:Y:S04]  /*21f80*/  STL [R1+0xdc], R183 ;  /* 0x0000dcb701007387 */ /* 0x000fe80000100800 */
[----:B------:R-:W4:Y:S01]  /*21f90*/  LDL R164, [R1+0x17c8] ;  /* 0x0017c80001a47983 */ /* 0x000f220000100800 */
[----:B0-----:R-:W-:-:S03]  /*21fa0*/  SHF.R.U32.HI R180, RZ, 0x6, R180 ;  /* 0x00000006ffb47819 */ /* 0x001fc600000116b4 */
[----:B------:R-:W4:Y:S01]  /*21fb0*/  LDL R152, [R1+0x17c0] ;  /* 0x0017c00001987983 */ /* 0x000f220000100800 */
[----:B-1----:R-:W-:-:S03]  /*21fc0*/  SHF.R.U32.HI R178, RZ, 0x6, R161 ;  /* 0x00000006ffb27819 */ /* 0x002fc600000116a1 */
[----:B------:R-:W4:Y:S04]  /*21fd0*/  LDL R0, [R1+0x17c4] ;  /* 0x0017c40001007983 */ /* 0x000f280000100800 */
[----:B------:R-:W4:Y:S01]  /*21fe0*/  LDL R161, [R1+0x17cc] ;  /* 0x0017cc0001a17983 */ /* 0x000f220000100800 */
[----:B------:R-:W-:-:S04]  /*21ff0*/  SGXT.U32 R180, R180, 0x1 ;  /* 0x00000001b4b4781a */ /* 0x000fc80000000000 */
[----:B------:R-:W-:-:S04]  /*22000*/  LOP3.LUT R180, R180, 0x5c, RZ, 0xfc, !PT ;  /* 0x0000005cb4b47812 */ /* 0x000fc800078efcff */
[----:B------:R-:W-:Y:S02]  /*22010*/  ISETP.GE.AND P1, PT, R180, UR13, PT ;  /* 0x0000000db4007c0c */ /* 0x000fe4000bf26270 */
[----:B------:R-:W0:Y:S11]  /*22020*/  S2R R180, SR_TID.X ;  /* 0x0000000000b47919 */ /* 0x000e360000002100 */
[----:B--2---:R-:W-:-:S02]  /*22030*/  @!P1 IMAD.MOV.U32 R21, RZ, RZ, R176 ;  /* 0x000000ffff159224 */ /* 0x004fc400078e00b0 */
[----:B------:R-:W-:-:S05]  /*22040*/  @!P1 IMAD.MOV.U32 R20, RZ, RZ, R174 ;  /* 0x000000ffff149224 */ /* 0x000fca00078e00ae */
[----:B------:R4:W2:Y:S01]  /*22050*/  @!P1 LDG.E.U8 R177, desc[UR18][R20.64] ;  /* 0x0000001214b19981 */ /* 0x0008a2000c1e1100 */
[----:B0-----:R-:W-:-:S04]  /*22060*/  LEA.HI R180, R180, 0x5e, RZ, 0x1a ;  /* 0x0000005eb4b47811 */ /* 0x001fc800078fd0ff */
[----:B------:R-:W-:Y:S01]  /*22070*/  ISETP.GE.AND P4, PT, R180, UR13, PT ;  /* 0x0000000db4007c0c */ /* 0x000fe2000bf86270 */
[----:B---3--:R0:W-:Y:S02]  /*22080*/  STL [R1+0xc8], R163 ;  /* 0x0000c8a301007387 */ /* 0x0081e40000100800 */
[----:B0-----:R-:W0:Y:S02]  /*22090*/  S2R R163, SR_TID.X ;  /* 0x0000000000a37919 */ /* 0x001e240000002100 */
[----:B------:R-:W-:Y:S04]  /*220a0*/  STL [R1+0xd4], R181 ;  /* 0x0000d4b501007387 */ /* 0x000fe80000100800 */
[----:B------:R-:W3:Y:S04]  /*220b0*/  LDL R174, [R1+0x17b8] ;  /* 0x0017b80001ae7983 */ /* 0x000ee80000100800 */
[----:B----4-:R-:W-:-:S02]  /*220c0*/  @!P4 IMAD.MOV.U32 R21, RZ, RZ, R164 ;  /* 0x000000ffff15c224 */ /* 0x010fc400078e00a4 */
[----:B------:R-:W4:Y:S01]  /*220d0*/  LDL R164, [R1+0x17b0] ;  /* 0x0017b00001a47983 */ /* 0x000f220000100800 */
[----:B0-----:R-:W-:-:S03]  /*220e0*/  SHF.R.U32.HI R176, RZ, 0x6, R163 ;  /* 0x00000006ffb07819 */ /* 0x001fc600000116a3 */
[----:B------:R-:W2:Y:S01]  /*220f0*/  LDL R163, [R1+0x17bc] ;  /* 0x0017bc0001a37983 */ /* 0x000ea20000100800 */
[----:B------:R-:W-:-:S03]  /*22100*/  @!P4 IMAD.MOV.U32 R20, RZ, RZ, R161 ;  /* 0x000000ffff14c224 */ /* 0x000fc600078e00a1 */
[----:B------:R-:W4:Y:S04]  /*22110*/  LDL R161, [R1+0x17b4] ;  /* 0x0017b40001a17983 */ /* 0x000f280000100800 */
[----:B------:R0:W4:Y:S01]  /*22120*/  @!P4 LDG.E.U8 R3, desc[UR18][R20.64] ;  /* 0x000000121403c981 */ /* 0x000122000c1e1100 */
[----:B------:R-:W-:-:S04]  /*22130*/  SGXT.U32 R178, R178, 0x1 ;  /* 0x00000001b2b2781a */ /* 0x000fc80000000000 */
[----:B------:R-:W-:-:S04]  /*22140*/  LOP3.LUT R178, R178, 0x60, RZ, 0xfc, !PT ;  /* 0x00000060b2b27812 */ /* 0x000fc800078efcff */
[----:B------:R-:W-:Y:S02]  /*22150*/  ISETP.GE.AND P5, PT, R178, UR13, PT ;  /* 0x0000000db2007c0c */ /* 0x000fe4000bfa6270 */
[----:B------:R-:W1:Y:S11]  /*22160*/  S2R R178, SR_TID.X ;  /* 0x0000000000b27919 */ /* 0x000e760000002100 */
[----:B0-----:R-:W-:-:S02]  /*22170*/  @!P5 IMAD.MOV.U32 R20, RZ, RZ, R0 ;  /* 0x000000ffff14d224 */ /* 0x001fc400078e0000 */
[----:B------:R-:W-:-:S05]  /*22180*/  @!P5 IMAD.MOV.U32 R21, RZ, RZ, R152 ;  /* 0x000000ffff15d224 */ /* 0x000fca00078e0098 */
[----:B------:R3:W4:Y:S01]  /*22190*/  @!P5 LDG.E.U8 R159, desc[UR18][R20.64] ;  /* 0x00000012149fd981 */ /* 0x000722000c1e1100 */
[----:B------:R-:W-:Y:S02]  /*221a0*/  SGXT.U32 R176, R176, 0x1 ;  /* 0x00000001b0b0781a */ /* 0x000fe40000000000 */
[----:B-1----:R-:W-:-:S04]  /*221b0*/  SHF.R.U32.HI R178, RZ, 0x6, R178 ;  /* 0x00000006ffb27819 */ /* 0x002fc800000116b2 */
[----:B------:R-:W-:-:S04]  /*221c0*/  SGXT.U32 R178, R178, 0x1 ;  /* 0x00000001b2b2781a */ /* 0x000fc80000000000 */
[----:B------:R-:W-:Y:S02]  /*221d0*/  LOP3.LUT R178, R178, 0x62, RZ, 0xfc, !PT ;  /* 0x00000062b2b27812 */ /* 0x000fe400078efcff */
[----:B------:R-:W-:Y:S02]  /*221e0*/  LOP3.LUT R176, R176, 0x64, RZ, 0xfc, !PT ;  /* 0x00000064b0b07812 */ /* 0x000fe400078efcff */
[----:B------:R-:W-:Y:S02]  /*221f0*/  ISETP.GE.AND P2, PT, R178, UR13, PT ;  /* 0x0000000db2007c0c */ /* 0x000fe4000bf46270 */
[----:B------:R-:W-:Y:S01]  /*22200*/  ISETP.GE.AND P3, PT, R176, UR13, PT ;  /* 0x0000000db0007c0c */ /* 0x000fe2000bf66270 */
[----:B------:R-:W-:Y:S10]  /*22210*/  STL [R1+0xcc], R179 ;  /* 0x0000ccb301007387 */ /* 0x000ff40000100800 */
[----:B---3--:R-:W-:-:S02]  /*22220*/  @!P2 IMAD.MOV.U32 R21, RZ, RZ, R174 ;  /* 0x000000ffff15a224 */ /* 0x008fc400078e00ae */
[----:B--2---:R-:W-:-:S05]  /*22230*/  @!P2 IMAD.MOV.U32 R20, RZ, RZ, R163 ;  /* 0x000000ffff14a224 */ /* 0x004fca00078e00a3 */
[----:B------:R4:W2:Y:S02]  /*22240*/  @!P2 LDG.E.U8 R175, desc[UR18][R20.64] ;  /* 0x0000001214afa981 */ /* 0x0008a4000c1e1100 */
[----:B----4-:R-:W-:Y:S02]  /*22250*/  @!P3 IMAD.MOV.U32 R20, RZ, RZ, R161 ;  /* 0x000000ffff14b224 */ /* 0x010fe400078e00a1 */
[----:B------:R-:W-:Y:S01]  /*22260*/  @!P3 IMAD.MOV.U32 R21, RZ, RZ, R164 ;  /* 0x000000ffff15b224 */ /* 0x000fe200078e00a4 */
[----:B------:R-:W-:Y:S04]  /*22270*/  STL [R1+0x2068], R3 ;  /* 0x0020680301007387 */ /* 0x000fe80000100800 */
[----:B------:R-:W3:Y:S04]  /*22280*/  LDL R152, [R1+0x17a8] ;  /* 0x0017a80001987983 */ /* 0x000ee80000100800 */
[----:B------:R-:W4:Y:S04]  /*22290*/  LDL R0, [R1+0x17ac] ;  /* 0x0017ac0001007983 */ /* 0x000f280000100800 */
[----:B------:R3:W2:Y:S01]  /*222a0*/  @!P3 LDG.E.U8 R172, desc[UR18][R20.64] ;  /* 0x0000001214acb981 */ /* 0x0006a2000c1e1100 */
[----:B------:R-:W0:Y:S03]  /*222b0*/  S2R R176, SR_TID.X ;  /* 0x0000000000b07919 */ /* 0x000e260000002100 */
[----:B------:R1:W-:Y:S04]  /*222c0*/  STL [R1+0xbc], R159 ;  /* 0x0000bc9f01007387 */ /* 0x0003e80000100800 */
[----:B------:R-:W2:Y:S01]  /*222d0*/  LDL R163, [R1+0x17a0] ;  /* 0x0017a00001a37983 */ /* 0x000ea20000100800 */
[----:B-1----:R-:W1:Y:S01]  /*222e0*/  S2R R159, SR_TID.X ;  /* 0x00000000009f7919 */ /* 0x002e620000002100 */
[----:B0-----:R-:W-:-:S04]  /*222f0*/  SHF.R.U32.HI R176, RZ, 0x6, R176 ;  /* 0x00000006ffb07819 */ /* 0x001fc800000116b0 */
[----:B------:R-:W-:-:S04]  /*22300*/  SGXT.U32 R176, R176, 0x1 ;  /* 0x00000001b0b0781a */ /* 0x000fc80000000000 */
[----:B------:R-:W-:-:S04]  /*22310*/  LOP3.LUT R176, R176, 0x66, RZ, 0xfc, !PT ;  /* 0x00000066b0b07812 */ /* 0x000fc800078efcff */
[----:B------:R-:W-:Y:S02]  /*22320*/  ISETP.GE.AND P6, PT, R176, UR13, PT ;  /* 0x0000000db0007c0c */ /* 0x000fe4000bfc6270 */
[----:B-1----:R-:W-:Y:S02]  /*22330*/  SHF.R.U32.HI R174, RZ, 0x6, R159 ;  /* 0x00000006ffae7819 */ /* 0x002fe4000001169f */
[----:B------:R-:W2:Y:S04]  /*22340*/  LDL R159, [R1+0x17a4] ;  /* 0x0017a400019f7983 */ /* 0x000ea80000100800 */
[----:B------:R-:W-:Y:S04]  /*22350*/  STL [R1+0xc4], R177 ;  /* 0x0000c4b101007387 */ /* 0x000fe80000100800 */
[----:B------:R-:W2:Y:S04]  /*22360*/  LDL R164, [R1+0x1798] ;  /* 0x0017980001a47983 */ /* 0x000ea80000100800 */
[----:B------:R-:W2:Y:S01]  /*22370*/  LDL R161, [R1+0x179c] ;  /* 0x00179c0001a17983 */ /* 0x000ea20000100800 */
[----:B---3--:R-:W-:-:S02]  /*22380*/  @!P6 IMAD.MOV.U32 R21, RZ, RZ, R152 ;  /* 0x000000ffff15e224 */ /* 0x008fc400078e0098 */
[----:B----4-:R-:W-:Y:S01]  /*22390*/  @!P6 IMAD.MOV.U32 R20, RZ, RZ, R0 ;  /* 0x000000ffff14e224 */ /* 0x010fe200078e0000 */
[----:B--2---:R0:W-:Y:S04]  /*223a0*/  STL [R1+0xb4], R172 ;  /* 0x0000b4ac01007387 */ /* 0x0041e80000100800 */
[----:B------:R-:W2:Y:S04]  /*223b0*/  LDL R152, [R1+0x1790] ;  /* 0x0017900001987983 */ /* 0x000ea80000100800 */
[----:B------:R-:W3:Y:S01]  /*223c0*/  LDL R0, [R1+0x1794] ;  /* 0x0017940001007983 */ /* 0x000ee20000100800 */
[----:B------:R-:W-:Y:S01]  /*223d0*/  SGXT.U32 R174, R174, 0x1 ;  /* 0x00000001aeae781a */ /* 0x000fe20000000000 */
[----:B------:R-:W1:Y:S03]  /*223e0*/  S2R R176, SR_TID.X ;  /* 0x0000000000b07919 */ /* 0x000e660000002100 */
[----:B------:R-:W-:Y:S01]  /*223f0*/  LOP3.LUT R174, R174, 0x6a, RZ, 0xfc, !PT ;  /* 0x0000006aaeae7812 */ /* 0x000fe200078efcff */
[----:B------:R4:W3:Y:S03]  /*22400*/  @!P6 LDG.E.U8 R173, desc[UR18][R20.64] ;  /* 0x0000001214ade981 */ /* 0x0008e6000c1e1100 */
[----:B------:R-:W-:-:S02]  /*22410*/  ISETP.GE.AND P4, PT, R174, UR13, PT ;  /* 0x0000000dae007c0c */ /* 0x000fc4000bf86270 */
[----:B------:R-:W0:Y:S01]  /*22420*/  S2R R174, SR_TID.X ;  /* 0x0000000000ae7919 */ /* 0x000e220000002100 */
[----:B-1----:R-:W-:-:S04]  /*22430*/  SHF.R.U32.HI R176, RZ, 0x6, R176 ;  /* 0x00000006ffb07819 */ /* 0x002fc800000116b0 */
[----:B------:R-:W-:-:S04]  /*22440*/  SGXT.U32 R176, R176, 0x1 ;  /* 0x00000001b0b0781a */ /* 0x000fc80000000000 */
[----:B------:R-:W-:Y:S02]  /*22450*/  LOP3.LUT R176, R176, 0x68, RZ, 0xfc, !PT ;  /* 0x00000068b0b07812 */ /* 0x000fe400078efcff */
[----:B0-----:R-:W-:Y:S02]  /*22460*/  SHF.R.U32.HI R174, RZ, 0x6, R174 ;  /* 0x00000006ffae7819 */ /* 0x001fe400000116ae */
[----:B------:R-:W-:Y:S02]  /*22470*/  ISETP.GE.AND P1, PT, R176, UR13, PT ;  /* 0x0000000db0007c0c */ /* 0x000fe4000bf26270 */
[----:B------:R-:W-:-:S04]  /*22480*/  SGXT.U32 R174, R174, 0x1 ;  /* 0x00000001aeae781a */ /* 0x000fc80000000000 */
[----:B------:R-:W-:-:S04]  /*22490*/  LOP3.LUT R174, R174, 0x6c, RZ, 0xfc, !PT ;  /* 0x0000006caeae7812 */ /* 0x000fc800078efcff */
[----:B------:R-:W-:-:S03]  /*224a0*/  ISETP.GE.AND P5, PT, R174, UR13, PT ;  /* 0x0000000dae007c0c */ /* 0x000fc6000bfa6270 */
[----:B----4-:R-:W-:Y:S02]  /*224b0*/  @!P1 IMAD.MOV.U32 R20, RZ, RZ, R159 ;  /* 0x000000ffff149224 */ /* 0x010fe400078e009f */
[----:B------:R-:W-:Y:S01]  /*224c0*/  @!P1 IMAD.MOV.U32 R21, RZ, RZ, R163 ;  /* 0x000000ffff159224 */ /* 0x000fe200078e00a3 */
[----:B------:R-:W4:Y:S04]  /*224d0*/  LDL R159, [R1+0x178c] ;  /* 0x00178c00019f7983 */ /* 0x000f280000100800 */
[----:B------:R0:W4:Y:S04]  /*224e0*/  @!P1 LDG.E.U8 R22, desc[UR18][R20.64] ;  /* 0x0000001214169981 */ /* 0x000128000c1e1100 */
[----:B------:R-:W4:Y:S01]  /*224f0*/  LDL R163, [R1+0x1788] ;  /* 0x0017880001a37983 */ /* 0x000f220000100800 */
[----:B0-----:R-:W-:-:S02]  /*22500*/  @!P4 IMAD.MOV.U32 R20, RZ, RZ, R161 ;  /* 0x000000ffff14c224 */ /* 0x001fc400078e00a1 */
[----:B------:R-:W-:-:S05]  /*22510*/  @!P4 IMAD.MOV.U32 R21, RZ, RZ, R164 ;  /* 0x000000ffff15c224 */ /* 0x000fca00078e00a4 */
[----:B------:R2:W4:Y:S02]  /*22520*/  @!P4 LDG.E.U8 R169, desc[UR18][R20.64] ;  /* 0x0000001214a9c981 */ /* 0x000524000c1e1100 */
[----:B--2---:R-:W-:Y:S02]  /*22530*/  @!P5 IMAD.MOV.U32 R21, RZ, RZ, R152 ;  /* 0x000000ffff15d224 */ /* 0x004fe400078e0098 */
[----:B---3--:R-:W-:-:S05]  /*22540*/  @!P5 IMAD.MOV.U32 R20, RZ, RZ, R0 ;  /* 0x000000ffff14d224 */ /* 0x008fca00078e0000 */
[----:B------:R0:W2:Y:S01]  /*22550*/  @!P5 LDG.E.U8 R2, desc[UR18][R20.64] ;  /* 0x000000121402d981 */ /* 0x0000a2000c1e1100 */
[----:B------:R-:W1:Y:S02]  /*22560*/  S2R R172, SR_TID.X ;  /* 0x0000000000ac7919 */ /* 0x000e640000002100 */
[----:B-1----:R-:W-:-:S04]  /*22570*/  LEA.HI R172, R172, 0x6e, RZ, 0x1a ;  /* 0x0000006eacac7811 */ /* 0x002fc800078fd0ff */
[----:B------:R-:W-:Y:S01]  /*22580*/  ISETP.GE.AND P2, PT, R172, UR13, PT ;  /* 0x0000000dac007c0c */ /* 0x000fe2000bf46270 */
[----:B----4-:R1:W-:Y:S04]  /*22590*/  STL [R1+0xac], R22 ;  /* 0x0000ac1601007387 */ /* 0x0103e80000100800 */
[----:B------:R-:W-:Y:S04]  /*225a0*/  STL [R1+0xb8], R175 ;  /* 0x0000b8af01007387 */ /* 0x000fe80000100800 */
[----:B------:R-:W3:Y:S04]  /*225b0*/  LDL R164, [R1+0x1780] ;  /* 0x0017800001a47983 */ /* 0x000ee80000100800 */
[----:B------:R-:W4:Y:S04]  /*225c0*/  LDL R161, [R1+0x1784] ;  /* 0x0017840001a17983 */ /* 0x000f280000100800 */
[----:B------:R-:W3:Y:S04]  /*225d0*/  LDL R152, [R1+0x1778] ;  /* 0x0017780001987983 */ /* 0x000ee80000100800 */
[----:B------:R-:W3:Y:S01]  /*225e0*/  LDL R0, [R1+0x177c] ;  /* 0x00177c0001007983 */ /* 0x000ee20000100800 */
[----:B0-----:R-:W-:-:S03]  /*225f0*/  @!P2 IMAD.MOV.U32 R21, RZ, RZ, R163 ;  /* 0x000000ffff15a224 */ /* 0x001fc600078e00a3 */
[----:B------:R-:W-:Y:S01]  /*22600*/  STL [R1+0xb0], R173 ;  /* 0x0000b0ad01007387 */ /* 0x000fe20000100800 */
[----:B-1----:R-:W0:Y:S03]  /*22610*/  S2R R22, SR_TID.X ;  /* 0x0000000000167919 */ /* 0x002e260000002100 */
[----:B--2---:R-:W-:Y:S04]  /*22620*/  STL [R1+0x206c], R2 ;  /* 0x00206c0201007387 */ /* 0x004fe80000100800 */
[----:B------:R1:W-:Y:S04]  /*22630*/  STL [R1+0xa8], R169 ;  /* 0x0000a8a901007387 */ /* 0x0003e80000100800 */
[----:B------:R-:W2:Y:S04]  /*22640*/  LDL R163, [R1+0x1774] ;  /* 0x0017740001a37983 */ /* 0x000ea80000100800 */
[----:B-1----:R-:W2:Y:S01]  /*22650*/  LDL R169, [R1+0x1770] ;  /* 0x0017700001a97983 */ /* 0x002ea20000100800 */
[----:B0-----:R-:W-:Y:S01]  /*22660*/  SHF.R.U32.HI R22, RZ, 0x6, R22 ;  /* 0x00000006ff167819 */ /* 0x001fe20000011616 */
[----:B------:R-:W-:-:S03]  /*22670*/  @!P2 IMAD.MOV.U32 R20, RZ, RZ, R159 ;  /* 0x000000ffff14a224 */ /* 0x000fc600078e009f */
[----:B------:R-:W-:Y:S02]  /*22680*/  SGXT.U32 R22, R22, 0x1 ;  /* 0x000000011616781a */ /* 0x000fe40000000000 */
[----:B------:R4:W2:Y:S02]  /*22690*/  @!P2 LDG.E.U8 R166, desc[UR18][R20.64] ;  /* 0x0000001214a6a981 */ /* 0x0008a4000c1e1100 */
[----:B------:R-:W-:-:S04]  /*226a0*/  LOP3.LUT R22, R22, 0x72, RZ, 0xfc, !PT ;  /* 0x0000007216167812 */ /* 0x000fc800078efcff */
[----:B------:R-:W-:Y:S02]  /*226b0*/  ISETP.GE.AND P6, PT, R22, UR13, PT ;  /* 0x0000000d16007c0c */ /* 0x000fe4000bfc6270 */
[----:B------:R-:W0:Y:S01]  /*226c0*/  S2R R22, SR_TID.X ;  /* 0x0000000000167919 */ /* 0x000e220000002100 */
[----:B------:R-:W1:Y:S01]  /*226d0*/  S2R R172, SR_TID.X ;  /* 0x0000000000ac7919 */ /* 0x000e620000002100 */
[----:B0-----:R-:W-:-:S04]  /*226e0*/  SHF.R.U32.HI R22, RZ, 0x6, R22 ;  /* 0x00000006ff167819 */ /* 0x001fc80000011616 */
[----:B------:R-:W-:Y:S02]  /*226f0*/  SGXT.U32 R22, R22, 0x1 ;  /* 0x000000011616781a */ /* 0x000fe40000000000 */
[----:B-1----:R-:W-:Y:S02]  /*22700*/  SHF.R.U32.HI R172, RZ, 0x6, R172 ;  /* 0x00000006ffac7819 */ /* 0x002fe400000116ac */
[----:B------:R-:W-:Y:S02]  /*22710*/  LOP3.LUT R22, R22, 0x74, RZ, 0xfc, !PT ;  /* 0x0000007416167812 */ /* 0x000fe400078efcff */
[----:B------:R-:W-:Y:S02]  /*22720*/  SGXT.U32 R172, R172, 0x1 ;  /* 0x00000001acac781a */ /* 0x000fe40000000000 */
[----:B------:R-:W-:Y:S02]  /*22730*/  ISETP.GE.AND P1, PT, R22, UR13, PT ;  /* 0x0000000d16007c0c */ /* 0x000fe4000bf26270 */
[----:B------:R-:W-:Y:S01]  /*22740*/  LOP3.LUT R172, R172, 0x70, RZ, 0xfc, !PT ;  /* 0x00000070acac7812 */ /* 0x000fe200078efcff */
[----:B------:R-:W0:Y:S03]  /*22750*/  S2R R22, SR_TID.X ;  /* 0x0000000000167919 */ /* 0x000e260000002100 */
[----:B------:R-:W-:-:S02]  /*22760*/  ISETP.GE.AND P3, PT, R172, UR13, PT ;  /* 0x0000000dac007c0c */ /* 0x000fc4000bf66270 */
[----:B------:R-:W-:-:S11]  /*22770*/  PRMT R14, RZ, 0x7610, R14 ;  /* 0x00007610ff0e7816 */ /* 0x000fd6000000000e */
[----:B----4-:R-:W-:Y:S02]  /*22780*/  @!P3 IMAD.MOV.U32 R20, RZ, RZ, R161 ;  /* 0x000000ffff14b224 */ /* 0x010fe400078e00a1 */
[----:B---3--:R-:W-:Y:S01]  /*22790*/  @!P3 IMAD.MOV.U32 R21, RZ, RZ, R164 ;  /* 0x000000ffff15b224 */ /* 0x008fe200078e00a4 */
[----:B------:R-:W-:Y:S01]  /*227a0*/  PRMT R15, RZ, 0x7610, R15 ;  /* 0x00007610ff0f7816 */ /* 0x000fe2000000000f */
[----:B------:R-:W3:Y:S04]  /*227b0*/  LDL R164, [R1+0x1768] ;  /* 0x0017680001a47983 */ /* 0x000ee80000100800 */
[----:B------:R1:W4:Y:S02]  /*227c0*/  @!P3 LDG.E.U8 R171, desc[UR18][R20.64] ;  /* 0x0000001214abb981 */ /* 0x000324000c1e1100 */
[----:B-1----:R-:W-:-:S02]  /*227d0*/  @!P6 IMAD.MOV.U32 R20, RZ, RZ, R0 ;  /* 0x000000ffff14e224 */ /* 0x002fc400078e0000 */
[----:B------:R-:W-:Y:S01]  /*227e0*/  @!P6 IMAD.MOV.U32 R21, RZ, RZ, R152 ;  /* 0x000000ffff15e224 */ /* 0x000fe200078e0098 */
[----:B0-----:R-:W-:Y:S02]  /*227f0*/  SHF.R.U32.HI R159, RZ, 0x6, R22 ;  /* 0x00000006ff9f7819 */ /* 0x001fe40000011616 */
[----:B------:R-:W4:Y:S04]  /*22800*/  LDL R22, [R1+0x176c] ;  /* 0x00176c0001167983 */ /* 0x000f280000100800 */
[----:B------:R2:W4:Y:S01]  /*22810*/  @!P6 LDG.E.U8 R14, desc[UR18][R20.64] ;  /* 0x00000012140ee981 */ /* 0x000522000c1e1100 */
[----:B------:R-:W-:-:S04]  /*22820*/  SGXT.U32 R159, R159, 0x1 ;  /* 0x000000019f9f781a */ /* 0x000fc80000000000 */
[----:B------:R-:W-:Y:S01]  /*22830*/  LOP3.LUT R159, R159, 0x76, RZ, 0xfc, !PT ;  /* 0x000000769f9f7812 */ /* 0x000fe200078efcff */
[----:B--2---:R-:W-:Y:S02]  /*22840*/  @!P1 IMAD.MOV.U32 R20, RZ, RZ, R163 ;  /* 0x000000ffff149224 */ /* 0x004fe400078e00a3 */
[----:B------:R-:W-:-:S05]  /*22850*/  @!P1 IMAD.MOV.U32 R21, RZ, RZ, R169 ;  /* 0x000000ffff159224 */ /* 0x000fca00078e00a9 */
[----:B------:R3:W2:Y:S01]  /*22860*/  @!P1 LDG.E.U8 R15, desc[UR18][R20.64] ;  /* 0x00000012140f9981 */ /* 0x0006a2000c1e1100 */
[----:B------:R-:W-:Y:S02]  /*22870*/  ISETP.GE.AND P4, PT, R159, UR13, PT ;  /* 0x0000000d9f007c0c */ /* 0x000fe4000bf86270 */
[----:B------:R-:W0:Y:S01]  /*22880*/  S2R R159, SR_TID.X ;  /* 0x00000000009f7919 */ /* 0x000e220000002100 */
[----:B------:R1:W-:Y:S04]  /*22890*/  STL [R1+0xa0], R166 ;  /* 0x0000a0a601007387 */ /* 0x0003e80000100800 */
[----:B------:R-:W2:Y:S04]  /*228a0*/  LDL R152, [R1+0x1758] ;  /* 0x0017580001987983 */ /* 0x000ea80000100800 */
[----:B------:R-:W2:Y:S04]  /*228b0*/  LDL R0, [R1+0x175c] ;  /* 0x00175c0001007983 */ /* 0x000ea80000100800 */
[----:B-1----:R-:W2:Y:S01]  /*228c0*/  LDL R166, [R1+0x1760] ;  /* 0x0017600001a67983 */ /* 0x002ea20000100800 */
[----:B0-----:R-:W-:-:S03]  /*228d0*/  SHF.R.U32.HI R161, RZ, 0x6, R159 ;  /* 0x00000006ffa17819 */ /* 0x001fc6000001169f */
[----:B------:R-:W2:Y:S01]  /*228e0*/  LDL R159, [R1+0x1764] ;  /* 0x00176400019f7983 */ /* 0x000ea20000100800 */
[----:B------:R-:W-:Y:S01]  /*228f0*/  PRMT R11, RZ, 0x7610, R11 ;  /* 0x00007610ff0b7816 */ /* 0x000fe2000000000b */
[----:B---3--:R-:W-:Y:S02]  /*22900*/  @!P4 IMAD.MOV.U32 R21, RZ, RZ, R164 ;  /* 0x000000ffff15c224 */ /* 0x008fe400078e00a4 */
[----:B----4-:R-:W-:Y:S04]  /*22910*/  STL [R1+0x2070], R14 ;  /* 0x0020700e01007387 */ /* 0x010fe80000100800 */
[----:B------:R-:W3:Y:S04]  /*22920*/  LDL R169, [R1+0x1750] ;  /* 0x0017500001a97983 */ /* 0x000ee80000100800 */
[----:B------:R-:W4:Y:S01]  /*22930*/  LDL R163, [R1+0x1754] ;  /* 0x0017540001a37983 */ /* 0x000f220000100800 */
[----:B------:R-:W-:-:S05]  /*22940*/  @!P4 IMAD.MOV.U32 R20, RZ, RZ, R22 ;  /* 0x000000ffff14c224 */ /* 0x000fca00078e0016 */
[----:B------:R0:W4:Y:S01]  /*22950*/  @!P4 LDG.E.U8 R11, desc[UR18][R20.64] ;  /* 0x00000012140bc981 */ /* 0x000122000c1e1100 */
[----:B------:R-:W-:-:S04]  /*22960*/  SGXT.U32 R161, R161, 0x1 ;  /* 0x00000001a1a1781a */ /* 0x000fc80000000000 */
[----:B------:R-:W-:-:S04]  /*22970*/  LOP3.LUT R161, R161, 0x78, RZ, 0xfc, !PT ;  /* 0x00000078a1a17812 */ /* 0x000fc800078efcff */
[----:B------:R-:W-:Y:S02]  /*22980*/  ISETP.GE.AND P5, PT, R161, UR13, PT ;  /* 0x0000000da1007c0c */ /* 0x000fe4000bfa6270 */
[----:B------:R-:W1:Y:S01]  /*22990*/  S2R R161, SR_TID.X ;  /* 0x0000000000a17919 */ /* 0x000e620000002100 */
[----:B--2---:R-:W-:Y:S04]  /*229a0*/  STL [R1+0x2074], R15 ;  /* 0x0020740f01007387 */ /* 0x004fe80000100800 */
[----:B------:R-:W2:Y:S04]  /*229b0*/  LDL R164, [R1+0x1748] ;  /* 0x0017480001a47983 */ /* 0x000ea80000100800 */
[----:B------:R-:W2:Y:S01]  /*229c0*/  LDL R22, [R1+0x174c] ;  /* 0x00174c0001167983 */ /* 0x000ea20000100800 */
[----:B-1----:R-:W-:-:S04]  /*229d0*/  SHF.R.U32.HI R161, RZ, 0x6, R161 ;  /* 0x00000006ffa17819 */ /* 0x002fc800000116a1 */
[----:B------:R-:W-:-:S04]  /*229e0*/  SGXT.U32 R161, R161, 0x1 ;  /* 0x00000001a1a1781a */ /* 0x000fc80000000000 */
[----:B------:R-:W-:-:S04]  /*229f0*/  LOP3.LUT R161, R161, 0x7a, RZ, 0xfc, !PT ;  /* 0x0000007aa1a17812 */ /* 0x000fc800078efcff */
[----:B------:R-:W-:Y:S02]  /*22a00*/  ISETP.GE.AND P2, PT, R161, UR13, PT ;  /* 0x0000000da1007c0c */ /* 0x000fe4000bf46270 */
[----:B------:R-:W1:Y:S01]  /*22a10*/  S2R R161, SR_TID.X ;  /* 0x0000000000a17919 */ /* 0x000e620000002100 */
[----:B0-----:R-:W-:Y:S02]  /*22a20*/  @!P5 IMAD.MOV.U32 R21, RZ, RZ, R166 ;  /* 0x000000ffff15d224 */ /* 0x001fe400078e00a6 */
[----:B------:R-:W-:-:S05]  /*22a30*/  @!P5 IMAD.MOV.U32 R20, RZ, RZ, R159 ;  /* 0x000000ffff14d224 */ /* 0x000fca00078e009f */
[----:B------:R0:W2:Y:S01]  /*22a40*/  @!P5 LDG.E.U8 R12, desc[UR18][R20.64] ;  /* 0x00000012140cd981 */ /* 0x0000a2000c1e1100 */
        /* <DEDUP_REMOVED lines=8> */
[----:B-1----:R-:W-:-:S04]  /*22ad0*/  LEA.HI R161, R161, 0x7e, RZ, 0x1a ;  /* 0x0000007ea1a17811 */ /* 0x002fc800078fd0ff */
[----:B------:R-:W-:Y:S01]  /*22ae0*/  ISETP.GE.AND P4, PT, R161, UR13, PT ;  /* 0x0000000da1007c0c */ /* 0x000fe2000bf86270 */
[----:B---3--:R-:W-:Y:S02]  /*22af0*/  @!P3 IMAD.MOV.U32 R21, RZ, RZ, R169 ;  /* 0x000000ffff15b224 */ /* 0x008fe400078e00a9 */
[----:B----4-:R-:W-:-:S05]  /*22b00*/  @!P3 IMAD.MOV.U32 R20, RZ, RZ, R163 ;  /* 0x000000ffff14b224 */ /* 0x010fca00078e00a3 */
[----:B------:R2:W3:Y:S04]  /*22b10*/  @!P3 LDG.E.U8 R16, desc[UR18][R20.64] ;  /* 0x000000121410b981 */ /* 0x0004e8000c1e1100 */
[----:B------:R-:W-:Y:S04]  /*22b20*/  STL [R1+0x2078], R11 ;  /* 0x0020780b01007387 */ /* 0x000fe80000100800 */
[----:B------:R0:W-:Y:S04]  /*22b30*/  STL [R1+0x9c], R171 ;  /* 0x00009cab01007387 */ /* 0x0001e80000100800 */
[----:B------:R-:W4:Y:S04]  /*22b40*/  LDL R159, [R1+0x1744] ;  /* 0x00174400019f7983 */ /* 0x000f280000100800 */
[----:B------:R-:W4:Y:S01]  /*22b50*/  LDL R166, [R1+0x1740] ;  /* 0x0017400001a67983 */ /* 0x000f220000100800 */
[----:B--2---:R-:W-:-:S02]  /*22b60*/  @!P4 IMAD.MOV.U32 R21, RZ, RZ, R164 ;  /* 0x000000ffff15c224 */ /* 0x004fc400078e00a4 */
[----:B------:R-:W-:-:S05]  /*22b70*/  @!P4 IMAD.MOV.U32 R20, RZ, RZ, R22 ;  /* 0x000000ffff14c224 */ /* 0x000fca00078e0016 */
[----:B------:R4:W2:Y:S01]  /*22b80*/  @!P4 LDG.E.U8 R17, desc[UR18][R20.64] ;  /* 0x000000121411c981 */ /* 0x0008a2000c1e1100 */
[----:B------:R-:W1:Y:S03]  /*22b90*/  S2R R161, SR_TID.X ;  /* 0x0000000000a17919 */ /* 0x000e660000002100 */
[----:B------:R-:W-:Y:S04]  /*22ba0*/  STL [R1+0x207c], R12 ;  /* 0x00207c0c01007387 */ /* 0x000fe80000100800 */
[----:B------:R-:W2:Y:S04]  /*22bb0*/  LDL R152, [R1+0x1738] ;  /* 0x0017380001987983 */ /* 0x000ea80000100800 */
[----:B------:R-:W2:Y:S01]  /*22bc0*/  LDL R0, [R1+0x173c] ;  /* 0x00173c0001007983 */ /* 0x000ea20000100800 */
[----:B-1----:R-:W-:-:S04]  /*22bd0*/  SHF.R.U32.HI R161, RZ, 0x6, R161 ;  /* 0x00000006ffa17819 */ /* 0x002fc800000116a1 */
[----:B------:R-:W-:-:S04]  /*22be0*/  SGXT.U32 R161, R161, 0x1 ;  /* 0x00000001a1a1781a */ /* 0x000fc80000000000 */
[----:B------:R-:W-:-:S04]  /*22bf0*/  LOP3.LUT R161, R161, 0x80, RZ, 0xfc, !PT ;  /* 0x00000080a1a17812 */ /* 0x000fc800078efcff */
[----:B------:R-:W-:Y:S01]  /*22c00*/  ISETP.GE.AND P1, PT, R161, UR13, PT ;  /* 0x0000000da1007c0c */ /* 0x000fe2000bf26270 */
[----:B------:R-:W-:Y:S04]  /*22c10*/  STL [R1+0x2088], R13 ;  /* 0x0020880d01007387 */ /* 0x000fe80000100800 */
[----:B------:R-:W2:Y:S04]  /*22c20*/  LDL R163, [R1+0x1734] ;  /* 0x0017340001a37983 */ /* 0x000ea80000100800 */
[----:B---3--:R-:W-:Y:S04]  /*22c30*/  STL [R1+0x2090], R16 ;  /* 0x0020901001007387 */ /* 0x008fe80000100800 */
[----:B------:R-:W3:Y:S04]  /*22c40*/  LDL R164, [R1+0x1730] ;  /* 0x0017300001a47983 */ /* 0x000ee80000100800 */
[----:B------:R-:W3:Y:S01]  /*22c50*/  LDL R22, [R1+0x172c] ;  /* 0x00172c0001167983 */ /* 0x000ee20000100800 */
[----:B----4-:R-:W-:Y:S01]  /*22c60*/  @!P1 IMAD.MOV.U32 R20, RZ, RZ, R159 ;  /* 0x000000ffff149224 */ /* 0x010fe200078e009f */
[----:B------:R-:W0:Y:S02]  /*22c70*/  S2R R161, SR_TID.X ;  /* 0x0000000000a17919 */ /* 0x000e240000002100 */
[----:B--2---:R-:W-:Y:S04]  /*22c80*/  STL [R1+0x2094], R17 ;  /* 0x0020941101007387 */ /* 0x004fe80000100800 */
[----:B------:R-:W2:Y:S01]  /*22c90*/  LDL R159, [R1+0x1728] ;  /* 0x00172800019f7983 */ /* 0x000ea20000100800 */
[----:B0-----:R-:W-:-:S04]  /*22ca0*/  SHF.R.U32.HI R171, RZ, 0x6, R161 ;  /* 0x00000006ffab7819 */ /* 0x001fc800000116a1 */
[----:B------:R-:W-:-:S04]  /*22cb0*/  SGXT.U32 R171, R171, 0x1 ;  /* 0x00000001abab781a */ /* 0x000fc80000000000 */
[----:B------:R-:W-:Y:S02]  /*22cc0*/  LOP3.LUT R171, R171, 0x82, RZ, 0xfc, !PT ;  /* 0x00000082abab7812 */ /* 0x000fe400078efcff */
[----:B------:R-:W-:Y:S02]  /*22cd0*/  SHF.R.U32.HI R161, RZ, 0x6, R161 ;  /* 0x00000006ffa17819 */ /* 0x000fe400000116a1 */
[----:B------:R-:W-:Y:S02]  /*22ce0*/  ISETP.GE.AND P2, PT, R171, UR13, PT ;  /* 0x0000000dab007c0c */ /* 0x000fe4000bf46270 */
[----:B------:R-:W-:Y:S01]  /*22cf0*/  SGXT.U32 R161, R161, 0x1 ;  /* 0x00000001a1a1781a */ /* 0x000fe20000000000 */
[----:B------:R-:W-:Y:S02]  /*22d00*/  @!P1 IMAD.MOV.U32 R21, RZ, RZ, R166 ;  /* 0x000000ffff159224 */ /* 0x000fe400078e00a6 */
[----:B------:R-:W4:Y:S01]  /*22d10*/  LDL R166, [R1+0x1720] ;  /* 0x0017200001a67983 */ /* 0x000f220000100800 */
[----:B------:R-:W-:-:S03]  /*22d20*/  LOP3.LUT R161, R161, 0x84, RZ, 0xfc, !PT ;  /* 0x00000084a1a17812 */ /* 0x000fc600078efcff */
[----:B------:R0:W4:Y:S01]  /*22d30*/  @!P1 LDG.E.U8 R170, desc[UR18][R20.64] ;  /* 0x0000001214aa9981 */ /* 0x000122000c1e1100 */
[----:B------:R-:W-:Y:S02]  /*22d40*/  ISETP.GE.AND P3, PT, R161, UR13, PT ;  /* 0x0000000da1007c0c */ /* 0x000fe4000bf66270 */
[----:B------:R-:W1:Y:S01]  /*22d50*/  S2R R161, SR_TID.X ;  /* 0x0000000000a17919 */ /* 0x000e620000002100 */
[----:B0-----:R-:W-:Y:S02]  /*22d60*/  @!P2 IMAD.MOV.U32 R21, RZ, RZ, R152 ;  /* 0x000000ffff15a224 */ /* 0x001fe400078e0098 */
[----:B------:R-:W-:Y:S01]  /*22d70*/  @!P2 IMAD.MOV.U32 R20, RZ, RZ, R0 ;  /* 0x000000ffff14a224 */ /* 0x000fe200078e0000 */
[----:B------:R-:W4:Y:S04]  /*22d80*/  LDL R152, [R1+0x1718] ;  /* 0x0017180001987983 */ /* 0x000f280000100800 */
[----:B------:R0:W4:Y:S04]  /*22d90*/  @!P2 LDG.E.U8 R162, desc[UR18][R20.64] ;  /* 0x0000001214a2a981 */ /* 0x000128000c1e1100 */
[----:B------:R-:W4:Y:S01]  /*22da0*/  LDL R0, [R1+0x171c] ;  /* 0x00171c0001007983 */ /* 0x000f220000100800 */
[----:B-1----:R-:W-:-:S04]  /*22db0*/  SHF.R.U32.HI R161, RZ, 0x6, R161 ;  /* 0x00000006ffa17819 */ /* 0x002fc800000116a1 */
[----:B------:R-:W-:-:S04]  /*22dc0*/  SGXT.U32 R161, R161, 0x1 ;  /* 0x00000001a1a1781a */ /* 0x000fc80000000000 */
[----:B------:R-:W-:-:S04]  /*22dd0*/  LOP3.LUT R161, R161, 0x86, RZ, 0xfc, !PT ;  /* 0x00000086a1a17812 */ /* 0x000fc800078efcff */
[----:B------:R-:W-:Y:S02]  /*22de0*/  ISETP.GE.AND P4, PT, R161, UR13, PT ;  /* 0x0000000da1007c0c */ /* 0x000fe4000bf86270 */
[----:B------:R-:W1:Y:S01]  /*22df0*/  S2R R161, SR_TID.X ;  /* 0x0000000000a17919 */ /* 0x000e620000002100 */
[----:B0-----:R-:W-:Y:S02]  /*22e00*/  @!P3 IMAD.MOV.U32 R20, RZ, RZ, R163 ;  /* 0x000000ffff14b224 */ /* 0x001fe400078e00a3 */
[----:B---3--:R-:W-:Y:S01]  /*22e10*/  @!P3 IMAD.MOV.U32 R21, RZ, RZ, R164 ;  /* 0x000000ffff15b224 */ /* 0x008fe200078e00a4 */
[----:B-1----:R-:W-:-:S04]  /*22e20*/  SHF.R.U32.HI R169, RZ, 0x6, R161 ;  /* 0x00000006ffa97819 */ /* 0x002fc800000116a1 */
[----:B------:R0:W3:Y:S04]  /*22e30*/  @!P3 LDG.E.U8 R168, desc[UR18][R20.64] ;  /* 0x0000001214a8b981 */ /* 0x0000e8000c1e1100 */
[----:B------:R-:W3:Y:S01]  /*22e40*/  LDL R161, [R1+0x1724] ;  /* 0x0017240001a17983 */ /* 0x000ee20000100800 */
[----:B0-----:R-:W-:Y:S02]  /*22e50*/  @!P4 IMAD.MOV.U32 R20, RZ, RZ, R22 ;  /* 0x000000ffff14c224 */ /* 0x001fe400078e0016 */
[----:B--2---:R-:W-:-:S05]  /*22e60*/  @!P4 IMAD.MOV.U32 R21, RZ, RZ, R159 ;  /* 0x000000ffff15c224 */ /* 0x004fca00078e009f */
[----:B------:R0:W2:Y:S01]  /*22e70*/  @!P4 LDG.E.U8 R8, desc[UR18][R20.64] ;  /* 0x000000121408c981 */ /* 0x0000a2000c1e1100 */
[----:B------:R-:W-:-:S04]  /*22e80*/  SGXT.U32 R169, R169, 0x1 ;  /* 0x00000001a9a9781a */ /* 0x000fc80000000000 */
[----:B------:R-:W-:-:S04]  /*22e90*/  LOP3.LUT R169, R169, 0x88, RZ, 0xfc, !PT ;  /* 0x00000088a9a97812 */ /* 0x000fc800078efcff */
[----:B------:R-:W-:Y:S02]  /*22ea0*/  ISETP.GE.AND P1, PT, R169, UR13, PT ;  /* 0x0000000da9007c0c */ /* 0x000fe4000bf26270 */
[----:B------:R-:W1:Y:S01]  /*22eb0*/  S2R R169, SR_TID.X ;  /* 0x0000000000a97919 */ /* 0x000e620000002100 */
[----:B----4-:R4:W-:Y:S04]  /*22ec0*/  STL [R1+0x78], R162 ;  /* 0x000078a201007387 */ /* 0x0109e80000100800 */
[----:B------:R-:W2:Y:S04]  /*22ed0*/  LDL R164, [R1+0x1710] ;  /* 0x0017100001a47983 */ /* 0x000ea80000100800 */
[----:B------:R-:W2:Y:S01]  /*22ee0*/  LDL R163, [R1+0x1714] ;  /* 0x0017140001a37983 */ /* 0x000ea20000100800 */
[----:B----4-:R-:W4:Y:S03]  /*22ef0*/  S2R R162, SR_TID.X ;  /* 0x0000000000a27919 */ /* 0x010f260000002100 */
[----:B------:R-:W2:Y:S01]  /*22f00*/  LDL R22, [R1+0x170c] ;  /* 0x00170c0001167983 */ /* 0x000ea20000100800 */
[----:B-1----:R-:W-:Y:S01]  /*22f10*/  SHF.R.U32.HI R169, RZ, 0x6, R169 ;  /* 0x00000006ffa97819 */ /* 0x002fe200000116a9 */
[----:B------:R-:W1:Y:S01]  /*22f20*/  S2R R159, SR_TID.X ;  /* 0x00000000009f7919 */ /* 0x000e620000002100 */
[----:B----4-:R-:W-:-:S04]  /*22f30*/  SHF.R.U32.HI R162, RZ, 0x6, R162 ;  /* 0x00000006ffa27819 */ /* 0x010fc800000116a2 */
[----:B------:R-:W-:-:S04]  /*22f40*/  SGXT.U32 R162, R162, 0x1 ;  /* 0x00000001a2a2781a */ /* 0x000fc80000000000 */
[----:B------:R-:W-:-:S04]  /*22f50*/  LOP3.LUT R162, R162, 0x8c, RZ, 0xfc, !PT ;  /* 0x0000008ca2a27812 */ /* 0x000fc800078efcff */
[----:B------:R-:W-:Y:S02]  /*22f60*/  ISETP.GE.AND P3, PT, R162, UR13, PT ;  /* 0x0000000da2007c0c */ /* 0x000fe4000bf66270 */
[----:B------:R-:W4:Y:S01]  /*22f70*/  LDL R162, [R1+0x1708] ;  /* 0x0017080001a27983 */ /* 0x000f220000100800 */
[----:B------:R-:W-:-:S04]  /*22f80*/  SGXT.U32 R169, R169, 0x1 ;  /* 0x00000001a9a9781a */ /* 0x000fc80000000000 */
[----:B------:R-:W-:-:S04]  /*22f90*/  LOP3.LUT R169, R169, 0x8a, RZ, 0xfc, !PT ;  /* 0x0000008aa9a97812 */ /* 0x000fc800078efcff */
[----:B------:R-:W-:Y:S01]  /*22fa0*/  ISETP.GE.AND P2, PT, R169, UR13, PT ;  /* 0x0000000da9007c0c */ /* 0x000fe2000bf46270 */
[----:B0-----:R-:W-:Y:S02]  /*22fb0*/  @!P1 IMAD.MOV.U32 R21, RZ, RZ, R166 ;  /* 0x000000ffff159224 */ /* 0x001fe400078e00a6 */
[----:B---3--:R-:W-:Y:S01]  /*22fc0*/  @!P1 IMAD.MOV.U32 R20, RZ, RZ, R161 ;  /* 0x000000ffff149224 */ /* 0x008fe200078e00a1 */
[----:B------:R0:W-:Y:S04]  /*22fd0*/  STL [R1+0x74], R168 ;  /* 0x000074a801007387 */ /* 0x0001e80000100800 */
[----:B------:R3:W4:Y:S01]  /*22fe0*/  @!P1 LDG.E.U8 R167, desc[UR18][R20.64] ;  /* 0x0000001214a79981 */ /* 0x000722000c1e1100 */
[----:B-1----:R-:W-:Y:S02]  /*22ff0*/  SHF.R.U32.HI R166, RZ, 0x6, R159 ;  /* 0x00000006ffa67819 */ /* 0x002fe4000001169f */
[----:B0-----:R-:W-:-:S02]  /*23000*/  LEA.HI R168, R159, 0x8e, RZ, 0x1a ;  /* 0x0000008e9fa87811 */ /* 0x001fc400078fd0ff */
[----:B---3--:R-:W-:Y:S02]  /*23010*/  @!P2 IMAD.MOV.U32 R20, RZ, RZ, R0 ;  /* 0x000000ffff14a224 */ /* 0x008fe400078e0000 */
[----:B------:R-:W-:-:S05]  /*23020*/  @!P2 IMAD.MOV.U32 R21, RZ, RZ, R152 ;  /* 0x000000ffff15a224 */ /* 0x000fca00078e0098 */
[----:B------:R0:W3:Y:S04]  /*23030*/  @!P2 LDG.E.U8 R160, desc[UR18][R20.64] ;  /* 0x0000001214a0a981 */ /* 0x0000e8000c1e1100 */
[----:B--2---:R-:W-:Y:S04]  /*23040*/  STL [R1+0x20e0], R8 ;  /* 0x0020e00801007387 */ /* 0x004fe80000100800 */
[----:B------:R-:W-:Y:S04]  /*23050*/  STL [R1+0x7c], R170 ;  /* 0x00007caa01007387 */ /* 0x000fe80000100800 */
[----:B------:R-:W2:Y:S04]  /*23060*/  LDL R161, [R1+0x1700] ;  /* 0x0017000001a17983 */ /* 0x000ea80000100800 */
[----:B------:R-:W2:Y:S01]  /*23070*/  LDL R159, [R1+0x1704] ;  /* 0x00170400019f7983 */ /* 0x000ea20000100800 */
[----:B------:R-:W-:-:S02]  /*23080*/  ISETP.GE.AND P4, PT, R168, UR13, PT ;  /* 0x0000000da8007c0c */ /* 0x000fc4000bf86270 */
[----:B------:R-:W-:Y:S01]  /*23090*/  SGXT.U32 R166, R166, 0x1 ;  /* 0x00000001a6a6781a */ /* 0x000fe20000000000 */
[----:B------:R-:W2:Y:S01]  /*230a0*/  LDL R152, [R1+0x16f8] ;  /* 0x0016f80001987983 */ /* 0x000ea20000100800 */
[----:B0-----:R-:W-:Y:S02]  /*230b0*/  @!P3 IMAD.MOV.U32 R21, RZ, RZ, R164 ;  /* 0x000000ffff15b224 */ /* 0x001fe400078e00a4 */
[----:B------:R-:W-:Y:S01]  /*230c0*/  @!P3 IMAD.MOV.U32 R20, RZ, RZ, R163 ;  /* 0x000000ffff14b224 */ /* 0x000fe200078e00a3 */
[----:B------:R-:W2:Y:S04]  /*230d0*/  LDL R0, [R1+0x16fc] ;  /* 0x0016fc0001007983 */ /* 0x000ea80000100800 */
[----:B------:R0:W2:Y:S02]  /*230e0*/  @!P3 LDG.E.U8 R165, desc[UR18][R20.64] ;  /* 0x0000001214a5b981 */ /* 0x0000a4000c1e1100 */
[----:B0-----:R-:W-:Y:S01]  /*230f0*/  @!P4 IMAD.MOV.U32 R20, RZ, RZ, R22 ;  /* 0x000000ffff14c224 */ /* 0x001fe200078e0016 */
[----:B------:R-:W-:-:S04]  /*23100*/  LOP3.LUT R166, R166, 0x90, RZ, 0xfc, !PT ;  /* 0x00000090a6a67812 */ /* 0x000fc800078efcff */
[----:B------:R-:W-:Y:S01]  /*23110*/  ISETP.GE.AND P1, PT, R166, UR13, PT ;  /* 0x0000000da6007c0c */ /* 0x000fe2000bf26270 */
[----:B----4-:R-:W-:-:S05]  /*23120*/  @!P4 IMAD.MOV.U32 R21, RZ, RZ, R162 ;  /* 0x000000ffff15c224 */ /* 0x010fca00078e00a2 */
[----:B------:R2:W4:Y:S04]  /*23130*/  @!P4 LDG.E.U8 R153, desc[UR18][R20.64] ;  /* 0x000000121499c981 */ /* 0x000528000c1e1100 */
[----:B---3--:R0:W-:Y:S04]  /*23140*/  STL [R1+0x68], R160 ;  /* 0x000068a001007387 */ /* 0x0081e80000100800 */
[----:B------:R-:W3:Y:S04]  /*23150*/  LDL R163, [R1+0x16f0] ;  /* 0x0016f00001a37983 */ /* 0x000ee80000100800 */
[----:B------:R-:W3:Y:S01]  /*23160*/  LDL R162, [R1+0x16e8] ;  /* 0x0016e80001a27983 */ /* 0x000ee20000100800 */
[----:B0-----:R-:W0:Y:S03]  /*23170*/  S2R R160, SR_TID.X ;  /* 0x0000000000a07919 */ /* 0x001e260000002100 */
[----:B------:R-:W3:Y:S01]  /*23180*/  LDL R22, [R1+0x16ec] ;  /* 0x0016ec0001167983 */ /* 0x000ee20000100800 */
[----:B0-----:R-:W-:-:S03]  /*23190*/  SHF.R.U32.HI R164, RZ, 0x6, R160 ;  /* 0x00000006ffa47819 */ /* 0x001fc600000116a0 */
[----:B------:R-:W3:Y:S01]  /*231a0*/  LDL R160, [R1+0x16f4] ;  /* 0x0016f40001a07983 */ /* 0x000ee20000100800 */
[----:B--2---:R-:W-:Y:S02]  /*231b0*/  @!P1 IMAD.MOV.U32 R21, RZ, RZ, R161 ;  /* 0x000000ffff159224 */ /* 0x004fe400078e00a1 */
[----:B------:R-:W-:-:S05]  /*231c0*/  @!P1 IMAD.MOV.U32 R20, RZ, RZ, R159 ;  /* 0x000000ffff149224 */ /* 0x000fca00078e009f */
[----:B------:R0:W2:Y:S01]  /*231d0*/  @!P1 LDG.E.U8 R156, desc[UR18][R20.64] ;  /* 0x00000012149c9981 */ /* 0x0000a2000c1e1100 */
[----:B------:R-:W1:Y:S03]  /*231e0*/  S2R R166, SR_TID.X ;  /* 0x0000000000a67919 */ /* 0x000e660000002100 */
[----:B------:R-:W-:Y:S01]  /*231f0*/  STL [R1+0x6c], R167 ;  /* 0x00006ca701007387 */ /* 0x000fe20000100800 */
[----:B-1----:R-:W-:-:S04]  /*23200*/  SHF.R.U32.HI R166, RZ, 0x6, R166 ;  /* 0x00000006ffa67819 */ /* 0x002fc800000116a6 */
[----:B------:R-:W-:-:S04]  /*23210*/  SGXT.U32 R166, R166, 0x1 ;  /* 0x00000001a6a6781a */ /* 0x000fc80000000000 */
[----:B------:R-:W-:-:S04]  /*23220*/  LOP3.LUT R166, R166, 0x92, RZ, 0xfc, !PT ;  /* 0x00000092a6a67812 */ /* 0x000fc800078efcff */
[----:B------:R-:W-:Y:S01]  /*23230*/  ISETP.GE.AND P2, PT, R166, UR13, PT ;  /* 0x0000000da6007c0c */ /* 0x000fe2000bf46270 */
[----:B----4-:R-:W-:Y:S04]  /*23240*/  STL [R1+0x60], R153 ;  /* 0x0000609901007387 */ /* 0x010fe80000100800 */
[----:B------:R-:W4:Y:S04]  /*23250*/  LDL R161, [R1+0x16e0] ;  /* 0x0016e00001a17983 */ /* 0x000f280000100800 */
[----:B------:R-:W4:Y:S04]  /*23260*/  LDL R159, [R1+0x16e4] ;  /* 0x0016e400019f7983 */ /* 0x000f280000100800 */
[----:B0-----:R-:W-:-:S02]  /*23270*/  @!P2 IMAD.MOV.U32 R20, RZ, RZ, R0 ;  /* 0x000000ffff14a224 */ /* 0x001fc400078e0000 */
[----:B------:R-:W-:-:S05]  /*23280*/  @!P2 IMAD.MOV.U32 R21, RZ, RZ, R152 ;  /* 0x000000ffff15a224 */ /* 0x000fca00078e0098 */
[----:B------:R3:W4:Y:S01]  /*23290*/  @!P2 LDG.E.U8 R9, desc[UR18][R20.64] ;  /* 0x000000121409a981 */ /* 0x000722000c1e1100 */
[----:B------:R-:W-:-:S04]  /*232a0*/  SGXT.U32 R164, R164, 0x1 ;  /* 0x00000001a4a4781a */ /* 0x000fc80000000000 */
[----:B------:R-:W-:-:S04]  /*232b0*/  LOP3.LUT R164, R164, 0x94, RZ, 0xfc, !PT ;  /* 0x00000094a4a47812 */ /* 0x000fc800078efcff */
[----:B------:R-:W-:-:S13]  /*232c0*/  ISETP.GE.AND P3, PT, R164, UR13, PT ;  /* 0x0000000da4007c0c */ /* 0x000fda000bf66270 */
[----:B---3--:R-:W-:Y:S02]  /*232d0*/  @!P3 IMAD.MOV.U32 R21, RZ, RZ, R163 ;  /* 0x000000ffff15b224 */ /* 0x008fe400078e00a3 */
[----:B------:R-:W-:-:S05]  /*232e0*/  @!P3 IMAD.MOV.U32 R20, RZ, RZ, R160 ;  /* 0x000000ffff14b224 */ /* 0x000fca00078e00a0 */
[----:B------:R0:W3:Y:S04]  /*232f0*/  @!P3 LDG.E.U8 R154, desc[UR18][R20.64] ;  /* 0x00000012149ab981 */ /* 0x0000e8000c1e1100 */
[----:B--2---:R1:W-:Y:S04]  /*23300*/  STL [R1+0x5c], R156 ;  /* 0x00005c9c01007387 */ /* 0x0043e80000100800 */
[----:B------:R-:W2:Y:S01]  /*23310*/  LDL R0, [R1+0x16dc] ;  /* 0x0016dc0001007983 */ /* 0x000ea20000100800 */
[----:B------:R-:W0:Y:S03]  /*23320*/  S2R R164, SR_TID.X ;  /* 0x0000000000a47919 */ /* 0x000e260000002100 */
[----:B-1----:R-:W2:Y:S01]  /*23330*/  LDL R156, [R1+0x16d8] ;  /* 0x0016d800019c7983 */ /* 0x002ea20000100800 */
[----:B------:R-:W1:Y:S01]  /*23340*/  S2R R153, SR_TID.X ;  /* 0x0000000000997919 */ /* 0x000e620000002100 */
[----:B------:R-:W-:-:S02]  /*23350*/  PRMT R8, RZ, 0x7610, R8 ;  /* 0x00007610ff087816 */ /* 0x000fc40000000008 */
[----:B------:R-:W2:Y:S01]  /*23360*/  LDL R152, [R1+0x16d4] ;  /* 0x0016d40001987983 */ /* 0x000ea20000100800 */
[----:B0-----:R-:W-:-:S04]  /*23370*/  SHF.R.U32.HI R164, RZ, 0x6, R164 ;  /* 0x00000006ffa47819 */ /* 0x001fc800000116a4 */
[----:B------:R-:W-:-:S04]  /*23380*/  SGXT.U32 R164, R164, 0x1 ;  /* 0x00000001a4a4781a */ /* 0x000fc80000000000 */
[----:B------:R-:W-:-:S04]  /*23390*/  LOP3.LUT R164, R164, 0x96, RZ, 0xfc, !PT ;  /* 0x00000096a4a47812 */ /* 0x000fc800078efcff */
[----:B------:R-:W-:Y:S02]  /*233a0*/  ISETP.GE.AND P4, PT, R164, UR13, PT ;  /* 0x0000000da4007c0c */ /* 0x000fe4000bf86270 */
[----:B-1----:R-:W-:-:S11]  /*233b0*/  SHF.R.U32.HI R153, RZ, 0x6, R153 ;  /* 0x00000006ff997819 */ /* 0x002fd60000011699 */
[----:B------:R-:W-:Y:S02]  /*233c0*/  @!P4 IMAD.MOV.U32 R20, RZ, RZ, R22 ;  /* 0x000000ffff14c224 */ /* 0x000fe400078e0016 */
[----:B------:R-:W-:-:S05]  /*233d0*/  @!P4 IMAD.MOV.U32 R21, RZ, RZ, R162 ;  /* 0x000000ffff15c224 */ /* 0x000fca00078e00a2 */
[----:B------:R4:W2:Y:S01]  /*233e0*/  @!P4 LDG.E.U8 R8, desc[UR18][R20.64] ;  /* 0x000000121408c981 */ /* 0x0008a2000c1e1100 */
[----:B------:R-:W-:Y:S01]  /*233f0*/  SGXT.U32 R153, R153, 0x1 ;  /* 0x000000019999781a */ /* 0x000fe20000000000 */
[----:B------:R-:W0:Y:S03]  /*23400*/  S2R R164, SR_TID.X ;  /* 0x0000000000a47919 */ /* 0x000e260000002100 */
[----:B------:R-:W-:-:S04]  /*23410*/  LOP3.LUT R153, R153, 0x98, RZ, 0xfc, !PT ;  /* 0x0000009899997812 */ /* 0x000fc800078efcff */
[----:B------:R-:W-:Y:S02]  /*23420*/  ISETP.GE.AND P1, PT, R153, UR13, PT ;  /* 0x0000000d99007c0c */ /* 0x000fe4000bf26270 */
[----:B------:R-:W2:Y:S11]  /*23430*/  LDL R153, [R1+0x16d0] ;  /* 0x0016d00001997983 */ /* 0x000eb60000100800 */
[----:B----4-:R-:W-:-:S02]  /*23440*/  @!P1 IMAD.MOV.U32 R20, RZ, RZ, R159 ;  /* 0x000000ffff149224 */ /* 0x010fc400078e009f */
[----:B------:R-:W-:-:S05]  /*23450*/  @!P1 IMAD.MOV.U32 R21, RZ, RZ, R161 ;  /* 0x000000ffff159224 */ /* 0x000fca00078e00a1 */
[----:B------:R2:W4:Y:S01]  /*23460*/  @!P1 LDG.E.U8 R158, desc[UR18][R20.64] ;  /* 0x00000012149e9981 */ /* 0x000522000c1e1100 */
[----:B0-----:R-:W-:-:S04]  /*23470*/  SHF.R.U32.HI R164, RZ, 0x6, R164 ;  /* 0x00000006ffa47819 */ /* 0x001fc800000116a4 */
[----:B------:R-:W-:-:S04]  /*23480*/  SGXT.U32 R164, R164, 0x1 ;  /* 0x00000001a4a4781a */ /* 0x000fc80000000000 */
[----:B------:R-:W-:-:S04]  /*23490*/  LOP3.LUT R164, R164, 0x9a, RZ, 0xfc, !PT ;  /* 0x0000009aa4a47812 */ /* 0x000fc800078efcff */
[----:B------:R-:W-:Y:S01]  /*234a0*/  ISETP.GE.AND P2, PT, R164, UR13, PT ;  /* 0x0000000da4007c0c */ /* 0x000fe2000bf46270 */
[----:B------:R-:W-:Y:S04]  /*234b0*/  STL [R1+0x64], R165 ;  /* 0x000064a501007387 */ /* 0x000fe80000100800 */
[----:B------:R0:W-:Y:S02]  /*234c0*/  STL [R1+0x58], R9 ;  /* 0x0000580901007387 */ /* 0x0001e40000100800 */
[----:B0-----:R-:W0:Y:S02]  /*234d0*/  S2R R9, SR_TID.X ;  /* 0x0000000000097919 */ /* 0x001e240000002100 */
[----:B---3--:R0:W-:Y:S04]  /*234e0*/  STL [R1+0x54], R154 ;  /* 0x0000549a01007387 */ /* 0x0081e80000100800 */
[----:B------:R-:W3:Y:S04]  /*234f0*/  LDL R160, [R1+0x16c8] ;  /* 0x0016c80001a07983 */ /* 0x000ee80000100800 */
[----:B------:R-:W3:Y:S01]  /*23500*/  LDL R22, [R1+0x16c0] ;  /* 0x0016c00001167983 */ /* 0x000ee20000100800 */
[----:B0-----:R-:W-:-:S03]  /*23510*/  SHF.R.U32.HI R154, RZ, 0x6, R9 ;  /* 0x00000006ff9a7819 */ /* 0x001fc60000011609 */
[----:B------:R-:W3:Y:S01]  /*23520*/  LDL R9, [R1+0x16cc] ;  /* 0x0016cc0001097983 */ /* 0x000ee20000100800 */
[----:B--2---:R-:W-:Y:S02]  /*23530*/  @!P2 IMAD.MOV.U32 R20, RZ, RZ, R0 ;  /* 0x000000ffff14a224 */ /* 0x004fe400078e0000 */
[----:B------:R-:W-:-:S05]  /*23540*/  @!P2 IMAD.MOV.U32 R21, RZ, RZ, R156 ;  /* 0x000000ffff15a224 */ /* 0x000fca00078e009c */
[----:B------:R0:W2:Y:S01]  /*23550*/  @!P2 LDG.E.U8 R7, desc[UR18][R20.64] ;  /* 0x000000121407a981 */ /* 0x0000a2000c1e1100 */
[----:B------:R-:W-:-:S04]  /*23560*/  SGXT.U32 R154, R154, 0x1 ;  /* 0x000000019a9a781a */ /* 0x000fc80000000000 */
[----:B------:R-:W-:-:S04]  /*23570*/  LOP3.LUT R154, R154, 0x9c, RZ, 0xfc, !PT ;  /* 0x0000009c9a9a7812 */ /* 0x000fc800078efcff */
[----:B------:R-:W-:Y:S02]  /*23580*/  ISETP.GE.AND P3, PT, R154, UR13, PT ;  /* 0x0000000d9a007c0c */ /* 0x000fe4000bf66270 */
[----:B------:R-:W1:Y:S02]  /*23590*/  S2R R154, SR_TID.X ;  /* 0x00000000009a7919 */ /* 0x000e640000002100 */
[----:B-1----:R-:W-:Y:S01]  /*235a0*/  LEA.HI R162, R154, 0x9e, RZ, 0x1a ;  /* 0x0000009e9aa27811 */ /* 0x002fe200078fd0ff */
[----:B------:R1:W-:Y:S01]  /*235b0*/  STL [R1+0x50], R8 ;  /* 0x0000500801007387 */ /* 0x0003e20000100800 */
[----:B------:R-:W-:-:S03]  /*235c0*/  SHF.R.U32.HI R154, RZ, 0x6, R154 ;  /* 0x00000006ff9a7819 */ /* 0x000fc6000001169a */
[----:B------:R-:W2:Y:S04]  /*235d0*/  LDL R159, [R1+0x16b8] ;  /* 0x0016b800019f7983 */ /* 0x000ea80000100800 */
[----:B-1----:R-:W2:Y:S01]  /*235e0*/  LDL R8, [R1+0x16c4] ;  /* 0x0016c40001087983 */ /* 0x002ea20000100800 */
[----:B------:R-:W-:-:S04]  /*235f0*/  SGXT.U32 R154, R154, 0x1 ;  /* 0x000000019a9a781a */ /* 0x000fc80000000000 */
[----:B------:R-:W-:-:S04]  /*23600*/  LOP3.LUT R154, R154, 0xa0, RZ, 0xfc, !PT ;  /* 0x000000a09a9a7812 */ /* 0x000fc800078efcff */
[----:B------:R-:W-:Y:S02]  /*23610*/  ISETP.GE.AND P1, PT, R154, UR13, PT ;  /* 0x0000000d9a007c0c */ /* 0x000fe4000bf26270 */
[----:B------:R-:W1:Y:S01]  /*23620*/  S2R R154, SR_TID.X ;  /* 0x00000000009a7919 */ /* 0x000e620000002100 */
[----:B----4-:R4:W-:Y:S04]  /*23630*/  STL [R1+0x4c], R158 ;  /* 0x00004c9e01007387 */ /* 0x0109e80000100800 */
[----:B------:R-:W2:Y:S04]  /*23640*/  LDL R156, [R1+0x16b0] ;  /* 0x0016b000019c7983 */ /* 0x000ea80000100800 */
[----:B------:R-:W2:Y:S04]  /*23650*/  LDL R0, [R1+0x16b4] ;  /* 0x0016b40001007983 */ /* 0x000ea80000100800 */
[----:B----4-:R-:W4:Y:S01]  /*23660*/  LDL R158, [R1+0x16bc] ;  /* 0x0016bc00019e7983 */ /* 0x010f220000100800 */
[----:B-1----:R-:W-:-:S04]  /*23670*/  SHF.R.U32.HI R154, RZ, 0x6, R154 ;  /* 0x00000006ff9a7819 */ /* 0x002fc8000001169a */
[----:B------:R-:W-:-:S04]  /*23680*/  SGXT.U32 R154, R154, 0x1 ;  /* 0x000000019a9a781a */ /* 0x000fc80000000000 */
[----:B------:R-:W-:Y:S01]  /*23690*/  LOP3.LUT R154, R154, 0xa2, RZ, 0xfc, !PT ;  /* 0x000000a29a9a7812 */ /* 0x000fe200078efcff */
[----:B0-----:R-:W-:-:S03]  /*236a0*/  @!P3 IMAD.MOV.U32 R20, RZ, RZ, R152 ;  /* 0x000000ffff14b224 */ /* 0x001fc600078e0098 */
[----:B------:R-:W-:Y:S02]  /*236b0*/  ISETP.GE.AND P2, PT, R154, UR13, PT ;  /* 0x0000000d9a007c0c */ /* 0x000fe4000bf46270 */
[----:B------:R-:W-:Y:S01]  /*236c0*/  ISETP.GE.AND P4, PT, R162, UR13, PT ;  /* 0x0000000da2007c0c */ /* 0x000fe2000bf86270 */
[----:B------:R-:W-:Y:S01]  /*236d0*/  @!P3 IMAD.MOV.U32 R21, RZ, RZ, R153 ;  /* 0x000000ffff15b224 */ /* 0x000fe200078e0099 */
[----:B------:R-:W-:Y:S02]  /*236e0*/  PRMT R17, RZ, 0x7610, R17 ;  /* 0x00007610ff117816 */ /* 0x000fe40000000011 */
[----:B------:R-:W-:-:S04]  /*236f0*/  PRMT R16, RZ, 0x7610, R16 ;  /* 0x00007610ff107816 */ /* 0x000fc80000000010 */
[----:B------:R3:W4:Y:S05]  /*23700*/  @!P3 LDG.E.U8 R17, desc[UR18][R20.64] ;  /* 0x000000121411b981 */ /* 0x00072a000c1e1100 */
[----:B---3--:R-:W-:Y:S02]  /*23710*/  @!P4 IMAD.MOV.U32 R21, RZ, RZ, R160 ;  /* 0x000000ffff15c224 */ /* 0x008fe400078e00a0 */
[----:B------:R-:W-:-:S05]  /*23720*/  @!P4 IMAD.MOV.U32 R20, RZ, RZ, R9 ;  /* 0x000000ffff14c224 */ /* 0x000fca00078e0009 */
[----:B------:R0:W3:Y:S04]  /*23730*/  @!P4 LDG.E.U8 R16, desc[UR18][R20.64] ;  /* 0x000000121410c981 */ /* 0x0000e8000c1e1100 */
[----:B--2---:R1:W-:Y:S04]  /*23740*/  STL [R1+0x20e4], R7 ;  /* 0x0020e40701007387 */ /* 0x0043e80000100800 */
[----:B------:R-:W2:Y:S04]  /*23750*/  LDL R154, [R1+0x16a8] ;  /* 0x0016a800019a7983 */ /* 0x000ea80000100800 */
[----:B------:R-:W2:Y:S01]  /*23760*/  LDL R152, [R1+0x16ac] ;  /* 0x0016ac0001987983 */ /* 0x000ea20000100800 */
[----:B------:R-:W1:Y:S01]  /*23770*/  S2R R153, SR_TID.X ;  /* 0x0000000000997919 */ /* 0x000e620000002100 */
[----:B0-----:R-:W-:-:S02]  /*23780*/  @!P1 IMAD.MOV.U32 R21, RZ, RZ, R22 ;  /* 0x000000ffff159224 */ /* 0x001fc400078e0016 */
[----:B-1----:R-:W2:Y:S01]  /*23790*/  LDL R7, [R1+0x16a4] ;  /* 0x0016a40001077983 */ /* 0x002ea20000100800 */
[----:B------:R-:W-:Y:S01]  /*237a0*/  SHF.R.U32.HI R161, RZ, 0x6, R153 ;  /* 0x00000006ffa17819 */ /* 0x000fe20000011699 */
[----:B------:R-:W-:-:S05]  /*237b0*/  @!P1 IMAD.MOV.U32 R20, RZ, RZ, R8 ;  /* 0x000000ffff149224 */ /* 0x000fca00078e0008 */
[----:B------:R0:W2:Y:S01]  /*237c0*/  @!P1 LDG.E.U8 R155, desc[UR18][R20.64] ;  /* 0x00000012149b9981 */ /* 0x0000a2000c1e1100 */
[----:B------:R-:W-:-:S04]  /*237d0*/  SGXT.U32 R161, R161, 0x1 ;  /* 0x00000001a1a1781a */ /* 0x000fc80000000000 */
[----:B------:R-:W-:-:S04]  /*237e0*/  LOP3.LUT R161, R161, 0xa4, RZ, 0xfc, !PT ;  /* 0x000000a4a1a17812 */ /* 0x000fc800078efcff */
[----:B------:R-:W-:Y:S01]  /*237f0*/  ISETP.GE.AND P3, PT, R161, UR13, PT ;  /* 0x0000000da1007c0c */ /* 0x000fe2000bf66270 */
[----:B0-----:R-:W-:Y:S01]  /*23800*/  @!P2 IMAD.MOV.U32 R21, RZ, RZ, R159 ;  /* 0x000000ffff15a224 */ /* 0x001fe200078e009f */
[----:B------:R-:W-:Y:S01]  /*23810*/  SHF.R.U32.HI R153, RZ, 0x6, R153 ;  /* 0x00000006ff997819 */ /* 0x000fe20000011699 */
[----:B----4-:R-:W-:-:S05]  /*23820*/  @!P2 IMAD.MOV.U32 R20, RZ, RZ, R158 ;  /* 0x000000ffff14a224 */ /* 0x010fca00078e009e */
[----:B------:R0:W4:Y:S05]  /*23830*/  @!P2 LDG.E.U8 R157, desc[UR18][R20.64] ;  /* 0x00000012149da981 */ /* 0x00012a000c1e1100 */
[----:B0-----:R-:W-:Y:S02]  /*23840*/  @!P3 IMAD.MOV.U32 R20, RZ, RZ, R0 ;  /* 0x000000ffff14b224 */ /* 0x001fe400078e0000 */
[----:B------:R-:W-:-:S05]  /*23850*/  @!P3 IMAD.MOV.U32 R21, RZ, RZ, R156 ;  /* 0x000000ffff15b224 */ /* 0x000fca00078e009c */
[----:B------:R2:W4:Y:S01]  /*23860*/  @!P3 LDG.E.U8 R10, desc[UR18][R20.64] ;  /* 0x00000012140ab981 */ /* 0x000522000c1e1100 */
[----:B------:R-:W-:-:S04]  /*23870*/  SGXT.U32 R153, R153, 0x1 ;  /* 0x000000019999781a */ /* 0x000fc80000000000 */
[----:B------:R-:W-:-:S04]  /*23880*/  LOP3.LUT R153, R153, 0xa6, RZ, 0xfc, !PT ;  /* 0x000000a699997812 */ /* 0x000fc800078efcff */
[----:B------:R-:W-:Y:S01]  /*23890*/  ISETP.GE.AND P4, PT, R153, UR13, PT ;  /* 0x0000000d99007c0c */ /* 0x000fe2000bf86270 */
[----:B------:R0:W-:Y:S04]  /*238a0*/  STL [R1+0x20e8], R17 ;  /* 0x0020e81101007387 */ /* 0x0001e80000100800 */
[----:B------:R-:W4:Y:S04]  /*238b0*/  LDL R9, [R1+0x16a0] ;  /* 0x0016a00001097983 */ /* 0x000f280000100800 */
[----:B---3--:R1:W-:Y:S04]  /*238c0*/  STL [R1+0x20ec], R16 ;  /* 0x0020ec1001007387 */ /* 0x0083e80000100800 */
[----:B------:R-:W3:Y:S04]  /*238d0*/  LDL R153, [R1+0x1698] ;  /* 0x0016980001997983 */ /* 0x000ee80000100800 */
[----:B------:R-:W3:Y:S01]  /*238e0*/  LDL R22, [R1+0x169c] ;  /* 0x00169c0001167983 */ /* 0x000ee20000100800 */
[----:B--2---:R-:W-:-:S02]  /*238f0*/  @!P4 IMAD.MOV.U32 R21, RZ, RZ, R154 ;  /* 0x000000ffff15c224 */ /* 0x004fc400078e009a */
[----:B------:R-:W-:-:S05]  /*23900*/  @!P4 IMAD.MOV.U32 R20, RZ, RZ, R152 ;  /* 0x000000ffff14c224 */ /* 0x000fca00078e0098 */
[----:B------:R2:W3:Y:S01]  /*23910*/  @!P4 LDG.E.U8 R23, desc[UR18][R20.64] ;  /* 0x000000121417c981 */ /* 0x0004e2000c1e1100 */
[----:B------:R-:W0:Y:S02]  /*23920*/  S2R R160, SR_TID.X ;  /* 0x0000000000a07919 */ /* 0x000e240000002100 */
[----:B0-----:R-:W-:-:S04]  /*23930*/  SHF.R.U32.HI R8, RZ, 0x6, R160 ;  /* 0x00000006ff087819 */ /* 0x001fc800000116a0 */
[----:B------:R-:W-:-:S04]  /*23940*/  SGXT.U32 R8, R8, 0x1 ;  /* 0x000000010808781a */ /* 0x000fc80000000000 */
[----:B------:R-:W-:-:S04]  /*23950*/  LOP3.LUT R8, R8, 0xa8, RZ, 0xfc, !PT ;  /* 0x000000a808087812 */ /* 0x000fc800078efcff */
[----:B------:R-:W-:Y:S01]  /*23960*/  ISETP.GE.AND P1, PT, R8, UR13, PT ;  /* 0x0000000d08007c0c */ /* 0x000fe2000bf26270 */
[----:B------:R0:W-:Y:S04]  /*23970*/  STL [R1+0x3c], R155 ;  /* 0x00003c9b01007387 */ /* 0x0001e80000100800 */
[----:B------:R-:W3:Y:S04]  /*23980*/  LDL R8, [R1+0x1694] ;  /* 0x0016940001087983 */ /* 0x000ee80000100800 */
[----:B------:R-:W3:Y:S04]  /*23990*/  LDL R17, [R1+0x1690] ;  /* 0x0016900001117983 */ /* 0x000ee80000100800 */
[----:B-1----:R-:W3:Y:S04]  /*239a0*/  LDL R16, [R1+0x1688] ;  /* 0x0016880001107983 */ /* 0x002ee80000100800 */
[----:B------:R-:W3:Y:S01]  /*239b0*/  LDL R0, [R1+0x168c] ;  /* 0x00168c0001007983 */ /* 0x000ee20000100800 */
[----:B0-----:R-:W0:Y:S03]  /*239c0*/  S2R R155, SR_TID.X ;  /* 0x00000000009b7919 */ /* 0x001e260000002100 */
[----:B----4-:R1:W-:Y:S02]  /*239d0*/  STL [R1+0x34], R10 ;  /* 0x0000340a01007387 */ /* 0x0103e40000100800 */
[----:B-1----:R-:W1:Y:S01]  /*239e0*/  S2R R10, SR_TID.X ;  /* 0x00000000000a7919 */ /* 0x002e620000002100 */
[----:B0-----:R-:W-:Y:S01]  /*239f0*/  SHF.R.U32.HI R155, RZ, 0x6, R155 ;  /* 0x00000006ff9b7819 */ /* 0x001fe2000001169b */
[----:B--2---:R-:W-:-:S03]  /*23a00*/  @!P1 IMAD.MOV.U32 R20, RZ, RZ, R7 ;  /* 0x000000ffff149224 */ /* 0x004fc600078e0007 */
[----:B------:R-:W-:-:S04]  /*23a10*/  SGXT.U32 R155, R155, 0x1 ;  /* 0x000000019b9b781a */ /* 0x000fc80000000000 */
[----:B------:R-:W-:-:S04]  /*23a20*/  LOP3.LUT R155, R155, 0xaa, RZ, 0xfc, !PT ;  /* 0x000000aa9b9b7812 */ /* 0x000fc800078efcff */
[----:B------:R-:W-:Y:S01]  /*23a30*/  ISETP.GE.AND P2, PT, R155, UR13, PT ;  /* 0x0000000d9b007c0c */ /* 0x000fe2000bf46270 */
[----:B------:R-:W-:Y:S01]  /*23a40*/  @!P1 IMAD.MOV.U32 R21, RZ, RZ, R9 ;  /* 0x000000ffff159224 */ /* 0x000fe200078e0009 */
[----:B------:R-:W-:-:S04]  /*23a50*/  PRMT R19, RZ, 0x7610, R19 ;  /* 0x00007610ff137816 */ /* 0x000fc80000000013 */
[----:B------:R3:W2:Y:S07]  /*23a60*/  @!P1 LDG.E.U8 R6, desc[UR18][R20.64] ;  /* 0x0000001214069981 */ /* 0x0006ae000c1e1100 */
[----:B---3--:R-:W-:Y:S02]  /*23a70*/  @!P2 IMAD.MOV.U32 R21, RZ, RZ, R153 ;  /* 0x000000ffff15a224 */ /* 0x008fe400078e0099 */
[----:B------:R-:W-:-:S05]  /*23a80*/  @!P2 IMAD.MOV.U32 R20, RZ, RZ, R22 ;  /* 0x000000ffff14a224 */ /* 0x000fca00078e0016 */
[----:B------:R0:W3:Y:S04]  /*23a90*/  @!P2 LDG.E.U8 R19, desc[UR18][R20.64] ;  /* 0x000000121413a981 */ /* 0x0000e8000c1e1100 */
[----:B------:R1:W-:Y:S04]  /*23aa0*/  STL [R1+0x30], R23 ;  /* 0x0000301701007387 */ /* 0x0003e80000100800 */
[----:B------:R-:W4:Y:S04]  /*23ab0*/  LDL R152, [R1+0x1680] ;  /* 0x0016800001987983 */ /* 0x000f280000100800 */
[----:B------:R-:W4:Y:S01]  /*23ac0*/  LDL R7, [R1+0x167c] ;  /* 0x00167c0001077983 */ /* 0x000f220000100800 */
[----:B-1----:R-:W-:-:S03]  /*23ad0*/  LEA.HI R23, R10, 0xae, RZ, 0x1a ;  /* 0x000000ae0a177811 */ /* 0x002fc600078fd0ff */
[----:B------:R-:W4:Y:S01]  /*23ae0*/  LDL R10, [R1+0x1684] ;  /* 0x00168400010a7983 */ /* 0x000f220000100800 */
[----:B------:R-:W-:-:S03]  /*23af0*/  ISETP.GE.AND P4, PT, R23, UR13, PT ;  /* 0x0000000d17007c0c */ /* 0x000fc6000bf86270 */
[----:B------:R-:W4:Y:S01]  /*23b00*/  LDL R23, [R1+0x1678] ;  /* 0x0016780001177983 */ /* 0x000f220000100800 */
[----:B------:R-:W1:Y:S01]  /*23b10*/  S2R R155, SR_TID.X ;  /* 0x00000000009b7919 */ /* 0x000e620000002100 */
[----:B------:R-:W-:Y:S02]  /*23b20*/  PRMT R13, RZ, 0x7610, R13 ;  /* 0x00007610ff0d7816 */ /* 0x000fe4000000000d */
[----:B-1----:R-:W-:-:S04]  /*23b30*/  SHF.R.U32.HI R155, RZ, 0x6, R155 ;  /* 0x00000006ff9b7819 */ /* 0x002fc8000001169b */
[----:B------:R-:W-:-:S04]  /*23b40*/  SGXT.U32 R155, R155, 0x1 ;  /* 0x000000019b9b781a */ /* 0x000fc80000000000 */
[----:B------:R-:W-:-:S04]  /*23b50*/  LOP3.LUT R155, R155, 0xac, RZ, 0xfc, !PT ;  /* 0x000000ac9b9b7812 */ /* 0x000fc800078efcff */
[----:B------:R-:W-:-:S13]  /*23b60*/  ISETP.GE.AND P3, PT, R155, UR13, PT ;  /* 0x0000000d9b007c0c */ /* 0x000fda000bf66270 */
[----:B0-----:R-:W-:Y:S02]  /*23b70*/  @!P3 IMAD.MOV.U32 R20, RZ, RZ, R8 ;  /* 0x000000ffff14b224 */ /* 0x001fe400078e0008 */
[----:B------:R-:W-:-:S05]  /*23b80*/  @!P3 IMAD.MOV.U32 R21, RZ, RZ, R17 ;  /* 0x000000ffff15b224 */ /* 0x000fca00078e0011 */
[----:B------:R0:W4:Y:S01]  /*23b90*/  @!P3 LDG.E.U8 R13, desc[UR18][R20.64] ;  /* 0x00000012140db981 */ /* 0x000122000c1e1100 */
[----:B------:R-:W1:Y:S01]  /*23ba0*/  S2R R9, SR_TID.X ;  /* 0x0000000000097919 */ /* 0x000e620000002100 */
[----:B------:R-:W-:Y:S01]  /*23bb0*/  PRMT R4, RZ, 0x7610, R4 ;  /* 0x00007610ff047816 */ /* 0x000fe20000000004 */
[----:B0-----:R-:W-:Y:S02]  /*23bc0*/  @!P4 IMAD.MOV.U32 R20, RZ, RZ, R0 ;  /* 0x000000ffff14c224 */ /* 0x001fe400078e0000 */
[----:B------:R-:W-:Y:S01]  /*23bd0*/  @!P4 IMAD.MOV.U32 R21, RZ, RZ, R16 ;  /* 0x000000ffff15c224 */ /* 0x000fe200078e0010 */
[----:B------:R-:W-:-:S04]  /*23be0*/  PRMT R5, RZ, 0x7610, R5 ;  /* 0x00007610ff057816 */ /* 0x000fc80000000005 */
[----:B------:R4:W4:Y:S01]  /*23bf0*/  @!P4 LDG.E.U8 R4, desc[UR18][R20.64] ;  /* 0x000000121404c981 */ /* 0x000922000c1e1100 */
[--C-:B-1----:R-:W-:Y:S02]  /*23c00*/  SHF.R.U32.HI R154, RZ, 0x6, R9.reuse ;  /* 0x00000006ff9a7819 */ /* 0x102fe40000011609 */
[----:B------:R-:W-:Y:S02]  /*23c10*/  SHF.R.U32.HI R9, RZ, 0x6, R9 ;  /* 0x00000006ff097819 */ /* 0x000fe40000011609 */
[----:B------:R-:W-:Y:S02]  /*23c20*/  SGXT.U32 R154, R154, 0x1 ;  /* 0x000000019a9a781a */ /* 0x000fe40000000000 */
[----:B------:R-:W-:Y:S02]  /*23c30*/  SGXT.U32 R9, R9, 0x1 ;  /* 0x000000010909781a */ /* 0x000fe40000000000 */
[----:B------:R-:W-:Y:S02]  /*23c40*/  LOP3.LUT R154, R154, 0xb0, RZ, 0xfc, !PT ;  /* 0x000000b09a9a7812 */ /* 0x000fe400078efcff */
[----:B------:R-:W-:-:S02]  /*23c50*/  LOP3.LUT R9, R9, 0xb2, RZ, 0xfc, !PT ;  /* 0x000000b209097812 */ /* 0x000fc400078efcff */
[----:B------:R-:W-:Y:S02]  /*23c60*/  ISETP.GE.AND P1, PT, R154, UR13, PT ;  /* 0x0000000d9a007c0c */ /* 0x000fe4000bf26270 */
[----:B------:R-:W-:Y:S02]  /*23c70*/  ISETP.GE.AND P2, PT, R9, UR13, PT ;  /* 0x0000000d09007c0c */ /* 0x000fe4000bf46270 */
[----:B------:R-:W-:Y:S01]  /*23c80*/  PRMT R15, RZ, 0x7610, R15 ;  /* 0x00007610ff0f7816 */ /* 0x000fe2000000000f */
[----:B--2---:R-:W-:Y:S04]  /*23c90*/  STL [R1+0x20b0], R6 ;  /* 0x0020b00601007387 */ /* 0x004fe80000100800 */
[----:B------:R-:W-:Y:S04]  /*23ca0*/  STL [R1+0x38], R157 ;  /* 0x0000389d01007387 */ /* 0x000fe80000100800 */
[----:B------:R-:W2:Y:S04]  /*23cb0*/  LDL R22, [R1+0x1670] ;  /* 0x0016700001167983 */ /* 0x000ea80000100800 */
[----:B---3--:R0:W-:Y:S04]  /*23cc0*/  STL [R1+0x28], R19 ;  /* 0x0000281301007387 */ /* 0x0081e80000100800 */
[----:B------:R-:W3:Y:S04]  /*23cd0*/  LDL R17, [R1+0x1668] ;  /* 0x0016680001117983 */ /* 0x000ee80000100800 */
[----:B------:R-:W3:Y:S04]  /*23ce0*/  LDL R8, [R1+0x166c] ;  /* 0x00166c0001087983 */ /* 0x000ee80000100800 */
[----:B0-----:R-:W3:Y:S01]  /*23cf0*/  LDL R19, [R1+0x1674] ;  /* 0x0016740001137983 */ /* 0x001ee20000100800 */
[----:B----4-:R-:W-:-:S02]  /*23d00*/  @!P1 IMAD.MOV.U32 R21, RZ, RZ, R152 ;  /* 0x000000ffff159224 */ /* 0x010fc400078e0098 */
[----:B------:R-:W-:-:S05]  /*23d10*/  @!P1 IMAD.MOV.U32 R20, RZ, RZ, R10 ;  /* 0x000000ffff149224 */ /* 0x000fca00078e000a */
[----:B------:R0:W4:Y:S02]  /*23d20*/  @!P1 LDG.E.U8 R5, desc[UR18][R20.64] ;  /* 0x0000001214059981 */ /* 0x000124000c1e1100 */
[----:B0-----:R-:W-:Y:S02]  /*23d30*/  @!P2 IMAD.MOV.U32 R20, RZ, RZ, R7 ;  /* 0x000000ffff14a224 */ /* 0x001fe400078e0007 */
[----:B------:R-:W-:-:S05]  /*23d40*/  @!P2 IMAD.MOV.U32 R21, RZ, RZ, R23 ;  /* 0x000000ffff15a224 */ /* 0x000fca00078e0017 */
[----:B------:R2:W4:Y:S01]  /*23d50*/  @!P2 LDG.E.U8 R15, desc[UR18][R20.64] ;  /* 0x00000012140fa981 */ /* 0x000522000c1e1100 */
[----:B------:R-:W0:Y:S03]  /*23d60*/  S2R R9, SR_TID.X ;  /* 0x0000000000097919 */ /* 0x000e260000002100 */
[----:B------:R-:W-:Y:S04]  /*23d70*/  STL [R1+0x20b4], R13 ;  /* 0x0020b40d01007387 */ /* 0x000fe80000100800 */
[----:B------:R-:W4:Y:S04]  /*23d80*/  LDL R16, [R1+0x1660] ;  /* 0x0016600001107983 */ /* 0x000f280000100800 */
[----:B------:R-:W4:Y:S04]  /*23d90*/  LDL R0, [R1+0x1664] ;  /* 0x0016640001007983 */ /* 0x000f280000100800 */
[----:B------:R-:W-:Y:S04]  /*23da0*/  STL [R1+0x20b8], R4 ;  /* 0x0020b80401007387 */ /* 0x000fe80000100800 */
[----:B------:R-:W4:Y:S04]  /*23db0*/  LDL R10, [R1+0x1658] ;  /* 0x00165800010a7983 */ /* 0x000f280000100800 */
[----:B------:R-:W4:Y:S01]  /*23dc0*/  LDL R6, [R1+0x165c] ;  /* 0x00165c0001067983 */ /* 0x000f220000100800 */
[----:B0-----:R-:W-:-:S04]  /*23dd0*/  SHF.R.U32.HI R9, RZ, 0x6, R9 ;  /* 0x00000006ff097819 */ /* 0x001fc80000011609 */
[----:B------:R-:W-:-:S04]  /*23de0*/  SGXT.U32 R9, R9, 0x1 ;  /* 0x000000010909781a */ /* 0x000fc80000000000 */
[----:B------:R-:W-:-:S04]  /*23df0*/  LOP3.LUT R9, R9, 0xb4, RZ, 0xfc, !PT ;  /* 0x000000b409097812 */ /* 0x000fc800078efcff */
[----:B------:R-:W-:Y:S02]  /*23e00*/  ISETP.GE.AND P3, PT, R9, UR13, PT ;  /* 0x0000000d09007c0c */ /* 0x000fe4000bf66270 */
[----:B------:R-:W-:-:S11]  /*23e10*/  PRMT R14, RZ, 0x7610, R14 ;  /* 0x00007610ff0e7816 */ /* 0x000fd6000000000e */
[----:B--2---:R-:W-:Y:S02]  /*23e20*/  @!P3 IMAD.MOV.U32 R21, RZ, RZ, R22 ;  /* 0x000000ffff15b224 */ /* 0x004fe400078e0016 */
[----:B---3--:R-:W-:-:S05]  /*23e30*/  @!P3 IMAD.MOV.U32 R20, RZ, RZ, R19 ;  /* 0x000000ffff14b224 */ /* 0x008fca00078e0013 */
[----:B------:R0:W2:Y:S01]  /*23e40*/  @!P3 LDG.E.U8 R14, desc[UR18][R20.64] ;  /* 0x00000012140eb981 */ /* 0x0000a2000c1e1100 */
[----:B------:R-:W1:Y:S03]  /*23e50*/  S2R R9, SR_TID.X ;  /* 0x0000000000097919 */ /* 0x000e660000002100 */
[----:B----4-:R3:W-:Y:S04]  /*23e60*/  STL [R1+0x2098], R5 ;  /* 0x0020980501007387 */ /* 0x0107e80000100800 */
[----:B------:R-:W4:Y:S04]  /*23e70*/  LDL R7, [R1+0x1650] ;  /* 0x0016500001077983 */ /* 0x000f280000100800 */
[----:B---3--:R-:W3:Y:S04]  /*23e80*/  LDL R5, [R1+0x1654] ;  /* 0x0016540001057983 */ /* 0x008ee80000100800 */
[----:B------:R0:W-:Y:S04]  /*23e90*/  STL [R1+0x209c], R15 ;  /* 0x00209c0f01007387 */ /* 0x0001e80000100800 */
[----:B------:R-:W3:Y:S04]  /*23ea0*/  LDL R13, [R1+0x164c] ;  /* 0x00164c00010d7983 */ /* 0x000ee80000100800 */
[----:B0-----:R-:W3:Y:S01]  /*23eb0*/  LDL R15, [R1+0x1648] ;  /* 0x00164800010f7983 */ /* 0x001ee20000100800 */
[----:B-1----:R-:W-:-:S04]  /*23ec0*/  SHF.R.U32.HI R9, RZ, 0x6, R9 ;  /* 0x00000006ff097819 */ /* 0x002fc80000011609 */
[----:B------:R-:W-:-:S04]  /*23ed0*/  SGXT.U32 R9, R9, 0x1 ;  /* 0x000000010909781a */ /* 0x000fc80000000000 */
[----:B------:R-:W-:-:S04]  /*23ee0*/  LOP3.LUT R9, R9, 0xb6, RZ, 0xfc, !PT ;  /* 0x000000b609097812 */ /* 0x000fc800078efcff */
[----:B------:R-:W-:Y:S02]  /*23ef0*/  ISETP.GE.AND P4, PT, R9, UR13, PT ;  /* 0x0000000d09007c0c */ /* 0x000fe4000bf86270 */
[----:B------:R-:W0:Y:S02]  /*23f00*/  S2R R9, SR_TID.X ;  /* 0x0000000000097919 */ /* 0x000e240000002100 */
[----:B0-----:R-:W-:-:S04]  /*23f10*/  SHF.R.U32.HI R9, RZ, 0x6, R9 ;  /* 0x00000006ff097819 */ /* 0x001fc80000011609 */
[----:B------:R-:W-:-:S04]  /*23f20*/  SGXT.U32 R9, R9, 0x1 ;  /* 0x000000010909781a */ /* 0x000fc80000000000 */
[----:B------:R-:W-:-:S04]  /*23f30*/  LOP3.LUT R9, R9, 0xb8, RZ, 0xfc, !PT ;  /* 0x000000b809097812 */ /* 0x000fc800078efcff */
[----:B------:R-:W-:Y:S02]  /*23f40*/  ISETP.GE.AND P1, PT, R9, UR13, PT ;  /* 0x0000000d09007c0c */ /* 0x000fe4000bf26270 */
[----:B------:R-:W0:Y:S01]  /*23f50*/  S2R R9, SR_TID.X ;  /* 0x0000000000097919 */ /* 0x000e220000002100 */
[----:B------:R-:W-:Y:S01]  /*23f60*/  PRMT R12, RZ, 0x7610, R12 ;  /* 0x00007610ff0c7816 */ /* 0x000fe2000000000c */
[----:B------:R-:W-:Y:S02]  /*23f70*/  @!P4 IMAD.MOV.U32 R20, RZ, RZ, R8 ;  /* 0x000000ffff14c224 */ /* 0x000fe400078e0008 */
[----:B------:R-:W-:Y:S01]  /*23f80*/  @!P4 IMAD.MOV.U32 R21, RZ, RZ, R17 ;  /* 0x000000ffff15c224 */ /* 0x000fe200078e0011 */
[----:B------:R-:W-:-:S04]  /*23f90*/  PRMT R11, RZ, 0x7610, R11 ;  /* 0x00007610ff0b7816 */ /* 0x000fc8000000000b */
[----:B------:R1:W3:Y:S01]  /*23fa0*/  @!P4 LDG.E.U8 R12, desc[UR18][R20.64] ;  /* 0x00000012140cc981 */ /* 0x0002e2000c1e1100 */
[----:B0-----:R-:W-:-:S04]  /*23fb0*/  SHF.R.U32.HI R9, RZ, 0x6, R9 ;  /* 0x00000006ff097819 */ /* 0x001fc80000011609 */
[----:B------:R-:W-:-:S04]  /*23fc0*/  SGXT.U32 R9, R9, 0x1 ;  /* 0x000000010909781a */ /* 0x000fc80000000000 */
[----:B------:R-:W-:-:S04]  /*23fd0*/  LOP3.LUT R9, R9, 0xba, RZ, 0xfc, !PT ;  /* 0x000000ba09097812 */ /* 0x000fc800078efcff */
[----:B------:R-:W-:Y:S02]  /*23fe0*/  ISETP.GE.AND P2, PT, R9, UR13, PT ;  /* 0x0000000d09007c0c */ /* 0x000fe4000bf46270 */
[----:B------:R-:W0:Y:S01]  /*23ff0*/  S2R R9, SR_TID.X ;  /* 0x0000000000097919 */ /* 0x000e220000002100 */
[----:B-1----:R-:W-:Y:S02]  /*24000*/  @!P1 IMAD.MOV.U32 R20, RZ, RZ, R0 ;  /* 0x000000ffff149224 */ /* 0x002fe400078e0000 */
[----:B------:R-:W-:-:S05]  /*24010*/  @!P1 IMAD.MOV.U32 R21, RZ, RZ, R16 ;  /* 0x000000ffff159224 */ /* 0x000fca00078e0010 */
[----:B------:R1:W3:Y:S01]  /*24020*/  @!P1 LDG.E.U8 R11, desc[UR18][R20.64] ;  /* 0x00000012140b9981 */ /* 0x0002e2000c1e1100 */
[----:B0-----:R-:W-:-:S04]  /*24030*/  SHF.R.U32.HI R9, RZ, 0x6, R9 ;  /* 0x00000006ff097819 */ /* 0x001fc80000011609 */
[----:B------:R-:W-:-:S04]  /*24040*/  SGXT.U32 R9, R9, 0x1 ;  /* 0x000000010909781a */ /* 0x000fc80000000000 */
[----:B------:R-:W-:-:S04]  /*24050*/  LOP3.LUT R9, R9, 0xbc, RZ, 0xfc, !PT ;  /* 0x000000bc09097812 */ /* 0x000fc800078efcff */
[----:B------:R-:W-:Y:S02]  /*24060*/  ISETP.GE.AND P3, PT, R9, UR13, PT ;  /* 0x0000000d09007c0c */ /* 0x000fe4000bf66270 */
[----:B------:R-:W0:Y:S01]  /*24070*/  S2R R9, SR_TID.X ;  /* 0x0000000000097919 */ /* 0x000e220000002100 */
[----:B------:R-:W-:Y:S01]  /*24080*/  PRMT R3, RZ, 0x7610, R3 ;  /* 0x00007610ff037816 */ /* 0x000fe20000000003 */
[----:B-1----:R-:W-:Y:S02]  /*24090*/  @!P2 IMAD.MOV.U32 R20, RZ, RZ, R6 ;  /* 0x000000ffff14a224 */ /* 0x002fe400078e0006 */
[----:B------:R-:W-:Y:S01]  /*240a0*/  @!P2 IMAD.MOV.U32 R21, RZ, RZ, R10 ;  /* 0x000000ffff15a224 */ /* 0x000fe200078e000a */
[----:B------:R-:W-:-:S04]  /*240b0*/  PRMT R2, RZ, 0x7610, R2 ;  /* 0x00007610ff027816 */ /* 0x000fc80000000002 */
[----:B------:R4:W3:Y:S01]  /*240c0*/  @!P2 LDG.E.U8 R3, desc[UR18][R20.64] ;  /* 0x000000121403a981 */ /* 0x0008e2000c1e1100 */
[----:B------:R-:W-:Y:S02]  /*240d0*/  PRMT R252, RZ, 0x7610, R252 ;  /* 0x00007610fffc7816 */ /* 0x000fe400000000fc */
[----:B0-----:R-:W-:-:S04]  /*240e0*/  LEA.HI R9, R9, 0xbe, RZ, 0x1a ;  /* 0x000000be09097811 */ /* 0x001fc800078fd0ff */
[----:B------:R-:W-:Y:S01]  /*240f0*/  ISETP.GE.AND P4, PT, R9, UR13, PT ;  /* 0x0000000d09007c0c */ /* 0x000fe2000bf86270 */
[----:B--2---:R0:W-:Y:S04]  /*24100*/  STL [R1+0x20a0], R14 ;  /* 0x0020a00e01007387 */ /* 0x0041e80000100800 */
[----:B------:R-:W2:Y:S04]  /*24110*/  LDL R8, [R1+0x1640] ;  /* 0x0016400001087983 */ /* 0x000ea80000100800 */
[----:B------:R-:W2:Y:S01]  /*24120*/  LDL R4, [R1+0x1644] ;  /* 0x0016440001047983 */ /* 0x000ea20000100800 */
[----:B----4-:R-:W-:-:S02]  /*24130*/  @!P3 IMAD.MOV.U32 R21, RZ, RZ, R7 ;  /* 0x000000ffff15b224 */ /* 0x010fc400078e0007 */
[----:B---3--:R-:W-:-:S05]  /*24140*/  @!P3 IMAD.MOV.U32 R20, RZ, RZ, R5 ;  /* 0x000000ffff14b224 */ /* 0x008fca00078e0005 */
[----:B------:R1:W3:Y:S02]  /*24150*/  @!P3 LDG.E.U8 R2, desc[UR18][R20.64] ;  /* 0x000000121402b981 */ /* 0x0002e4000c1e1100 */
[----:B-1----:R-:W-:Y:S02]  /*24160*/  @!P4 IMAD.MOV.U32 R20, RZ, RZ, R13 ;  /* 0x000000ffff14c224 */ /* 0x002fe400078e000d */
[----:B------:R-:W-:-:S05]  /*24170*/  @!P4 IMAD.MOV.U32 R21, RZ, RZ, R15 ;  /* 0x000000ffff15c224 */ /* 0x000fca00078e000f */
[----:B------:R2:W4:Y:S01]  /*24180*/  @!P4 LDG.E.U8 R252, desc[UR18][R20.64] ;  /* 0x0000001214fcc981 */ /* 0x000522000c1e1100 */
[----:B------:R-:W1:Y:S03]  /*24190*/  S2R R9, SR_TID.X ;  /* 0x0000000000097919 */ /* 0x000e660000002100 */
[----:B------:R4:W-:Y:S04]  /*241a0*/  STL [R1+0x20a4], R12 ;  /* 0x0020a40c01007387 */ /* 0x0009e80000100800 */
[----:B0-----:R-:W4:Y:S04]  /*241b0*/  LDL R14, [R1+0x1638] ;  /* 0x00163800010e7983 */ /* 0x001f280000100800 */
[----:B------:R-:W4:Y:S04]  /*241c0*/  LDL R0, [R1+0x163c] ;  /* 0x00163c0001007983 */ /* 0x000f280000100800 */
[----:B------:R-:W-:Y:S04]  /*241d0*/  STL [R1+0x20a8], R11 ;  /* 0x0020a80b01007387 */ /* 0x000fe80000100800 */
[----:B------:R-:W4:Y:S04]  /*241e0*/  LDL R10, [R1+0x1630] ;  /* 0x00163000010a7983 */ /* 0x000f280000100800 */
[----:B------:R-:W4:Y:S01]  /*241f0*/  LDL R6, [R1+0x1634] ;  /* 0x0016340001067983 */ /* 0x000f220000100800 */
[----:B-1----:R-:W-:-:S04]  /*24200*/  SHF.R.U32.HI R9, RZ, 0x6, R9 ;  /* 0x00000006ff097819 */ /* 0x002fc80000011609 */
[----:B------:R-:W-:-:S04]  /*24210*/  SGXT.U32 R9, R9, 0x1 ;  /* 0x000000010909781a */ /* 0x000fc80000000000 */
[----:B------:R-:W-:-:S04]  /*24220*/  LOP3.LUT R9, R9, 0xc0, RZ, 0xfc, !PT ;  /* 0x000000c009097812 */ /* 0x000fc800078efcff */
[----:B------:R-:W-:Y:S01]  /*24230*/  ISETP.GE.AND P1, PT, R9, UR13, PT ;  /* 0x0000000d09007c0c */ /* 0x000fe2000bf26270 */
[----:B------:R-:W-:Y:S04]  /*24240*/  STL [R1+0x20bc], R3 ;  /* 0x0020bc0301007387 */ /* 0x000fe80000100800 */
[----:B------:R-:W4:Y:S04]  /*24250*/  LDL R7, [R1+0x1628] ;  /* 0x0016280001077983 */ /* 0x000f280000100800 */
[----:B------:R-:W4:Y:S01]  /*24260*/  LDL R5, [R1+0x162c] ;  /* 0x00162c0001057983 */ /* 0x000f220000100800 */
[----:B------:R-:W-:-:S03]  /*24270*/  PRMT R251, RZ, 0x7610, R251 ;  /* 0x00007610fffb7816 */ /* 0x000fc600000000fb */
[----:B--2---:R-:W-:Y:S02]  /*24280*/  @!P1 IMAD.MOV.U32 R21, RZ, RZ, R8 ;  /* 0x000000ffff159224 */ /* 0x004fe400078e0008 */
[----:B------:R-:W-:-:S05]  /*24290*/  @!P1 IMAD.MOV.U32 R20, RZ, RZ, R4 ;  /* 0x000000ffff149224 */ /* 0x000fca00078e0004 */
[----:B------:R0:W2:Y:S04]  /*242a0*/  @!P1 LDG.E.U8 R251, desc[UR18][R20.64] ;  /* 0x0000001214fb9981 */ /* 0x0000a8000c1e1100 */
[----:B---3--:R1:W-:Y:S04]  /*242b0*/  STL [R1+0x20c0], R2 ;  /* 0x0020c00201007387 */ /* 0x0083e80000100800 */
[----:B----4-:R-:W-:Y:S04]  /*242c0*/  STL [R1+0x20c4], R252 ;  /* 0x0020c4fc01007387 */ /* 0x010fe80000100800 */
[----:B------:R-:W3:Y:S04]  /*242d0*/  LDL R13, [R1+0x1620] ;  /* 0x00162000010d7983 */ /* 0x000ee80000100800 */
[----:B------:R-:W4:Y:S01]  /*242e0*/  LDL R12, [R1+0x1624] ;  /* 0x00162400010c7983 */ /* 0x000f220000100800 */
[----:B------:R-:W0:Y:S01]  /*242f0*/  S2R R9, SR_TID.X ;  /* 0x0000000000097919 */ /* 0x000e220000002100 */
[----:B------:R-:W-:-:S02]  /*24300*/  PRMT R250, RZ, 0x7610, R250 ;  /* 0x00007610fffa7816 */ /* 0x000fc400000000fa */
[----:B------:R-:W-:Y:S01]  /*24310*/  PRMT R249, RZ, 0x7610, R249 ;  /* 0x00007610fff97816 */ /* 0x000fe200000000f9 */
[----:B------:R-:W4:Y:S01]  /*24320*/  LDL R4, [R1+0x161c] ;  /* 0x00161c0001047983 */ /* 0x000f220000100800 */
[----:B------:R-:W-:Y:S02]  /*24330*/  PRMT R248, RZ, 0x7610, R248 ;  /* 0x00007610fff87816 */ /* 0x000fe400000000f8 */
[----:B------:R-:W-:Y:S01]  /*24340*/  PRMT R247, RZ, 0x7610, R247 ;  /* 0x00007610fff77816 */ /* 0x000fe200000000f7 */
[----:B------:R-:W4:Y:S01]  /*24350*/  LDL R8, [R1+0x1618] ;  /* 0x0016180001087983 */ /* 0x000f220000100800 */
[----:B0-----:R-:W-:-:S04]  /*24360*/  SHF.R.U32.HI R9, RZ, 0x6, R9 ;  /* 0x00000006ff097819 */ /* 0x001fc80000011609 */
[----:B------:R-:W-:-:S04]  /*24370*/  SGXT.U32 R9, R9, 0x1 ;  /* 0x000000010909781a */ /* 0x000fc80000000000 */
[----:B------:R-:W-:-:S04]  /*24380*/  LOP3.LUT R9, R9, 0xc2, RZ, 0xfc, !PT ;  /* 0x000000c209097812 */ /* 0x000fc800078efcff */
[----:B------:R-:W-:Y:S02]  /*24390*/  ISETP.GE.AND P2, PT, R9, UR13, PT ;  /* 0x0000000d09007c0c */ /* 0x000fe4000bf46270 */
[----:B------:R-:W0:Y:S11]  /*243a0*/  S2R R9, SR_TID.X ;  /* 0x0000000000097919 */ /* 0x000e360000002100 */
[----:B------:R-:W-:Y:S01]  /*243b0*/  @!P2 IMAD.MOV.U32 R21, RZ, RZ, R14 ;  /* 0x000000ffff15a224 */ /* 0x000fe200078e000e */
[----:B0-----:R-:W-:-:S04]  /*243c0*/  SHF.R.U32.HI R16, RZ, 0x6, R9 ;  /* 0x00000006ff107819 */ /* 0x001fc80000011609 */
[----:B------:R-:W-:-:S04]  /*243d0*/  SGXT.U32 R16, R16, 0x1 ;  /* 0x000000011010781a */ /* 0x000fc80000000000 */
[----:B------:R-:W-:-:S04]  /*243e0*/  LOP3.LUT R16, R16, 0xc4, RZ, 0xfc, !PT ;  /* 0x000000c410107812 */ /* 0x000fc800078efcff */
[----:B------:R-:W-:Y:S01]  /*243f0*/  ISETP.GE.AND P3, PT, R16, UR13, PT ;  /* 0x0000000d10007c0c */ /* 0x000fe2000bf66270 */
[----:B------:R-:W-:-:S05]  /*24400*/  @!P2 IMAD.MOV.U32 R20, RZ, RZ, R0 ;  /* 0x000000ffff14a224 */ /* 0x000fca00078e0000 */
[----:B------:R0:W4:Y:S01]  /*24410*/  @!P2 LDG.E.U8 R250, desc[UR18][R20.64] ;  /* 0x0000001214faa981 */ /* 0x000122000c1e1100 */
[----:B------:R-:W-:-:S06]  /*24420*/  SHF.R.U32.HI R9, RZ, 0x6, R9 ;  /* 0x00000006ff097819 */ /* 0x000fcc0000011609 */
[----:B0-----:R-:W-:Y:S02]  /*24430*/  @!P3 IMAD.MOV.U32 R20, RZ, RZ, R6 ;  /* 0x000000ffff14b224 */ /* 0x001fe400078e0006 */
[----:B------:R-:W-:-:S05]  /*24440*/  @!P3 IMAD.MOV.U32 R21, RZ, RZ, R10 ;  /* 0x000000ffff15b224 */ /* 0x000fca00078e000a */
[----:B------:R0:W4:Y:S01]  /*24450*/  @!P3 LDG.E.U8 R249, desc[UR18][R20.64] ;  /* 0x0000001214f9b981 */ /* 0x000122000c1e1100 */
[----:B------:R-:W-:-:S04]  /*24460*/  SGXT.U32 R9, R9, 0x1 ;  /* 0x000000010909781a */ /* 0x000fc80000000000 */
[----:B------:R-:W-:-:S04]  /*24470*/  LOP3.LUT R9, R9, 0xc6, RZ, 0xfc, !PT ;  /* 0x000000c609097812 */ /* 0x000fc800078efcff */
[----:B------:R-:W-:Y:S02]  /*24480*/  ISETP.GE.AND P4, PT, R9, UR13, PT ;  /* 0x0000000d09007c0c */ /* 0x000fe4000bf86270 */
[----:B------:R-:W1:Y:S02]  /*24490*/  S2R R9, SR_TID.X ;  /* 0x0000000000097919 */ /* 0x000e640000002100 */
[----:B-1----:R-:W-:-:S04]  /*244a0*/  SHF.R.U32.HI R9, RZ, 0x6, R9 ;  /* 0x00000006ff097819 */ /* 0x002fc80000011609 */
[----:B------:R-:W-:-:S04]  /*244b0*/  SGXT.U32 R9, R9, 0x1 ;  /* 0x000000010909781a */ /* 0x000fc80000000000 */
[----:B------:R-:W-:-:S04]  /*244c0*/  LOP3.LUT R9, R9, 0xc8, RZ, 0xfc, !PT ;  /* 0x000000c809097812 */ /* 0x000fc800078efcff */
[----:B------:R-:W-:Y:S01]  /*244d0*/  ISETP.GE.AND P1, PT, R9, UR13, PT ;  /* 0x0000000d09007c0c */ /* 0x000fe2000bf26270 */
[----:B0-----:R-:W-:Y:S02]  /*244e0*/  @!P4 IMAD.MOV.U32 R20, RZ, RZ, R5 ;  /* 0x000000ffff14c224 */ /* 0x001fe400078e0005 */
[----:B------:R-:W-:-:S05]  /*244f0*/  @!P4 IMAD.MOV.U32 R21, RZ, RZ, R7 ;  /* 0x000000ffff15c224 */ /* 0x000fca00078e0007 */
[----:B------:R3:W4:Y:S04]  /*24500*/  @!P4 LDG.E.U8 R248, desc[UR18][R20.64] ;  /* 0x0000001214f8c981 */ /* 0x000728000c1e1100 */
[----:B--2---:R-:W-:Y:S04]  /*24510*/  STL [R1+0x20c8], R251 ;  /* 0x0020c8fb01007387 */ /* 0x004fe80000100800 */
[----:B------:R-:W2:Y:S04]  /*24520*/  LDL R0, [R1+0x1614] ;  /* 0x0016140001007983 */ /* 0x000ea80000100800 */
[----:B------:R-:W2:Y:S01]  /*24530*/  LDL R2, [R1+0x1610] ;  /* 0x0016100001027983 */ /* 0x000ea20000100800 */
[----:B---3--:R-:W-:-:S02]  /*24540*/  @!P1 IMAD.MOV.U32 R21, RZ, RZ, R13 ;  /* 0x000000ffff159224 */ /* 0x008fc400078e000d */
[----:B----4-:R-:W-:-:S05]  /*24550*/  @!P1 IMAD.MOV.U32 R20, RZ, RZ, R12 ;  /* 0x000000ffff149224 */ /* 0x010fca00078e000c */
[----:B------:R0:W3:Y:S01]  /*24560*/  @!P1 LDG.E.U8 R247, desc[UR18][R20.64] ;  /* 0x0000001214f79981 */ /* 0x0000e2000c1e1100 */
[----:B------:R-:W1:Y:S02]  /*24570*/  S2R R9, SR_TID.X ;  /* 0x0000000000097919 */ /* 0x000e640000002100 */
[----:B-1----:R-:W-:-:S04]  /*24580*/  SHF.R.U32.HI R9, RZ, 0x6, R9 ;  /* 0x00000006ff097819 */ /* 0x002fc80000011609 */
[----:B------:R-:W-:-:S04]  /*24590*/  SGXT.U32 R9, R9, 0x1 ;  /* 0x000000010909781a */ /* 0x000fc80000000000 */
[----:B------:R-:W-:-:S04]  /*245a0*/  LOP3.LUT R9, R9, 0xca, RZ, 0xfc, !PT ;  /* 0x000000ca09097812 */ /* 0x000fc800078efcff */
[----:B------:R-:W-:Y:S02]  /*245b0*/  ISETP.GE.AND P2, PT, R9, UR13, PT ;  /* 0x0000000d09007c0c */ /* 0x000fe4000bf46270 */
[----:B------:R-:W1:Y:S02]  /*245c0*/  S2R R9, SR_TID.X ;  /* 0x0000000000097919 */ /* 0x000e640000002100 */
[----:B-1----:R-:W-:-:S04]  /*245d0*/  SHF.R.U32.HI R9, RZ, 0x6, R9 ;  /* 0x00000006ff097819 */ /* 0x002fc80000011609 */
[----:B------:R-:W-:-:S04]  /*245e0*/  SGXT.U32 R9, R9, 0x1 ;  /* 0x000000010909781a */ /* 0x000fc80000000000 */
[----:B------:R-:W-:Y:S01]  /*245f0*/  LOP3.LUT R9, R9, 0xcc, RZ, 0xfc, !PT ;  /* 0x000000cc09097812 */ /* 0x000fe200078efcff */
[----:B------:R-:W-:Y:S04]  /*24600*/  STL [R1+0x20cc], R250 ;  /* 0x0020ccfa01007387 */ /* 0x000fe80000100800 */
[----:B------:R-:W4:Y:S04]  /*24610*/  LDL R11, [R1+0x1608] ;  /* 0x00160800010b7983 */ /* 0x000f280000100800 */
[----:B------:R-:W4:Y:S01]  /*24620*/  LDL R6, [R1+0x160c] ;  /* 0x00160c0001067983 */ /* 0x000f220000100800 */
[----:B------:R-:W-:-:S03]  /*24630*/  ISETP.GE.AND P3, PT, R9, UR13, PT ;  /* 0x0000000d09007c0c */ /* 0x000fc6000bf66270 */
[----:B------:R-:W-:Y:S04]  /*24640*/  STL [R1+0x20d0], R249 ;  /* 0x0020d0f901007387 */ /* 0x000fe80000100800 */
[----:B------:R-:W4:Y:S04]  /*24650*/  LDL R9, [R1+0x1600] ;  /* 0x0016000001097983 */ /* 0x000f280000100800 */
[----:B------:R-:W4:Y:S04]  /*24660*/  LDL R7, [R1+0x1604] ;  /* 0x0016040001077983 */ /* 0x000f280000100800 */
[----:B------:R-:W4:Y:S04]  /*24670*/  LDL R10, [R1+0x15f8] ;  /* 0x0015f800010a7983 */ /* 0x000f280000100800 */
[----:B------:R-:W4:Y:S01]  /*24680*/  LDL R5, [R1+0x15fc] ;  /* 0x0015fc0001057983 */ /* 0x000f220000100800 */
[----:B0-----:R-:W-:Y:S01]  /*24690*/  @!P2 IMAD.MOV.U32 R20, RZ, RZ, R4 ;  /* 0x000000ffff14a224 */ /* 0x001fe200078e0004 */
[----:B------:R-:W-:Y:S01]  /*246a0*/  PRMT R246, RZ, 0x7610, R246 ;  /* 0x00007610fff67816 */ /* 0x000fe200000000f6 */
[----:B------:R-:W-:-:S05]  /*246b0*/  @!P2 IMAD.MOV.U32 R21, RZ, RZ, R8 ;  /* 0x000000ffff15a224 */ /* 0x000fca00078e0008 */
[----:B------:R2:W4:Y:S04]  /*246c0*/  @!P2 LDG.E.U8 R246, desc[UR18][R20.64] ;  /* 0x0000001214f6a981 */ /* 0x000528000c1e1100 */
[----:B------:R-:W-:Y:S01]  /*246d0*/  STL [R1+0x20d4], R248 ;  /* 0x0020d4f801007387 */ /* 0x000fe20000100800 */
[----:B--2---:R-:W-:Y:S02]  /*246e0*/  @!P3 IMAD.MOV.U32 R20, RZ, RZ, R0 ;  /* 0x000000ffff14b224 */ /* 0x004fe400078e0000 */
[----:B------:R-:W-:Y:S01]  /*246f0*/  @!P3 IMAD.MOV.U32 R21, RZ, RZ, R2 ;  /* 0x000000ffff15b224 */ /* 0x000fe200078e0002 */
[----:B---3--:R-:W-:Y:S04]  /*24700*/  STL [R1+0x20f0], R247 ;  /* 0x0020f0f701007387 */ /* 0x008fe80000100800 */
[----:B------:R-:W2:Y:S04]  /*24710*/  LDL R4, [R1+0x15f4] ;  /* 0x0015f40001047983 */ /* 0x000ea80000100800 */
[----:B------:R-:W3:Y:S04]  /*24720*/  LDL R8, [R1+0x15f0] ;  /* 0x0015f00001087983 */ /* 0x000ee80000100800 */
[----:B------:R-:W3:Y:S04]  /*24730*/  LDL R0, [R1+0x15ec] ;  /* 0x0015ec0001007983 */ /* 0x000ee80000100800 */
[----:B------:R-:W3:Y:S01]  /*24740*/  LDL R2, [R1+0x15e8] ;  /* 0x0015e80001027983 */ /* 0x000ee20000100800 */
[----:B------:R-:W0:Y:S01]  /*24750*/  S2R R22, SR_TID.X ;  /* 0x0000000000167919 */ /* 0x000e220000002100 */
[----:B------:R-:W-:-:S02]  /*24760*/  PRMT R245, RZ, 0x7610, R245 ;  /* 0x00007610fff57816 */ /* 0x000fc400000000f5 */
[----:B------:R-:W-:Y:S01]  /*24770*/  PRMT R241, RZ, 0x7610, R241 ;  /* 0x00007610fff17816 */ /* 0x000fe200000000f1 */
[----:B------:R-:W3:Y:S04]  /*24780*/  LDL R13, [R1+0x15e0] ;  /* 0x0015e000010d7983 */ /* 0x000ee80000100800 */
[----:B------:R4:W3:Y:S01]  /*24790*/  @!P3 LDG.E.U8 R245, desc[UR18][R20.64] ;  /* 0x0000001214f5b981 */ /* 0x0008e2000c1e1100 */
[----:B------:R-:W-:Y:S02]  /*247a0*/  PRMT R239, RZ, 0x7610, R239 ;  /* 0x00007610ffef7816 */ /* 0x000fe400000000ef */
[----:B------:R-:W-:Y:S01]  /*247b0*/  PRMT R237, RZ, 0x7610, R237 ;  /* 0x00007610ffed7816 */ /* 0x000fe200000000ed */
[----:B------:R-:W3:Y:S01]  /*247c0*/  LDL R16, [R1+0x15a8] ;  /* 0x0015a80001107983 */ /* 0x000ee20000100800 */
[----:B------:R-:W-:-:S02]  /*247d0*/  PRMT R235, RZ, 0x7610, R235 ;  /* 0x00007610ffeb7816 */ /* 0x000fc400000000eb */
[----:B------:R-:W-:Y:S01]  /*247e0*/  PRMT R233, RZ, 0x7610, R233 ;  /* 0x00007610ffe97816 */ /* 0x000fe200000000e9 */
[----:B------:R-:W3:Y:S01]  /*247f0*/  LDL R15, [R1+0x15ac] ;  /* 0x0015ac00010f7983 */ /* 0x000ee20000100800 */
[----:B0-----:R-:W-:Y:S02]  /*24800*/  SHF.R.U32.HI R12, RZ, 0x6, R22 ;  /* 0x00000006ff0c7819 */ /* 0x001fe40000011616 */
[----:B------:R-:W-:Y:S02]  /*24810*/  LEA.HI R14, R22, 0xce, RZ, 0x1a ;  /* 0x000000ce160e7811 */ /* 0x000fe400078fd0ff */
[----:B------:R-:W-:Y:S02]  /*24820*/  SGXT.U32 R12, R12, 0x1 ;  /* 0x000000010c0c781a */ /* 0x000fe40000000000 */
[----:B------:R-:W-:Y:S02]  /*24830*/  ISETP.GE.AND P4, PT, R14, UR13, PT ;  /* 0x0000000d0e007c0c */ /* 0x000fe4000bf86270 */
[----:B------:R-:W-:-:S04]  /*24840*/  LOP3.LUT R12, R12, 0xd0, RZ, 0xfc, !PT ;  /* 0x000000d00c0c7812 */ /* 0x000fc800078efcff */
[----:B------:R-:W-:Y:S02]  /*24850*/  ISETP.GE.AND P1, PT, R12, UR13, PT ;  /* 0x0000000d0c007c0c */ /* 0x000fe4000bf26270 */
[----:B------:R-:W-:-:S04]  /*24860*/  SHF.R.U32.HI R12, RZ, 0x6, R22 ;  /* 0x00000006ff0c7819 */ /* 0x000fc80000011616 */
[----:B------:R-:W-:Y:S01]  /*24870*/  SGXT.U32 R12, R12, 0x1 ;  /* 0x000000010c0c781a */ /* 0x000fe20000000000 */
[----:B----4-:R-:W-:Y:S02]  /*24880*/  @!P4 IMAD.MOV.U32 R21, RZ, RZ, R11 ;  /* 0x000000ffff15c224 */ /* 0x010fe400078e000b */
[----:B------:R-:W-:Y:S02]  /*24890*/  @!P4 IMAD.MOV.U32 R20, RZ, RZ, R6 ;  /* 0x000000ffff14c224 */ /* 0x000fe400078e0006 */
[----:B------:R-:W4:Y:S04]  /*248a0*/  LDL R6, [R1+0x15e4] ;  /* 0x0015e40001067983 */ /* 0x000f280000100800 */
[----:B------:R0:W4:Y:S02]  /*248b0*/  @!P4 LDG.E.U8 R241, desc[UR18][R20.64] ;  /* 0x0000001214f1c981 */ /* 0x000124000c1e1100 */
[----:B0-----:R-:W-:-:S02]  /*248c0*/  @!P1 IMAD.MOV.U32 R21, RZ, RZ, R9 ;  /* 0x000000ffff159224 */ /* 0x001fc400078e0009 */
[----:B------:R-:W4:Y:S01]  /*248d0*/  LDL R9, [R1+0x15d8] ;  /* 0x0015d80001097983 */ /* 0x000f220000100800 */
[----:B------:R-:W-:-:S04]  /*248e0*/  SHF.R.U32.HI R11, RZ, 0x6, R22 ;  /* 0x00000006ff0b7819 */ /* 0x000fc80000011616 */
[----:B------:R-:W-:Y:S02]  /*248f0*/  SGXT.U32 R11, R11, 0x1 ;  /* 0x000000010b0b781a */ /* 0x000fe40000000000 */
[----:B------:R-:W-:Y:S02]  /*24900*/  LOP3.LUT R12, R12, 0xd2, RZ, 0xfc, !PT ;  /* 0x000000d20c0c7812 */ /* 0x000fe400078efcff */
[----:B------:R-:W-:Y:S02]  /*24910*/  LOP3.LUT R11, R11, 0xd6, RZ, 0xfc, !PT ;  /* 0x000000d60b0b7812 */ /* 0x000fe400078efcff */
[----:B------:R-:W-:Y:S02]  /*24920*/  ISETP.GE.AND P2, PT, R12, UR13, PT ;  /* 0x0000000d0c007c0c */ /* 0x000fe4000bf46270 */
[----:B------:R-:W-:Y:S02]  /*24930*/  ISETP.GE.AND P4, PT, R11, UR13, PT ;  /* 0x0000000d0b007c0c */ /* 0x000fe4000bf86270 */
[----:B------:R-:W-:-:S02]  /*24940*/  SHF.R.U32.HI R12, RZ, 0x6, R22 ;  /* 0x00000006ff0c7819 */ /* 0x000fc40000011616 */
[----:B------:R-:W-:Y:S02]  /*24950*/  SHF.R.U32.HI R11, RZ, 0x6, R22 ;  /* 0x00000006ff0b7819 */ /* 0x000fe40000011616 */
[----:B------:R-:W-:Y:S02]  /*24960*/  SGXT.U32 R12, R12, 0x1 ;  /* 0x000000010c0c781a */ /* 0x000fe40000000000 */
[----:B------:R-:W-:Y:S01]  /*24970*/  SGXT.U32 R11, R11, 0x1 ;  /* 0x000000010b0b781a */ /* 0x000fe20000000000 */
[----:B------:R-:W-:Y:S01]  /*24980*/  @!P1 IMAD.MOV.U32 R20, RZ, RZ, R7 ;  /* 0x000000ffff149224 */ /* 0x000fe200078e0007 */
[----:B------:R-:W-:Y:S01]  /*24990*/  LOP3.LUT R12, R12, 0xd4, RZ, 0xfc, !PT ;  /* 0x000000d40c0c7812 */ /* 0x000fe200078efcff */
[----:B------:R-:W4:Y:S01]  /*249a0*/  LDL R7, [R1+0x15dc] ;  /* 0x0015dc0001077983 */ /* 0x000f220000100800 */
[----:B------:R-:W-:Y:S02]  /*249b0*/  LOP3.LUT R11, R11, 0xd8, RZ, 0xfc, !PT ;  /* 0x000000d80b0b7812 */ /* 0x000fe400078efcff */
[----:B------:R-:W-:Y:S01]  /*249c0*/  ISETP.GE.AND P3, PT, R12, UR13, PT ;  /* 0x0000000d0c007c0c */ /* 0x000fe2000bf66270 */
[----:B------:R0:W4:Y:S01]  /*249d0*/  @!P1 LDG.E.U8 R239, desc[UR18][R20.64] ;  /* 0x0000001214ef9981 */ /* 0x000122000c1e1100 */
[----:B------:R-:W-:-:S03]  /*249e0*/  ISETP.GE.AND P1, PT, R11, UR13, PT ;  /* 0x0000000d0b007c0c */ /* 0x000fc6000bf26270 */
[----:B------:R-:W4:Y:S04]  /*249f0*/  LDL R12, [R1+0x15d0] ;  /* 0x0015d000010c7983 */ /* 0x000f280000100800 */
[----:B------:R-:W4:Y:S01]  /*24a00*/  LDL R11, [R1+0x15d4] ;  /* 0x0015d400010b7983 */ /* 0x000f220000100800 */
[----:B0-----:R-:W-:Y:S02]  /*24a10*/  @!P2 IMAD.MOV.U32 R20, RZ, RZ, R5 ;  /* 0x000000ffff14a224 */ /* 0x001fe400078e0005 */
[----:B------:R-:W-:Y:S01]  /*24a20*/  @!P2 IMAD.MOV.U32 R21, RZ, RZ, R10 ;  /* 0x000000ffff15a224 */ /* 0x000fe200078e000a */
[----:B------:R-:W4:Y:S04]  /*24a30*/  LDL R5, [R1+0x15cc] ;  /* 0x0015cc0001057983 */ /* 0x000f280000100800 */
[----:B------:R-:W4:Y:S04]  /*24a40*/  LDL R10, [R1+0x15c8] ;  /* 0x0015c800010a7983 */ /* 0x000f280000100800 */
[----:B------:R2:W4:Y:S02]  /*24a50*/  @!P2 LDG.E.U8 R237, desc[UR18][R20.64] ;  /* 0x0000001214eda981 */ /* 0x000524000c1e1100 */
[----:B--2---:R-:W-:-:S02]  /*24a60*/  @!P3 IMAD.MOV.U32 R20, RZ, RZ, R4 ;  /* 0x000000ffff14b224 */ /* 0x004fc400078e0004 */
[----:B------:R-:W2:Y:S01]  /*24a70*/  LDL R4, [R1+0x15c4] ;  /* 0x0015c40001047983 */ /* 0x000ea20000100800 */
[----:B---3--:R-:W-:-:S03]  /*24a80*/  @!P3 IMAD.MOV.U32 R21, RZ, RZ, R8 ;  /* 0x000000ffff15b224 */ /* 0x008fc600078e0008 */
[----:B------:R-:W3:Y:S04]  /*24a90*/  LDL R8, [R1+0x15c0] ;  /* 0x0015c00001087983 */ /* 0x000ee80000100800 */
[----:B------:R0:W3:Y:S02]  /*24aa0*/  @!P3 LDG.E.U8 R235, desc[UR18][R20.64] ;  /* 0x0000001214ebb981 */ /* 0x0000e4000c1e1100 */
[----:B0-----:R-:W-:Y:S02]  /*24ab0*/  @!P4 IMAD.MOV.U32 R20, RZ, RZ, R0 ;  /* 0x000000ffff14c224 */ /* 0x001fe400078e0000 */
[----:B------:R-:W3:Y:S01]  /*24ac0*/  LDL R0, [R1+0x15bc] ;  /* 0x0015bc0001007983 */ /* 0x000ee20000100800 */
[----:B------:R-:W-:-:S03]  /*24ad0*/  @!P4 IMAD.MOV.U32 R21, RZ, RZ, R2 ;  /* 0x000000ffff15c224 */ /* 0x000fc600078e0002 */
[----:B------:R-:W3:Y:S01]  /*24ae0*/  LDL R2, [R1+0x15b8] ;  /* 0x0015b80001027983 */ /* 0x000ee20000100800 */
[----:B------:R-:W-:Y:S02]  /*24af0*/  SHF.R.U32.HI R14, RZ, 0x6, R22 ;  /* 0x00000006ff0e7819 */ /* 0x000fe40000011616 */
[----:B------:R-:W-:Y:S01]  /*24b00*/  PRMT R231, RZ, 0x7610, R231 ;  /* 0x00007610ffe77816 */ /* 0x000fe200000000e7 */
[----:B------:R0:W3:Y:S01]  /*24b10*/  @!P4 LDG.E.U8 R233, desc[UR18][R20.64] ;  /* 0x0000001214e9c981 */ /* 0x0000e2000c1e1100 */
[----:B------:R-:W-:-:S04]  /*24b20*/  SGXT.U32 R14, R14, 0x1 ;  /* 0x000000010e0e781a */ /* 0x000fc80000000000 */
[----:B------:R-:W-:-:S04]  /*24b30*/  LOP3.LUT R14, R14, 0xda, RZ, 0xfc, !PT ;  /* 0x000000da0e0e7812 */ /* 0x000fc800078efcff */
[----:B------:R-:W-:Y:S01]  /*24b40*/  ISETP.GE.AND P2, PT, R14, UR13, PT ;  /* 0x0000000d0e007c0c */ /* 0x000fe2000bf46270 */
[----:B0-----:R-:W-:Y:S01]  /*24b50*/  @!P1 IMAD.MOV.U32 R21, RZ, RZ, R13 ;  /* 0x000000ffff159224 */ /* 0x001fe200078e000d */
[----:B------:R-:W-:-:S04]  /*24b60*/  SHF.R.U32.HI R14, RZ, 0x6, R22 ;  /* 0x00000006ff0e7819 */ /* 0x000fc80000011616 */
[----:B------:R-:W-:-:S04]  /*24b70*/  SGXT.U32 R14, R14, 0x1 ;  /* 0x000000010e0e781a */ /* 0x000fc80000000000 */
[----:B------:R-:W-:-:S04]  /*24b80*/  LOP3.LUT R14, R14, 0xdc, RZ, 0xfc, !PT ;  /* 0x000000dc0e0e7812 */ /* 0x000fc800078efcff */
[----:B------:R-:W-:Y:S02]  /*24b90*/  ISETP.GE.AND P3, PT, R14, UR13, PT ;  /* 0x0000000d0e007c0c */ /* 0x000fe4000bf66270 */
[----:B------:R-:W-:Y:S01]  /*24ba0*/  PRMT R229, RZ, 0x7610, R229 ;  /* 0x00007610ffe57816 */ /* 0x000fe200000000e5 */
[----:B----4-:R-:W-:-:S05]  /*24bb0*/  @!P1 IMAD.MOV.U32 R20, RZ, RZ, R6 ;  /* 0x000000ffff149224 */ /* 0x010fca00078e0006 */
[----:B------:R0:W4:Y:S02]  /*24bc0*/  @!P1 LDG.E.U8 R231, desc[UR18][R20.64] ;  /* 0x0000001214e79981 */ /* 0x000124000c1e1100 */
[----:B0-----:R-:W-:Y:S02]  /*24bd0*/  @!P2 IMAD.MOV.U32 R21, RZ, RZ, R9 ;  /* 0x000000ffff15a224 */ /* 0x001fe400078e0009 */
[----:B------:R-:W0:Y:S01]  /*24be0*/  S2R R9, SR_TID.X ;  /* 0x0000000000097919 */ /* 0x000e220000002100 */
[----:B------:R-:W-:Y:S02]  /*24bf0*/  PRMT R227, RZ, 0x7610, R227 ;  /* 0x00007610ffe37816 */ /* 0x000fe400000000e3 */
[----:B------:R-:W-:Y:S01]  /*24c00*/  SHF.R.U32.HI R6, RZ, 0x6, R22 ;  /* 0x00000006ff067819 */ /* 0x000fe20000011616 */
[----:B------:R-:W-:Y:S01]  /*24c10*/  @!P2 IMAD.MOV.U32 R20, RZ, RZ, R7 ;  /* 0x000000ffff14a224 */ /* 0x000fe200078e0007 */
[----:B0-----:R-:W-:-:S04]  /*24c20*/  SHF.R.U32.HI R9, RZ, 0x6, R9 ;  /* 0x00000006ff097819 */ /* 0x001fc80000011609 */
[----:B------:R0:W4:Y:S01]  /*24c30*/  @!P2 LDG.E.U8 R229, desc[UR18][R20.64] ;  /* 0x0000001214e5a981 */ /* 0x000122000c1e1100 */
[----:B------:R-:W-:-:S03]  /*24c40*/  SGXT.U32 R9, R9, 0x1 ;  /* 0x000000010909781a */ /* 0x000fc60000000000 */
[----:B------:R-:W4:Y:S01]  /*24c50*/  LDL R7, [R1+0x15b0] ;  /* 0x0015b00001077983 */ /* 0x000f220000100800 */
[----:B------:R-:W-:Y:S01]  /*24c60*/  LOP3.LUT R9, R9, 0xe4, RZ, 0xfc, !PT ;  /* 0x000000e409097812 */ /* 0x000fe200078efcff */
[----:B0-----:R-:W-:Y:S02]  /*24c70*/  @!P3 IMAD.MOV.U32 R20, RZ, RZ, R11 ;  /* 0x000000ffff14b224 */ /* 0x001fe400078e000b */
[----:B------:R-:W-:Y:S01]  /*24c80*/  @!P3 IMAD.MOV.U32 R21, RZ, RZ, R12 ;  /* 0x000000ffff15b224 */ /* 0x000fe200078e000c */
[----:B------:R-:W-:Y:S01]  /*24c90*/  SGXT.U32 R6, R6, 0x1 ;  /* 0x000000010606781a */ /* 0x000fe20000000000 */
[----:B------:R-:W4:Y:S04]  /*24ca0*/  LDL R12, [R1+0x1588] ;  /* 0x00158800010c7983 */ /* 0x000f280000100800 */
[----:B------:R0:W4:Y:S01]  /*24cb0*/  @!P3 LDG.E.U8 R227, desc[UR18][R20.64] ;  /* 0x0000001214e3b981 */ /* 0x000122000c1e1100 */
[----:B------:R-:W-:-:S02]  /*24cc0*/  ISETP.GE.AND P3, PT, R9, UR13, PT ;  /* 0x0000000d09007c0c */ /* 0x000fc4000bf66270 */
[----:B------:R-:W1:Y:S01]  /*24cd0*/  S2R R9, SR_TID.X ;  /* 0x0000000000097919 */ /* 0x000e620000002100 */
[----:B------:R-:W-:Y:S02]  /*24ce0*/  SHF.R.U32.HI R13, RZ, 0x6, R22 ;  /* 0x00000006ff0d7819 */ /* 0x000fe40000011616 */
[----:B------:R-:W-:Y:S02]  /*24cf0*/  LEA.HI R14, R22, 0xde, RZ, 0x1a ;  /* 0x000000de160e7811 */ /* 0x000fe400078fd0ff */
[----:B------:R-:W-:Y:S02]  /*24d00*/  LOP3.LUT R6, R6, 0xe2, RZ, 0xfc, !PT ;  /* 0x000000e206067812 */ /* 0x000fe400078efcff */
[----:B------:R-:W-:Y:S02]  /*24d10*/  SGXT.U32 R13, R13, 0x1 ;  /* 0x000000010d0d781a */ /* 0x000fe40000000000 */
[----:B------:R-:W-:Y:S02]  /*24d20*/  ISETP.GE.AND P4, PT, R14, UR13, PT ;  /* 0x0000000d0e007c0c */ /* 0x000fe4000bf86270 */
[----:B------:R-:W-:-:S02]  /*24d30*/  LOP3.LUT R13, R13, 0xe0, RZ, 0xfc, !PT ;  /* 0x000000e00d0d7812 */ /* 0x000fc400078efcff */
[----:B------:R-:W-:Y:S02]  /*24d40*/  ISETP.GE.AND P2, PT, R6, UR13, PT ;  /* 0x0000000d06007c0c */ /* 0x000fe4000bf46270 */
[----:B------:R-:W4:Y:S01]  /*24d50*/  LDL R6, [R1+0x15b4] ;  /* 0x0015b40001067983 */ /* 0x000f220000100800 */
[----:B------:R-:W-:Y:S02]  /*24d60*/  ISETP.GE.AND P1, PT, R13, UR13, PT ;  /* 0x0000000d0d007c0c */ /* 0x000fe4000bf26270 */
[----:B------:R-:W-:Y:S01]  /*24d70*/  PRMT R225, RZ, 0x7610, R225 ;  /* 0x00007610ffe17816 */ /* 0x000fe200000000e1 */
[----:B------:R-:W4:Y:S03]  /*24d80*/  LDL R13, [R1+0x1598] ;  /* 0x00159800010d7983 */ /* 0x000f260000100800 */
[----:B0-----:R-:W-:Y:S02]  /*24d90*/  @!P4 IMAD.MOV.U32 R20, RZ, RZ, R5 ;  /* 0x000000ffff14c224 */ /* 0x001fe400078e0005 */
[----:B------:R-:W-:Y:S01]  /*24da0*/  @!P4 IMAD.MOV.U32 R21, RZ, RZ, R10 ;  /* 0x000000ffff15c224 */ /* 0x000fe200078e000a */
[----:B------:R-:W4:Y:S04]  /*24db0*/  LDL R5, [R1+0x15a4] ;  /* 0x0015a40001057983 */ /* 0x000f280000100800 */
[----:B------:R-:W4:Y:S04]  /*24dc0*/  LDL R10, [R1+0x15a0] ;  /* 0x0015a000010a7983 */ /* 0x000f280000100800 */
[----:B------:R2:W4:Y:S01]  /*24dd0*/  @!P4 LDG.E.U8 R225, desc[UR18][R20.64] ;  /* 0x0000001214e1c981 */ /* 0x000522000c1e1100 */
[----:B-1----:R-:W-:-:S02]  /*24de0*/  SHF.R.U32.HI R11, RZ, 0x6, R9 ;  /* 0x00000006ff0b7819 */ /* 0x002fc40000011609 */
[----:B------:R-:W-:Y:S02]  /*24df0*/  PRMT R223, RZ, 0x7610, R223 ;  /* 0x00007610ffdf7816 */ /* 0x000fe400000000df */
[----:B------:R-:W-:-:S04]  /*24e00*/  SGXT.U32 R11, R11, 0x1 ;  /* 0x000000010b0b781a */ /* 0x000fc80000000000 */
[----:B------:R-:W-:Y:S02]  /*24e10*/  LOP3.LUT R11, R11, 0xe6, RZ, 0xfc, !PT ;  /* 0x000000e60b0b7812 */ /* 0x000fe400078efcff */
[----:B------:R-:W-:Y:S02]  /*24e20*/  PRMT R221, RZ, 0x7610, R221 ;  /* 0x00007610ffdd7816 */ /* 0x000fe400000000dd */
[----:B------:R-:W-:Y:S02]  /*24e30*/  ISETP.GE.AND P4, PT, R11, UR13, PT ;  /* 0x0000000d0b007c0c */ /* 0x000fe4000bf86270 */
[----:B------:R-:W4:Y:S01]  /*24e40*/  LDL R11, [R1+0x158c] ;  /* 0x00158c00010b7983 */ /* 0x000f220000100800 */
[----:B--2---:R-:W-:Y:S01]  /*24e50*/  @!P1 IMAD.MOV.U32 R20, RZ, RZ, R4 ;  /* 0x000000ffff149224 */ /* 0x004fe200078e0004 */
[----:B------:R-:W-:Y:S02]  /*24e60*/  SHF.R.U32.HI R4, RZ, 0x6, R9 ;  /* 0x00000006ff047819 */ /* 0x000fe40000011609 */
[----:B------:R-:W2:Y:S01]  /*24e70*/  LDL R9, [R1+0x159c] ;  /* 0x00159c0001097983 */ /* 0x000ea20000100800 */
[----:B---3--:R-:W-:Y:S01]  /*24e80*/  @!P1 IMAD.MOV.U32 R21, RZ, RZ, R8 ;  /* 0x000000ffff159224 */ /* 0x008fe200078e0008 */
[----:B------:R-:W-:-:S02]  /*24e90*/  SGXT.U32 R4, R4, 0x1 ;  /* 0x000000010404781a */ /* 0x000fc40000000000 */
[----:B------:R-:W-:Y:S01]  /*24ea0*/  PRMT R219, RZ, 0x7610, R219 ;  /* 0x00007610ffdb7816 */ /* 0x000fe200000000db */
[----:B------:R-:W3:Y:S04]  /*24eb0*/  LDL R8, [R1+0x1580] ;  /* 0x0015800001087983 */ /* 0x000ee80000100800 */
[----:B------:R0:W3:Y:S02]  /*24ec0*/  @!P1 LDG.E.U8 R223, desc[UR18][R20.64] ;  /* 0x0000001214df9981 */ /* 0x0000e4000c1e1100 */
[----:B0-----:R-:W-:Y:S02]  /*24ed0*/  @!P2 IMAD.MOV.U32 R20, RZ, RZ, R0 ;  /* 0x000000ffff14a224 */ /* 0x001fe400078e0000 */
[----:B------:R-:W3:Y:S01]  /*24ee0*/  LDL R0, [R1+0x1594] ;  /* 0x0015940001007983 */ /* 0x000ee20000100800 */
[----:B------:R-:W-:-:S03]  /*24ef0*/  @!P2 IMAD.MOV.U32 R21, RZ, RZ, R2 ;  /* 0x000000ffff15a224 */ /* 0x000fc600078e0002 */
[----:B------:R-:W3:Y:S01]  /*24f00*/  LDL R2, [R1+0x1590] ;  /* 0x0015900001027983 */ /* 0x000ee20000100800 */
[----:B------:R-:W-:-:S03]  /*24f10*/  LOP3.LUT R4, R4, 0xe8, RZ, 0xfc, !PT ;  /* 0x000000e804047812 */ /* 0x000fc600078efcff */
[----:B------:R4:W3:Y:S01]  /*24f20*/  @!P2 LDG.E.U8 R221, desc[UR18][R20.64] ;  /* 0x0000001214dda981 */ /* 0x0008e2000c1e1100 */
[----:B------:R-:W-:Y:S02]  /*24f30*/  ISETP.GE.AND P1, PT, R4, UR13, PT ;  /* 0x0000000d04007c0c */ /* 0x000fe4000bf26270 */
[----:B------:R-:W-:-:S04]  /*24f40*/  SHF.R.U32.HI R4, RZ, 0x6, R22 ;  /* 0x00000006ff047819 */ /* 0x000fc80000011616 */
[----:B------:R-:W-:-:S04]  /*24f50*/  SGXT.U32 R4, R4, 0x1 ;  /* 0x000000010404781a */ /* 0x000fc80000000000 */
[----:B------:R-:W-:-:S04]  /*24f60*/  LOP3.LUT R4, R4, 0xea, RZ, 0xfc, !PT ;  /* 0x000000ea04047812 */ /* 0x000fc800078efcff */
[----:B------:R-:W-:Y:S02]  /*24f70*/  ISETP.GE.AND P2, PT, R4, UR13, PT ;  /* 0x0000000d04007c0c */ /* 0x000fe4000bf46270 */
[----:B------:R-:W3:Y:S01]  /*24f80*/  LDL R4, [R1+0x1584] ;  /* 0x0015840001047983 */ /* 0x000ee20000100800 */
[----:B------:R-:W-:Y:S02]  /*24f90*/  PRMT R217, RZ, 0x7610, R217 ;  /* 0x00007610ffd97816 */ /* 0x000fe400000000d9 */
[----:B------:R-:W-:Y:S02]  /*24fa0*/  PRMT R215, RZ, 0x7610, R215 ;  /* 0x00007610ffd77816 */ /* 0x000fe400000000d7 */
[----:B------:R-:W-:Y:S02]  /*24fb0*/  PRMT R213, RZ, 0x7610, R213 ;  /* 0x00007610ffd57816 */ /* 0x000fe400000000d5 */
[----:B------:R-:W-:Y:S02]  /*24fc0*/  LEA.HI R14, R22, 0xee, RZ, 0x1a ;  /* 0x000000ee160e7811 */ /* 0x000fe400078fd0ff */
[----:B------:R-:W-:-:S02]  /*24fd0*/  PRMT R211, RZ, 0x7610, R211 ;  /* 0x00007610ffd37816 */ /* 0x000fc400000000d3 */
[----:B------:R-:W-:Y:S01]  /*24fe0*/  PRMT R209, RZ, 0x7610, R209 ;  /* 0x00007610ffd17816 */ /* 0x000fe200000000d1 */
[----:B----4-:R-:W-:Y:S02]  /*24ff0*/  @!P3 IMAD.MOV.U32 R21, RZ, RZ, R7 ;  /* 0x000000ffff15b224 */ /* 0x010fe400078e0007 */
[----:B------:R-:W4:Y:S01]  /*25000*/  LDL R7, [R1+0x1578] ;  /* 0x0015780001077983 */ /* 0x000f220000100800 */
[----:B------:R-:W-:Y:S01]  /*25010*/  @!P3 IMAD.MOV.U32 R20, RZ, RZ, R6 ;  /* 0x000000ffff14b224 */ /* 0x000fe200078e0006 */
[----:B------:R-:W-:-:S04]  /*25020*/  SHF.R.U32.HI R6, RZ, 0x6, R22 ;  /* 0x00000006ff067819 */ /* 0x000fc80000011616 */
[----:B------:R0:W4:Y:S01]  /*25030*/  @!P3 LDG.E.U8 R219, desc[UR18][R20.64] ;  /* 0x0000001214dbb981 */ /* 0x000122000c1e1100 */
[----:B------:R-:W-:Y:S01]  /*25040*/  SGXT.U32 R6, R6, 0x1 ;  /* 0x000000010606781a */ /* 0x000fe20000000000 */
[----:B0-----:R-:W-:Y:S02]  /*25050*/  @!P4 IMAD.MOV.U32 R20, RZ, RZ, R15 ;  /* 0x000000ffff14c224 */ /* 0x001fe400078e000f */
[----:B------:R-:W-:Y:S01]  /*25060*/  @!P4 IMAD.MOV.U32 R21, RZ, RZ, R16 ;  /* 0x000000ffff15c224 */ /* 0x000fe200078e0010 */
[----:B------:R-:W-:-:S04]  /*25070*/  LOP3.LUT R6, R6, 0xec, RZ, 0xfc, !PT ;  /* 0x000000ec06067812 */ /* 0x000fc800078efcff */
[----:B------:R0:W4:Y:S01]  /*25080*/  @!P4 LDG.E.U8 R217, desc[UR18][R20.64] ;  /* 0x0000001214d9c981 */ /* 0x000122000c1e1100 */
[----:B------:R-:W-:-:S03]  /*25090*/  ISETP.GE.AND P3, PT, R6, UR13, PT ;  /* 0x0000000d06007c0c */ /* 0x000fc6000bf66270 */
[----:B------:R-:W4:Y:S01]  /*250a0*/  LDL R6, [R1+0x157c] ;  /* 0x00157c0001067983 */ /* 0x000f220000100800 */
[----:B0-----:R-:W-:Y:S01]  /*250b0*/  @!P1 IMAD.MOV.U32 R20, RZ, RZ, R5 ;  /* 0x000000ffff149224 */ /* 0x001fe200078e0005 */
[----:B------:R-:W-:Y:S01]  /*250c0*/  SHF.R.U32.HI R5, RZ, 0x6, R22 ;  /* 0x00000006ff057819 */ /* 0x000fe20000011616 */
[----:B------:R-:W-:Y:S01]  /*250d0*/  @!P1 IMAD.MOV.U32 R21, RZ, RZ, R10 ;  /* 0x000000ffff159224 */ /* 0x000fe200078e000a */
[----:B------:R-:W-:Y:S02]  /*250e0*/  SHF.R.U32.HI R10, RZ, 0x6, R22 ;  /* 0x00000006ff0a7819 */ /* 0x000fe40000011616 */
[----:B------:R-:W-:Y:S02]  /*250f0*/  SGXT.U32 R5, R5, 0x1 ;  /* 0x000000010505781a */ /* 0x000fe40000000000 */
[----:B------:R0:W4:Y:S01]  /*25100*/  @!P1 LDG.E.U8 R215, desc[UR18][R20.64] ;  /* 0x0000001214d79981 */ /* 0x000122000c1e1100 */
[----:B------:R-:W-:Y:S02]  /*25110*/  SGXT.U32 R10, R10, 0x1 ;  /* 0x000000010a0a781a */ /* 0x000fe40000000000 */
[----:B------:R-:W-:-:S02]  /*25120*/  LOP3.LUT R5, R5, 0xf0, RZ, 0xfc, !PT ;  /* 0x000000f005057812 */ /* 0x000fc400078efcff */
[----:B------:R-:W-:Y:S02]  /*25130*/  LOP3.LUT R10, R10, 0xf2, RZ, 0xfc, !PT ;  /* 0x000000f20a0a7812 */ /* 0x000fe400078efcff */
[----:B------:R-:W-:Y:S02]  /*25140*/  ISETP.GE.AND P5, PT, R5, UR13, PT ;  /* 0x0000000d05007c0c */ /* 0x000fe4000bfa6270 */
[----:B------:R-:W4:Y:S01]  /*25150*/  LDL R5, [R1+0x1574] ;  /* 0x0015740001057983 */ /* 0x000f220000100800 */
[----:B------:R-:W-:-:S03]  /*25160*/  ISETP.GE.AND P1, PT, R10, UR13, PT ;  /* 0x0000000d0a007c0c */ /* 0x000fc6000bf26270 */
[----:B------:R-:W4:Y:S01]  /*25170*/  LDL.LU R10, [R1+0x1570] ;  /* 0x00157000010a7983 */ /* 0x000f220000300800 */
[----:B0-----:R-:W-:Y:S01]  /*25180*/  @!P2 IMAD.MOV.U32 R21, RZ, RZ, R13 ;  /* 0x000000ffff15a224 */ /* 0x001fe200078e000d */
[----:B------:R-:W-:Y:S02]  /*25190*/  ISETP.GE.AND P4, PT, R14, UR13, PT ;  /* 0x0000000d0e007c0c */ /* 0x000fe4000bf86270 */
[----:B------:R-:W4:Y:S01]  /*251a0*/  LDL R14, [R1+0x1560] ;  /* 0x00156000010e7983 */ /* 0x000f220000100800 */
[----:B--2---:R-:W-:Y:S02]  /*251b0*/  @!P2 IMAD.MOV.U32 R20, RZ, RZ, R9 ;  /* 0x000000ffff14a224 */ /* 0x004fe400078e0009 */
[----:B------:R-:W0:Y:S03]  /*251c0*/  S2R R9, SR_TID.X ;  /* 0x0000000000097919 */ /* 0x000e260000002100 */
[----:B------:R3:W2:Y:S02]  /*251d0*/  @!P2 LDG.E.U8 R213, desc[UR18][R20.64] ;  /* 0x0000001214d5a981 */ /* 0x0006a4000c1e1100 */
[----:B---3--:R-:W-:-:S02]  /*251e0*/  @!P3 IMAD.MOV.U32 R20, RZ, RZ, R0 ;  /* 0x000000ffff14b224 */ /* 0x008fc400078e0000 */
[----:B------:R-:W3:Y:S01]  /*251f0*/  LDL R0, [R1+0x156c] ;  /* 0x00156c0001007983 */ /* 0x000ee20000100800 */
[----:B------:R-:W-:-:S03]  /*25200*/  @!P3 IMAD.MOV.U32 R21, RZ, RZ, R2 ;  /* 0x000000ffff15b224 */ /* 0x000fc600078e0002 */
[----:B------:R-:W2:Y:S04]  /*25210*/  LDL R2, [R1+0x1568] ;  /* 0x0015680001027983 */ /* 0x000ea80000100800 */
[----:B------:R1:W2:Y:S01]  /*25220*/  @!P3 LDG.E.U8 R211, desc[UR18][R20.64] ;  /* 0x0000001214d3b981 */ /* 0x0002a2000c1e1100 */
[----:B0-----:R-:W-:-:S04]  /*25230*/  SHF.R.U32.HI R13, RZ, 0x6, R9 ;  /* 0x00000006ff0d7819 */ /* 0x001fc80000011609 */
[----:B------:R-:W-:-:S04]  /*25240*/  SGXT.U32 R13, R13, 0x1 ;  /* 0x000000010d0d781a */ /* 0x000fc80000000000 */
[----:B------:R-:W-:Y:S01]  /*25250*/  LOP3.LUT R13, R13, 0xf4, RZ, 0xfc, !PT ;  /* 0x000000f40d0d7812 */ /* 0x000fe200078efcff */
[----:B-1----:R-:W-:Y:S02]  /*25260*/  @!P4 IMAD.MOV.U32 R20, RZ, RZ, R11 ;  /* 0x000000ffff14c224 */ /* 0x002fe400078e000b */
[----:B------:R-:W-:Y:S01]  /*25270*/  @!P4 IMAD.MOV.U32 R21, RZ, RZ, R12 ;  /* 0x000000ffff15c224 */ /* 0x000fe200078e000c */
[----:B------:R-:W-:Y:S01]  /*25280*/  ISETP.GE.AND P2, PT, R13, UR13, PT ;  /* 0x0000000d0d007c0c */ /* 0x000fe2000bf46270 */
[----:B------:R-:W2:Y:S04]  /*25290*/  LDL R11, [R1+0x1558] ;  /* 0x00155800010b7983 */ /* 0x000ea80000100800 */
[----:B------:R-:W2:Y:S04]  /*252a0*/  LDL R13, [R1+0x1564] ;  /* 0x00156400010d7983 */ /* 0x000ea80000100800 */
[----:B------:R0:W2:Y:S02]  /*252b0*/  @!P4 LDG.E.U8 R209, desc[UR18][R20.64] ;  /* 0x0000001214d1c981 */ /* 0x0000a4000c1e1100 */
[----:B0-----:R-:W-:-:S02]  /*252c0*/  @!P5 IMAD.MOV.U32 R20, RZ, RZ, R4 ;  /* 0x000000ffff14d224 */ /* 0x001fc400078e0004 */
[----:B------:R-:W2:Y:S01]  /*252d0*/  LDL R4, [R1+0x155c] ;  /* 0x00155c0001047983 */ /* 0x000ea20000100800 */
[----:B------:R-:W-:-:S04]  /*252e0*/  SHF.R.U32.HI R9, RZ, 0x6, R9 ;  /* 0x00000006ff097819 */ /* 0x000fc80000011609 */
[----:B------:R-:W-:-:S04]  /*252f0*/  SGXT.U32 R9, R9, 0x1 ;  /* 0x000000010909781a */ /* 0x000fc80000000000 */
[----:B------:R-:W-:-:S04]  /*25300*/  LOP3.LUT R9, R9, 0xf6, RZ, 0xfc, !PT ;  /* 0x000000f609097812 */ /* 0x000fc800078efcff */
[----:B------:R-:W-:Y:S02]  /*25310*/  ISETP.GE.AND P3, PT, R9, UR13, PT ;  /* 0x0000000d09007c0c */ /* 0x000fe4000bf66270 */
[----:B------:R-:W0:Y:S01]  /*25320*/  S2R R9, SR_TID.X ;  /* 0x0000000000097919 */ /* 0x000e220000002100 */
[----:B------:R-:W-:Y:S01]  /*25330*/  PRMT R207, RZ, 0x7610, R207 ;  /* 0x00007610ffcf7816 */ /* 0x000fe200000000cf */
[----:B------:R-:W-:Y:S01]  /*25340*/  @!P5 IMAD.MOV.U32 R21, RZ, RZ, R8 ;  /* 0x000000ffff15d224 */ /* 0x000fe200078e0008 */
[----:B------:R-:W-:-:S04]  /*25350*/  PRMT R205, RZ, 0x7610, R205 ;  /* 0x00007610ffcd7816 */ /* 0x000fc800000000cd */
[----:B------:R4:W2:Y:S01]  /*25360*/  @!P5 LDG.E.U8 R207, desc[UR18][R20.64] ;  /* 0x0000001214cfd981 */ /* 0x0008a2000c1e1100 */
[----:B------:R-:W-:Y:S02]  /*25370*/  PRMT R203, RZ, 0x7610, R203 ;  /* 0x00007610ffcb7816 */ /* 0x000fe400000000cb */
[----:B0-----:R-:W-:-:S04]  /*25380*/  SHF.R.U32.HI R8, RZ, 0x6, R9 ;  /* 0x00000006ff087819 */ /* 0x001fc80000011609 */
[----:B------:R-:W-:-:S04]  /*25390*/  SGXT.U32 R8, R8, 0x1 ;  /* 0x000000010808781a */ /* 0x000fc80000000000 */
[----:B------:R-:W-:Y:S01]  /*253a0*/  LOP3.LUT R8, R8, 0xf8, RZ, 0xfc, !PT ;  /* 0x000000f808087812 */ /* 0x000fe200078efcff */
[----:B----4-:R-:W-:Y:S02]  /*253b0*/  @!P1 IMAD.MOV.U32 R21, RZ, RZ, R7 ;  /* 0x000000ffff159224 */ /* 0x010fe400078e0007 */
[----:B------:R-:W4:Y:S01]  /*253c0*/  LDL R7, [R1+0x1550] ;  /* 0x0015500001077983 */ /* 0x000f220000100800 */
[----:B------:R-:W-:Y:S02]  /*253d0*/  PRMT R201, RZ, 0x7610, R201 ;  /* 0x00007610ffc97816 */ /* 0x000fe400000000c9 */
[----:B------:R-:W-:Y:S01]  /*253e0*/  PRMT R199, RZ, 0x7610, R199 ;  /* 0x00007610ffc77816 */ /* 0x000fe200000000c7 */
[----:B------:R-:W-:Y:S01]  /*253f0*/  @!P1 IMAD.MOV.U32 R20, RZ, RZ, R6 ;  /* 0x000000ffff149224 */ /* 0x000fe200078e0006 */
[----:B------:R-:W-:-:S04]  /*25400*/  SHF.R.U32.HI R6, RZ, 0x6, R9 ;  /* 0x00000006ff067819 */ /* 0x000fc80000011609 */
[----:B------:R-:W-:Y:S01]  /*25410*/  SGXT.U32 R6, R6, 0x1 ;  /* 0x000000010606781a */ /* 0x000fe20000000000 */
[----:B------:R0:W4:Y:S01]  /*25420*/  @!P1 LDG.E.U8 R205, desc[UR18][R20.64] ;  /* 0x0000001214cd9981 */ /* 0x000122000c1e1100 */
[----:B------:R-:W-:Y:S02]  /*25430*/  ISETP.GE.AND P1, PT, R8, UR13, PT ;  /* 0x0000000d08007c0c */ /* 0x000fe4000bf26270 */
[----:B------:R-:W-:Y:S01]  /*25440*/  LOP3.LUT R6, R6, 0xfa, RZ, 0xfc, !PT ;  /* 0x000000fa06067812 */ /* 0x000fe200078efcff */
[----:B------:R-:W4:Y:S03]  /*25450*/  LDL R8, [R1+0x1548] ;  /* 0x0015480001087983 */ /* 0x000f260000100800 */
[----:B------:R-:W-:Y:S02]  /*25460*/  ISETP.GE.AND P4, PT, R6, UR13, PT ;  /* 0x0000000d06007c0c */ /* 0x000fe4000bf86270 */
[----:B------:R-:W-:Y:S01]  /*25470*/  SHF.R.U32.HI R6, RZ, 0x6, R9 ;  /* 0x00000006ff067819 */ /* 0x000fe20000011609 */
[----:B0-----:R-:W-:-:S02]  /*25480*/  @!P2 IMAD.MOV.U32 R20, RZ, RZ, R5 ;  /* 0x000000ffff14a224 */ /* 0x001fc400078e0005 */
[----:B------:R-:W4:Y:S01]  /*25490*/  LDL R5, [R1+0x154c] ;  /* 0x00154c0001057983 */ /* 0x000f220000100800 */
[----:B------:R-:W-:-:S03]  /*254a0*/  @!P2 IMAD.MOV.U32 R21, RZ, RZ, R10 ;  /* 0x000000ffff15a224 */ /* 0x000fc600078e000a */
[----:B------:R0:W-:Y:S01]  /*254b0*/  STL [R1+0x1b50], R10 ;  /* 0x001b500a01007387 */ /* 0x0001e20000100800 */
[----:B------:R-:W-:-:S03]  /*254c0*/  SGXT.U32 R6, R6, 0x1 ;  /* 0x000000010606781a */ /* 0x000fc60000000000 */
[----:B------:R3:W4:Y:S04]  /*254d0*/  @!P2 LDG.E.U8 R203, desc[UR18][R20.64] ;  /* 0x0000001214cba981 */ /* 0x000728000c1e1100 */
[----:B0-----:R-:W4:Y:S01]  /*254e0*/  LDL.LU R10, [R1+0x1554] ;  /* 0x00155400010a7983 */ /* 0x001f220000300800 */
[----:B------:R-:W-:-:S03]  /*254f0*/  LOP3.LUT R6, R6, 0xfc, RZ, 0xfc, !PT ;  /* 0x000000fc06067812 */ /* 0x000fc600078efcff */
[----:B------:R-:W4:Y:S01]  /*25500*/  LDL R12, [R1+0x1944] ;  /* 0x00194400010c7983 */ /* 0x000f220000100800 */
[----:B------:R-:W-:-:S03]  /*25510*/  ISETP.GE.AND P2, PT, R6, UR13, PT ;  /* 0x0000000d06007c0c */ /* 0x000fc6000bf46270 */
[----:B------:R-:W4:Y:S01]  /*25520*/  LDL R6, [R1+0x1540] ;  /* 0x0015400001067983 */ /* 0x000f220000100800 */
[----:B---3--:R-:W-:Y:S01]  /*25530*/  @!P3 IMAD.MOV.U32 R20, RZ, RZ, R0 ;  /* 0x000000ffff14b224 */ /* 0x008fe200078e0000 */
[----:B------:R-:W-:Y:S01]  /*25540*/  LEA.HI R0, R9, 0xfe, RZ, 0x1a ;  /* 0x000000fe09007811 */ /* 0x000fe200078fd0ff */
[----:B--2---:R-:W-:-:S03]  /*25550*/  @!P3 IMAD.MOV.U32 R21, RZ, RZ, R2 ;  /* 0x000000ffff15b224 */ /* 0x004fc600078e0002 */
[----:B------:R-:W-:Y:S01]  /*25560*/  ISETP.GE.AND P5, PT, R0, UR13, PT ;  /* 0x0000000d00007c0c */ /* 0x000fe2000bfa6270 */
[----:B------:R-:W2:Y:S04]  /*25570*/  LDL R2, [R1+0x1544] ;  /* 0x0015440001027983 */ /* 0x000ea80000100800 */
[----:B------:R-:W3:Y:S04]  /*25580*/  LDL.LU R0, [R1+0x1940] ;  /* 0x0019400001007983 */ /* 0x000ee80000300800 */
[----:B------:R0:W2:Y:S01]  /*25590*/  @!P3 LDG.E.U8 R201, desc[UR18][R20.64] ;  /* 0x0000001214c9b981 */ /* 0x0000a2000c1e1100 */
[----:B------:R-:W1:Y:S01]  /*255a0*/  S2R R19, SR_TID.X ;  /* 0x0000000000137919 */ /* 0x000e620000002100 */
[----:B------:R-:W-:-:S02]  /*255b0*/  LOP3.LUT R9, R9, 0x7f, RZ, 0xc0, !PT ;  /* 0x0000007f09097812 */ /* 0x000fc400078ec0ff */
[----:B------:R-:W-:Y:S01]  /*255c0*/  PRMT R197, RZ, 0x7610, R197 ;  /* 0x00007610ffc57816 */ /* 0x000fe200000000c5 */
[----:B------:R-:W2:Y:S01]  /*255d0*/  LDL R15, [R1+0x14dc] ;  /* 0x0014dc00010f7983 */ /* 0x000ea20000100800 */
[----:B0-----:R-:W-:Y:S02]  /*255e0*/  @!P1 IMAD.MOV.U32 R21, RZ, RZ, R14 ;  /* 0x000000ffff159224 */ /* 0x001fe400078e000e */
[----:B------:R-:W-:Y:S01]  /*255f0*/  @!P1 IMAD.MOV.U32 R20, RZ, RZ, R13 ;  /* 0x000000ffff149224 */ /* 0x000fe200078e000d */
[----:B------:R-:W2:Y:S04]  /*25600*/  LDL R14, [R1+0x1538] ;  /* 0x00153800010e7983 */ /* 0x000ea80000100800 */
[----:B------:R0:W2:Y:S02]  /*25610*/  @!P1 LDG.E.U8 R199, desc[UR18][R20.64] ;  /* 0x0000001214c79981 */ /* 0x0000a4000c1e1100 */
[----:B0-----:R-:W-:-:S02]  /*25620*/  @!P4 IMAD.MOV.U32 R20, RZ, RZ, R4 ;  /* 0x000000ffff14c224 */ /* 0x001fc400078e0004 */
[----:B------:R-:W2:Y:S01]  /*25630*/  LDL R4, [R1+0x153c] ;  /* 0x00153c0001047983 */ /* 0x000ea20000100800 */
[----:B------:R-:W-:Y:S01]  /*25640*/  LOP3.LUT R9, R9, 0x80, RZ, 0xfc, !PT ;  /* 0x0000008009097812 */ /* 0x000fe200078efcff */
[----:B------:R-:W-:Y:S02]  /*25650*/  @!P4 IMAD.MOV.U32 R21, RZ, RZ, R11 ;  /* 0x000000ffff15c224 */ /* 0x000fe400078e000b */
[----:B------:R-:W2:Y:S01]  /*25660*/  LDL R11, [R1+0x14e4] ;  /* 0x0014e400010b7983 */ /* 0x000ea20000100800 */
[----:B------:R-:W-:-:S03]  /*25670*/  ISETP.GE.AND P1, PT, R9, UR13, PT ;  /* 0x0000000d09007c0c */ /* 0x000fc6000bf26270 */
[----:B------:R-:W2:Y:S01]  /*25680*/  LDL R9, [R1+0x14e8] ;  /* 0x0014e80001097983 */ /* 0x000ea20000100800 */
[----:B-1----:R-:W-:Y:S02]  /*25690*/  SHF.R.U32.HI R19, RZ, 0x6, R19 ;  /* 0x00000006ff137819 */ /* 0x002fe40000011613 */
[----:B------:R-:W-:Y:S01]  /*256a0*/  PRMT R195, RZ, 0x7610, R195 ;  /* 0x00007610ffc37816 */ /* 0x000fe200000000c3 */
[----:B------:R4:W2:Y:S01]  /*256b0*/  @!P4 LDG.E.U8 R197, desc[UR18][R20.64] ;  /* 0x0000001214c5c981 */ /* 0x0008a2000c1e1100 */
[----:B------:R-:W-:-:S04]  /*256c0*/  SGXT.U32 R19, R19, 0x1 ;  /* 0x000000011313781a */ /* 0x000fc80000000000 */
[----:B------:R-:W-:Y:S02]  /*256d0*/  ISETP.GE.AND P3, PT, R19, UR13, PT ;  /* 0x0000000d13007c0c */ /* 0x000fe4000bf66270 */
[----:B------:R-:W-:Y:S02]  /*256e0*/  PRMT R193, RZ, 0x7610, R193 ;  /* 0x00007610ffc17816 */ /* 0x000fe400000000c1 */
[----:B------:R-:W-:Y:S01]  /*256f0*/  PRMT R247, RZ, 0x7610, R247 ;  /* 0x00007610fff77816 */ /* 0x000fe200000000f7 */
[----:B----4-:R-:W-:Y:S02]  /*25700*/  @!P2 IMAD.MOV.U32 R21, RZ, RZ, R7 ;  /* 0x000000ffff15a224 */ /* 0x010fe400078e0007 */
[----:B------:R-:W4:Y:S01]  /*25710*/  LDL R7, [R1+0x14e0] ;  /* 0x0014e00001077983 */ /* 0x000f220000100800 */
[----:B------:R-:W-:-:S03]  /*25720*/  @!P2 IMAD.MOV.U32 R20, RZ, RZ, R10 ;  /* 0x000000ffff14a224 */ /* 0x000fc600078e000a */
[----:B------:R-:W-:Y:S04]  /*25730*/  STL [R1+0x1b54], R10 ;  /* 0x001b540a01007387 */ /* 0x000fe80000100800 */
[----:B------:R0:W4:Y:S04]  /*25740*/  @!P2 LDG.E.U8 R195, desc[UR18][R20.64] ;  /* 0x0000001214c3a981 */ /* 0x000128000c1e1100 */
[----:B------:R-:W4:Y:S04]  /*25750*/  LDL R17, [R1+0x145c] ;  /* 0x00145c0001117983 */ /* 0x000f280000100800 */
[----:B------:R-:W4:Y:S01]  /*25760*/  LDL R13, [R1+0x1460] ;  /* 0x00146000010d7983 */ /* 0x000f220000100800 */
[----:B0-----:R-:W-:-:S03]  /*25770*/  @!P5 IMAD.MOV.U32 R21, RZ, RZ, R8 ;  /* 0x000000ffff15d224 */ /* 0x001fc600078e0008 */
[----:B------:R-:W4:Y:S01]  /*25780*/  LDL R8, [R1+0x1464] ;  /* 0x0014640001087983 */ /* 0x000f220000100800 */
[----:B------:R-:W-:-:S03]  /*25790*/  @!P5 IMAD.MOV.U32 R20, RZ, RZ, R5 ;  /* 0x000000ffff14d224 */ /* 0x000fc600078e0005 */
[----:B------:R-:W4:Y:S04]  /*257a0*/  LDL R5, [R1+0x1468] ;  /* 0x0014680001057983 */ /* 0x000f280000100800 */
[----:B------:R0:W4:Y:S02]  /*257b0*/  @!P5 LDG.E.U8 R193, desc[UR18][R20.64] ;  /* 0x0000001214c1d981 */ /* 0x000124000c1e1100 */
[----:B0-----:R-:W-:Y:S02]  /*257c0*/  @!P3 IMAD.MOV.U32 R20, RZ, RZ, R12 ;  /* 0x000000ffff14b224 */ /* 0x001fe400078e000c */
[----:B---3--:R-:W-:Y:S01]  /*257d0*/  @!P3 IMAD.MOV.U32 R21, RZ, RZ, R0 ;  /* 0x000000ffff15b224 */ /* 0x008fe200078e0000 */
[----:B------:R0:W-:Y:S04]  /*257e0*/  STL [R1+0x1b20], R0 ;  /* 0x001b200001007387 */ /* 0x0001e80000100800 */
[----:B------:R2:W3:Y:S01]  /*257f0*/  @!P3 LDG.E.U8 R247, desc[UR18][R20.64] ;  /* 0x0000001214f7b981 */ /* 0x0004e2000c1e1100 */
[----:B------:R-:W-:Y:S01]  /*25800*/  BAR.SYNC.DEFER_BLOCKING 0x0 ;  /* 0x0000000000007b1d */ /* 0x000fe20000010000 */
[----:B--2---:R-:W-:-:S05]  /*25810*/  @!P0 IMAD.MOV.U32 R20, RZ, RZ, R2 ;  /* 0x000000ffff148224 */ /* 0x004fca00078e0002 */
[----:B0-----:R-:W2:Y:S04]  /*25820*/  LDL.LU R0, [R1+0x548] ;  /* 0x0005480001007983 */ /* 0x001ea80000300800 */
[----:B------:R-:W3:Y:S04]  /*25830*/  LDL R12, [R1+0x13e4] ;  /* 0x0013e400010c7983 */ /* 0x000ee80000100800 */
[----:B------:R-:W2:Y:S01]  /*25840*/  LDL R2, [R1+0x13e8] ;  /* 0x0013e80001027983 */ /* 0x000ea20000100800 */
[----:B------:R-:W-:-:S03]  /*25850*/  @!P0 IMAD.MOV.U32 R21, RZ, RZ, R6 ;  /* 0x000000ffff158224 */ /* 0x000fc600078e0006 */
[----:B------:R-:W2:Y:S04]  /*25860*/  LDL R6, [R1+0x13e0] ;  /* 0x0013e00001067983 */ /* 0x000ea80000100800 */
[----:B------:R-:W2:Y:S01]  /*25870*/  LDL R16, [R1+0x13dc] ;  /* 0x0013dc0001107983 */ /* 0x000ea20000100800 */
[----:B------:R-:W-:-:S03]  /*25880*/  @!P1 IMAD.MOV.U32 R22, RZ, RZ, R4 ;  /* 0x000000ffff169224 */ /* 0x000fc600078e0004 */
[----:B------:R-:W2:Y:S01]  /*25890*/  LDL R4, [R1+0x1368] ;  /* 0x0013680001047983 */ /* 0x000ea20000100800 */
[----:B------:R-:W-:Y:S01]  /*258a0*/  PRMT R19, RZ, 0x7610, R19 ;  /* 0x00007610ff137816 */ /* 0x000fe20000000013 */
[----:B------:R-:W-:Y:S01]  /*258b0*/  @!P1 IMAD.MOV.U32 R23, RZ, RZ, R14 ;  /* 0x000000ffff179224 */ /* 0x000fe200078e000e */
[----:B------:R-:W-:Y:S01]  /*258c0*/  PRMT R189, RZ, 0x7610, R189 ;  /* 0x00007610ffbd7816 */ /* 0x000fe200000000bd */
[----:B------:R-:W2:Y:S04]  /*258d0*/  LDL R14, [R1+0x1364] ;  /* 0x00136400010e7983 */ /* 0x000ea80000100800 */
[----:B------:R0:W2:Y:S01]  /*258e0*/  @!P1 LDG.E.U8 R19, desc[UR18][R22.64] ;  /* 0x0000001216139981 */ /* 0x0000a2000c1e1100 */
[----:B------:R-:W-:-:S03]  /*258f0*/  @!P1 IMAD.MOV.U32 R153, RZ, RZ, R15 ;  /* 0x000000ffff999224 */ /* 0x000fc600078e000f */
[----:B------:R1:W2:Y:S04]  /*25900*/  @!P0 LDG.E.U8 R189, desc[UR18][R20.64] ;  /* 0x0000001214bd8981 */ /* 0x0002a8000c1e1100 */
[----:B------:R-:W2:Y:S01]  /*25910*/  LDL R15, [R1+0x12e4] ;  /* 0x0012e400010f7983 */ /* 0x000ea20000100800 */
[----:B0-----:R-:W-:Y:S02]  /*25920*/  @!P0 IMAD.MOV.U32 R22, RZ, RZ, R9 ;  /* 0x000000ffff168224 */ /* 0x001fe400078e0009 */
[----:B------:R-:W-:Y:S01]  /*25930*/  @!P0 IMAD.MOV.U32 R23, RZ, RZ, R11 ;  /* 0x000000ffff178224 */ /* 0x000fe200078e000b */
[----:B------:R-:W2:Y:S04]  /*25940*/  LDL R9, [R1+0x1360] ;  /* 0x0013600001097983 */ /* 0x000ea80000100800 */
[----:B------:R-:W2:Y:S01]  /*25950*/  LDL R11, [R1+0x135c] ;  /* 0x00135c00010b7983 */ /* 0x000ea20000100800 */
[----:B-1----:R-:W-:-:S02]  /*25960*/  PRMT R21, RZ, 0x7610, R21 ;  /* 0x00007610ff157816 */ /* 0x002fc40000000015 */
[----:B------:R-:W-:-:S06]  /*25970*/  PRMT R20, RZ, 0x7610, R20 ;  /* 0x00007610ff147816 */ /* 0x000fcc0000000014 */
[----:B------:R0:W2:Y:S02]  /*25980*/  @!P0 LDG.E.U8 R20, desc[UR18][R22.64] ;  /* 0x0000001216148981 */ /* 0x0000a4000c1e1100 */
[----:B0-----:R-:W-:Y:S02]  /*25990*/  PRMT R23, RZ, 0x7610, R23 ;  /* 0x00007610ff177816 */ /* 0x001fe40000000017 */
[----:B------:R-:W-:Y:S01]  /*259a0*/  PRMT R22, RZ, 0x7610, R22 ;  /* 0x00007610ff167816 */ /* 0x000fe20000000016 */
[----:B----4-:R-:W-:Y:S02]  /*259b0*/  @!P1 IMAD.MOV.U32 R152, RZ, RZ, R7 ;  /* 0x000000ffff989224 */ /* 0x010fe400078e0007 */
[----:B------:R-:W4:Y:S04]  /*259c0*/  LDL R7, [R1+0x12e8] ;  /* 0x0012e80001077983 */ /* 0x000f280000100800 */
[----:B------:R0:W4:Y:S02]  /*259d0*/  @!P1 LDG.E.U8 R21, desc[UR18][R152.64] ;  /* 0x0000001298159981 */ /* 0x000124000c1e1100 */
[----:B0-----:R-:W-:-:S02]  /*259e0*/  @!P0 IMAD.MOV.U32 R153, RZ, RZ, R8 ;  /* 0x000000ffff998224 */ /* 0x001fc400078e0008 */
[----:B------:R-:W4:Y:S01]  /*259f0*/  LDL R8, [R1+0x12dc] ;  /* 0x0012dc0001087983 */ /* 0x000f220000100800 */
[----:B------:R-:W-:Y:S02]  /*25a00*/  @!P1 IMAD.MOV.U32 R154, RZ, RZ, R13 ;  /* 0x000000ffff9a9224 */ /* 0x000fe400078e000d */
[----:B------:R-:W-:Y:S01]  /*25a10*/  @!P0 IMAD.MOV.U32 R152, RZ, RZ, R5 ;  /* 0x000000ffff988224 */ /* 0x000fe200078e0005 */
[----:B------:R-:W4:Y:S01]  /*25a20*/  LDL R13, [R1+0x1268] ;  /* 0x00126800010d7983 */ /* 0x000f220000100800 */
[----:B------:R-:W-:-:S03]  /*25a30*/  @!P1 IMAD.MOV.U32 R155, RZ, RZ, R17 ;  /* 0x000000ffff9b9224 */ /* 0x000fc600078e0011 */
[----:B------:R-:W4:Y:S04]  /*25a40*/  LDL R5, [R1+0x12e0] ;  /* 0x0012e00001057983 */ /* 0x000f280000100800 */
[----:B------:R-:W4:Y:S04]  /*25a50*/  @!P1 LDG.E.U8 R23, desc[UR18][R154.64] ;  /* 0x000000129a179981 */ /* 0x000f28000c1e1100 */
[----:B------:R-:W4:Y:S04]  /*25a60*/  LDL R17, [R1+0x1264] ;  /* 0x0012640001117983 */ /* 0x000f280000100800 */
[----:B------:R0:W4:Y:S02]  /*25a70*/  @!P0 LDG.E.U8 R22, desc[UR18][R152.64] ;  /* 0x0000001298168981 */ /* 0x000124000c1e1100 */
[----:B0-----:R-:W-:Y:S01]  /*25a80*/  PRMT R153, RZ, 0x7610, R153 ;  /* 0x00007610ff997816 */ /* 0x001fe20000000099 */
[----:B---3--:R-:W-:-:S02]  /*25a90*/  @!P0 IMAD.MOV.U32 R155, RZ, RZ, R12 ;  /* 0x000000ffff9b8224 */ /* 0x008fc400078e000c */
[----:B------:R-:W3:Y:S01]  /*25aa0*/  LDL R12, [R1+0x125c] ;  /* 0x00125c00010c7983 */ /* 0x000ee20000100800 */
[----:B--2---:R-:W-:-:S03]  /*25ab0*/  @!P0 IMAD.MOV.U32 R154, RZ, RZ, R2 ;  /* 0x000000ffff9a8224 */ /* 0x004fc600078e0002 */
[----:B------:R-:W2:Y:S01]  /*25ac0*/  LDL R2, [R1+0x1260] ;  /* 0x0012600001027983 */ /* 0x000ea20000100800 */
[----:B------:R-:W-:-:S03]  /*25ad0*/  @!P1 IMAD.MOV.U32 R156, RZ, RZ, R6 ;  /* 0x000000ffff9c9224 */ /* 0x000fc600078e0006 */
[----:B------:R-:W2:Y:S01]  /*25ae0*/  LDL R6, [R1+0x11e8] ;  /* 0x0011e80001067983 */ /* 0x000ea20000100800 */
[----:B------:R-:W-:-:S03]  /*25af0*/  @!P1 IMAD.MOV.U32 R157, RZ, RZ, R16 ;  /* 0x000000ffff9d9224 */ /* 0x000fc600078e0010 */
[----:B------:R-:W2:Y:S04]  /*25b00*/  LDL R16, [R1+0x11e4] ;  /* 0x0011e40001107983 */ /* 0x000ea80000100800 */
[----:B------:R0:W2:Y:S02]  /*25b10*/  @!P1 LDG.E.U8 R153, desc[UR18][R156.64] ;  /* 0x000000129c999981 */ /* 0x0000a4000c1e1100 */
[----:B0-----:R-:W-:Y:S02]  /*25b20*/  @!P0 IMAD.MOV.U32 R156, RZ, RZ, R4 ;  /* 0x000000ffff9c8224 */ /* 0x001fe400078e0004 */
[----:B------:R-:W2:Y:S01]  /*25b30*/  LDL R4, [R1+0x11e0] ;  /* 0x0011e00001047983 */ /* 0x000ea20000100800 */
[----:B------:R-:W-:Y:S01]  /*25b40*/  PRMT R152, RZ, 0x7610, R152 ;  /* 0x00007610ff987816 */ /* 0x000fe20000000098 */
[----:B------:R-:W-:-:S02]  /*25b50*/  @!P0 IMAD.MOV.U32 R157, RZ, RZ, R14 ;  /* 0x000000ffff9d8224 */ /* 0x000fc400078e000e */
[----:B------:R-:W2:Y:S04]  /*25b60*/  LDL R14, [R1+0x11dc] ;  /* 0x0011dc00010e7983 */ /* 0x000ea80000100800 */
[----:B------:R0:W2:Y:S01]  /*25b70*/  @!P0 LDG.E.U8 R152, desc[UR18][R154.64] ;  /* 0x000000129a988981 */ /* 0x0000a2000c1e1100 */
[----:B------:R-:W-:Y:S02]  /*25b80*/  @!P1 IMAD.MOV.U32 R158, RZ, RZ, R9 ;  /* 0x000000ffff9e9224 */ /* 0x000fe400078e0009 */
[----:B------:R-:W-:Y:S01]  /*25b90*/  @!P1 IMAD.MOV.U32 R159, RZ, RZ, R11 ;  /* 0x000000ffff9f9224 */ /* 0x000fe200078e000b */
[----:B------:R-:W2:Y:S04]  /*25ba0*/  LDL R9, [R1+0x1168] ;  /* 0x0011680001097983 */ /* 0x000ea80000100800 */
[----:B------:R-:W2:Y:S01]  /*25bb0*/  LDL R11, [R1+0x1164] ;  /* 0x00116400010b7983 */ /* 0x000ea20000100800 */
[----:B0-----:R-:W-:-:S06]  /*25bc0*/  PRMT R155, RZ, 0x7610, R155 ;  /* 0x00007610ff9b7816 */ /* 0x001fcc000000009b */
[----:B------:R0:W2:Y:S01]  /*25bd0*/  @!P1 LDG.E.U8 R155, desc[UR18][R158.64] ;  /* 0x000000129e9b9981 */ /* 0x0000a2000c1e1100 */
[----:B------:R-:W-:-:S06]  /*25be0*/  PRMT R154, RZ, 0x7610, R154 ;  /* 0x00007610ff9a7816 */ /* 0x000fcc000000009a */
[----:B------:R1:W2:Y:S01]  /*25bf0*/  @!P0 LDG.E.U8 R154, desc[UR18][R156.64] ;  /* 0x000000129c9a8981 */ /* 0x0002a2000c1e1100 */
[----:B0-----:R-:W-:-:S03]  /*25c00*/  @!P0 IMAD.MOV.U32 R159, RZ, RZ, R15 ;  /* 0x000000ffff9f8224 */ /* 0x001fc600078e000f */
[----:B------:R-:W2:Y:S01]  /*25c10*/  LDL R15, [R1+0x115c] ;  /* 0x00115c00010f7983 */ /* 0x000ea20000100800 */
[----:B-1----:R-:W-:Y:S02]  /*25c20*/  PRMT R156, RZ, 0x7610, R156 ;  /* 0x00007610ff9c7816 */ /* 0x002fe4000000009c */
[----:B------:R-:W-:Y:S01]  /*25c30*/  PRMT R157, RZ, 0x7610, R157 ;  /* 0x00007610ff9d7816 */ /* 0x000fe2000000009d */
[----:B----4-:R-:W-:Y:S02]  /*25c40*/  @!P0 IMAD.MOV.U32 R158, RZ, RZ, R7 ;  /* 0x000000ffff9e8224 */ /* 0x010fe400078e0007 */
[----:B------:R-:W4:Y:S04]  /*25c50*/  LDL R7, [R1+0x1160] ;  /* 0x0011600001077983 */ /* 0x000f280000100800 */
[----:B------:R0:W4:Y:S02]  /*25c60*/  @!P0 LDG.E.U8 R156, desc[UR18][R158.64] ;  /* 0x000000129e9c8981 */ /* 0x000124000c1e1100 */
[----:B0-----:R-:W-:Y:S01]  /*25c70*/  PRMT R159, RZ, 0x7610, R159 ;  /* 0x00007610ff9f7816 */ /* 0x001fe2000000009f */
[----:B------:R-:W-:-:S02]  /*25c80*/  @!P1 IMAD.MOV.U32 R161, RZ, RZ, R8 ;  /* 0x000000ffffa19224 */ /* 0x000fc400078e0008 */
[----:B------:R-:W4:Y:S01]  /*25c90*/  LDL R8, [R1+0x10e4] ;  /* 0x0010e40001087983 */ /* 0x000f220000100800 */
[----:B------:R-:W-:-:S03]  /*25ca0*/  @!P1 IMAD.MOV.U32 R160, RZ, RZ, R5 ;  /* 0x000000ffffa09224 */ /* 0x000fc600078e0005 */
[----:B------:R-:W4:Y:S04]  /*25cb0*/  LDL R5, [R1+0x10e8] ;  /* 0x0010e80001057983 */ /* 0x000f280000100800 */
[----:B------:R0:W4:Y:S02]  /*25cc0*/  @!P1 LDG.E.U8 R157, desc[UR18][R160.64] ;  /* 0x00000012a09d9981 */ /* 0x000124000c1e1100 */
[----:B0-----:R-:W-:Y:S02]  /*25cd0*/  @!P0 IMAD.MOV.U32 R160, RZ, RZ, R13 ;  /* 0x000000ffffa08224 */ /* 0x001fe400078e000d */
[----:B------:R-:W4:Y:S01]  /*25ce0*/  LDL R13, [R1+0x10e0] ;  /* 0x0010e000010d7983 */ /* 0x000f220000100800 */
[----:B------:R-:W-:-:S03]  /*25cf0*/  @!P0 IMAD.MOV.U32 R161, RZ, RZ, R17 ;  /* 0x000000ffffa18224 */ /* 0x000fc600078e0011 */
[----:B------:R-:W4:Y:S01]  /*25d00*/  LDL R17, [R1+0x10dc] ;  /* 0x0010dc0001117983 */ /* 0x000f220000100800 */
[----:B---3--:R-:W-:Y:S02]  /*25d10*/  @!P1 IMAD.MOV.U32 R163, RZ, RZ, R12 ;  /* 0x000000ffffa39224 */ /* 0x008fe400078e000c */
[----:B--2---:R-:W-:Y:S02]  /*25d20*/  @!P1 IMAD.MOV.U32 R162, RZ, RZ, R2 ;  /* 0x000000ffffa29224 */ /* 0x004fe400078e0002 */
[----:B------:R-:W-:-:S03]  /*25d30*/  @!P1 IMAD.MOV.U32 R164, RZ, RZ, R4 ;  /* 0x000000ffffa49224 */ /* 0x000fc600078e0004 */
[----:B------:R0:W2:Y:S04]  /*25d40*/  @!P1 LDG.E.U8 R159, desc[UR18][R162.64] ;  /* 0x00000012a29f9981 */ /* 0x0000a8000c1e1100 */
[----:B------:R-:W3:Y:S04]  /*25d50*/  LDL R2, [R1+0x1068] ;  /* 0x0010680001027983 */ /* 0x000ee80000100800 */
[----:B------:R-:W2:Y:S01]  /*25d60*/  LDL R4, [R1+0xfe8] ;  /* 0x000fe80001047983 */ /* 0x000ea20000100800 */
[----:B0-----:R-:W-:-:S03]  /*25d70*/  @!P0 IMAD.MOV.U32 R162, RZ, RZ, R6 ;  /* 0x000000ffffa28224 */ /* 0x001fc600078e0006 */
[----:B------:R-:W2:Y:S01]  /*25d80*/  LDL R6, [R1+0x1060] ;  /* 0x0010600001067983 */ /* 0x000ea20000100800 */
[----:B------:R-:W-:-:S03]  /*25d90*/  @!P0 IMAD.MOV.U32 R163, RZ, RZ, R16 ;  /* 0x000000ffffa38224 */ /* 0x000fc600078e0010 */
[----:B------:R-:W2:Y:S01]  /*25da0*/  LDL R16, [R1+0x105c] ;  /* 0x00105c0001107983 */ /* 0x000ea20000100800 */
[----:B------:R-:W-:Y:S01]  /*25db0*/  PRMT R158, RZ, 0x7610, R158 ;  /* 0x00007610ff9e7816 */ /* 0x000fe2000000009e */
[----:B------:R-:W-:Y:S02]  /*25dc0*/  @!P1 IMAD.MOV.U32 R165, RZ, RZ, R14 ;  /* 0x000000ffffa59224 */ /* 0x000fe400078e000e */
[----:B------:R-:W2:Y:S04]  /*25dd0*/  LDL R12, [R1+0x1064] ;  /* 0x00106400010c7983 */ /* 0x000ea80000100800 */
[----:B------:R0:W2:Y:S04]  /*25de0*/  @!P0 LDG.E.U8 R158, desc[UR18][R160.64] ;  /* 0x00000012a09e8981 */ /* 0x0000a8000c1e1100 */
[----:B------:R-:W2:Y:S01]  /*25df0*/  LDL R14, [R1+0xfe4] ;  /* 0x000fe400010e7983 */ /* 0x000ea20000100800 */
[----:B0-----:R-:W-:-:S02]  /*25e00*/  PRMT R160, RZ, 0x7610, R160 ;  /* 0x00007610ffa07816 */ /* 0x001fc400000000a0 */
[----:B------:R-:W-:Y:S01]  /*25e10*/  PRMT R161, RZ, 0x7610, R161 ;  /* 0x00007610ffa17816 */ /* 0x000fe200000000a1 */
[----:B------:R-:W-:Y:S02]  /*25e20*/  @!P1 IMAD.MOV.U32 R167, RZ, RZ, R15 ;  /* 0x000000ffffa79224 */ /* 0x000fe400078e000f */
[----:B------:R-:W2:Y:S04]  /*25e30*/  LDL R15, [R1+0xf64] ;  /* 0x000f6400010f7983 */ /* 0x000ea80000100800 */
[----:B------:R0:W2:Y:S04]  /*25e40*/  @!P0 LDG.E.U8 R160, desc[UR18][R162.64] ;  /* 0x00000012a2a08981 */ /* 0x0000a8000c1e1100 */
[----:B------:R1:W2:Y:S01]  /*25e50*/  @!P1 LDG.E.U8 R161, desc[UR18][R164.64] ;  /* 0x00000012a4a19981 */ /* 0x0002a2000c1e1100 */
[----:B0-----:R-:W-:Y:S01]  /*25e60*/  PRMT R163, RZ, 0x7610, R163 ;  /* 0x00007610ffa37816 */ /* 0x001fe200000000a3 */
[----:B-1----:R-:W-:-:S02]  /*25e70*/  @!P0 IMAD.MOV.U32 R164, RZ, RZ, R9 ;  /* 0x000000ffffa48224 */ /* 0x002fc400078e0009 */
[----:B------:R-:W-:Y:S01]  /*25e80*/  @!P0 IMAD.MOV.U32 R165, RZ, RZ, R11 ;  /* 0x000000ffffa58224 */ /* 0x000fe200078e000b */
[----:B------:R-:W2:Y:S04]  /*25e90*/  LDL R9, [R1+0xfe0] ;  /* 0x000fe00001097983 */ /* 0x000ea80000100800 */
[----:B------:R-:W2:Y:S01]  /*25ea0*/  LDL R11, [R1+0xfdc] ;  /* 0x000fdc00010b7983 */ /* 0x000ea20000100800 */
[----:B----4-:R-:W-:-:S03]  /*25eb0*/  @!P1 IMAD.MOV.U32 R166, RZ, RZ, R7 ;  /* 0x000000ffffa69224 */ /* 0x010fc600078e0007 */
[----:B------:R-:W4:Y:S04]  /*25ec0*/  LDL R7, [R1+0xf68] ;  /* 0x000f680001077983 */ /* 0x000f280000100800 */
[----:B------:R-:W4:Y:S01]  /*25ed0*/  @!P1 LDG.E.U8 R163, desc[UR18][R166.64] ;  /* 0x00000012a6a39981 */ /* 0x000f22000c1e1100 */
[----:B------:R-:W-:-:S06]  /*25ee0*/  PRMT R162, RZ, 0x7610, R162 ;  /* 0x00007610ffa27816 */ /* 0x000fcc00000000a2 */
[----:B------:R0:W4:Y:S02]  /*25ef0*/  @!P0 LDG.E.U8 R162, desc[UR18][R164.64] ;  /* 0x00000012a4a28981 */ /* 0x000124000c1e1100 */
[----:B0-----:R-:W-:Y:S02]  /*25f00*/  PRMT R164, RZ, 0x7610, R164 ;  /* 0x00007610ffa47816 */ /* 0x001fe400000000a4 */
[----:B------:R-:W-:Y:S01]  /*25f10*/  PRMT R165, RZ, 0x7610, R165 ;  /* 0x00007610ffa57816 */ /* 0x000fe200000000a5 */
[----:B------:R-:W-:Y:S02]  /*25f20*/  @!P0 IMAD.MOV.U32 R167, RZ, RZ, R8 ;  /* 0x000000ffffa78224 */ /* 0x000fe400078e0008 */
[----:B------:R-:W4:Y:S01]  /*25f30*/  LDL R8, [R1+0xf5c] ;  /* 0x000f5c0001087983 */ /* 0x000f220000100800 */
[----:B------:R-:W-:-:S03]  /*25f40*/  @!P0 IMAD.MOV.U32 R166, RZ, RZ, R5 ;  /* 0x000000ffffa68224 */ /* 0x000fc600078e0005 */
[----:B------:R-:W4:Y:S04]  /*25f50*/  LDL R5, [R1+0xf60] ;  /* 0x000f600001057983 */ /* 0x000f280000100800 */
[----:B------:R0:W4:Y:S01]  /*25f60*/  @!P0 LDG.E.U8 R164, desc[UR18][R166.64] ;  /* 0x00000012a6a48981 */ /* 0x000122000c1e1100 */
[----:B------:R-:W-:-:S03]  /*25f70*/  @!P1 IMAD.MOV.U32 R168, RZ, RZ, R13 ;  /* 0x000000ffffa89224 */ /* 0x000fc600078e000d */
[----:B------:R-:W4:Y:S01]  /*25f80*/  LDL R13, [R1+0xee4] ;  /* 0x000ee400010d7983 */ /* 0x000f220000100800 */
[----:B------:R-:W-:Y:S01]  /*25f90*/  @!P1 IMAD.MOV.U32 R169, RZ, RZ, R17 ;  /* 0x000000ffffa99224 */ /* 0x000fe200078e0011 */
[----:B0-----:R-:W-:-:S04]  /*25fa0*/  PRMT R167, RZ, 0x7610, R167 ;  /* 0x00007610ffa77816 */ /* 0x001fc800000000a7 */
[----:B------:R3:W4:Y:S02]  /*25fb0*/  @!P1 LDG.E.U8 R165, desc[UR18][R168.64] ;  /* 0x00000012a8a59981 */ /* 0x000724000c1e1100 */
[----:B---3--:R-:W-:Y:S02]  /*25fc0*/  @!P0 IMAD.MOV.U32 R168, RZ, RZ, R2 ;  /* 0x000000ffffa88224 */ /* 0x008fe400078e0002 */
[----:B------:R-:W3:Y:S01]  /*25fd0*/  LDL R2, [R1+0xee0] ;  /* 0x000ee00001027983 */ /* 0x000ee20000100800 */
[----:B--2---:R-:W-:-:S03]  /*25fe0*/  @!P1 IMAD.MOV.U32 R170, RZ, RZ, R6 ;  /* 0x000000ffffaa9224 */ /* 0x004fc600078e0006 */
[----:B------:R-:W2:Y:S01]  /*25ff0*/  LDL R6, [R1+0xedc] ;  /* 0x000edc0001067983 */ /* 0x000ea20000100800 */
[----:B------:R-:W-:-:S05]  /*26000*/  @!P1 IMAD.MOV.U32 R171, RZ, RZ, R16 ;  /* 0x000000ffffab9224 */ /* 0x000fca00078e0010 */
[----:B------:R0:W2:Y:S02]  /*26010*/  @!P1 LDG.E.U8 R167, desc[UR18][R170.64] ;  /* 0x00000012aaa79981 */ /* 0x0000a4000c1e1100 */
[----:B0-----:R-:W-:Y:S02]  /*26020*/  @!P0 IMAD.MOV.U32 R170, RZ, RZ, R4 ;  /* 0x000000ffffaa8224 */ /* 0x001fe400078e0004 */
[----:B------:R-:W2:Y:S01]  /*26030*/  LDL R4, [R1+0xe68] ;  /* 0x000e680001047983 */ /* 0x000ea20000100800 */
[----:B------:R-:W-:Y:S01]  /*26040*/  PRMT R166, RZ, 0x7610, R166 ;  /* 0x00007610ffa67816 */ /* 0x000fe200000000a6 */
[----:B------:R-:W-:Y:S02]  /*26050*/  @!P0 IMAD.MOV.U32 R169, RZ, RZ, R12 ;  /* 0x000000ffffa98224 */ /* 0x000fe400078e000c */
[----:B------:R-:W2:Y:S04]  /*26060*/  LDL R12, [R1+0xee8] ;  /* 0x000ee800010c7983 */ /* 0x000ea80000100800 */
[----:B------:R0:W2:Y:S02]  /*26070*/  @!P0 LDG.E.U8 R166, desc[UR18][R168.64] ;  /* 0x00000012a8a68981 */ /* 0x0000a4000c1e1100 */
[----:B0-----:R-:W-:Y:S01]  /*26080*/  PRMT R169, RZ, 0x7610, R169 ;  /* 0x00007610ffa97816 */ /* 0x001fe200000000a9 */
[----:B------:R-:W-:-:S02]  /*26090*/  @!P1 IMAD.MOV.U32 R172, RZ, RZ, R9 ;  /* 0x000000ffffac9224 */ /* 0x000fc400078e0009 */
[----:B------:R-:W2:Y:S01]  /*260a0*/  LDL R9, [R1+0xe60] ;  /* 0x000e600001097983 */ /* 0x000ea20000100800 */
[----:B------:R-:W-:-:S03]  /*260b0*/  @!P1 IMAD.MOV.U32 R173, RZ, RZ, R11 ;  /* 0x000000ffffad9224 */ /* 0x000fc600078e000b */
[----:B------:R-:W2:Y:S04]  /*260c0*/  LDL R11, [R1+0xe5c] ;  /* 0x000e5c00010b7983 */ /* 0x000ea80000100800 */
[----:B------:R4:W2:Y:S01]  /*260d0*/  @!P1 LDG.E.U8 R169, desc[UR18][R172.64] ;  /* 0x00000012aca99981 */ /* 0x0008a2000c1e1100 */
[----:B------:R-:W-:Y:S01]  /*260e0*/  PRMT R168, RZ, 0x7610, R168 ;  /* 0x00007610ffa87816 */ /* 0x000fe200000000a8 */
[----:B------:R-:W-:Y:S02]  /*260f0*/  @!P0 IMAD.MOV.U32 R171, RZ, RZ, R14 ;  /* 0x000000ffffab8224 */ /* 0x000fe400078e000e */
[----:B------:R-:W2:Y:S04]  /*26100*/  LDL R14, [R1+0xe64] ;  /* 0x000e6400010e7983 */ /* 0x000ea80000100800 */
[----:B------:R0:W2:Y:S01]  /*26110*/  @!P0 LDG.E.U8 R168, desc[UR18][R170.64] ;  /* 0x00000012aaa88981 */ /* 0x0000a2000c1e1100 */
[----:B----4-:R-:W-:-:S03]  /*26120*/  @!P0 IMAD.MOV.U32 R172, RZ, RZ, R7 ;  /* 0x000000ffffac8224 */ /* 0x010fc600078e0007 */
[----:B------:R-:W4:Y:S01]  /*26130*/  LDL R7, [R1+0xde8] ;  /* 0x000de80001077983 */ /* 0x000f220000100800 */
[----:B0-----:R-:W-:Y:S01]  /*26140*/  PRMT R171, RZ, 0x7610, R171 ;  /* 0x00007610ffab7816 */ /* 0x001fe200000000ab */
[----:B------:R-:W-:Y:S01]  /*26150*/  @!P0 IMAD.MOV.U32 R173, RZ, RZ, R15 ;  /* 0x000000ffffad8224 */ /* 0x000fe200078e000f */
[----:B------:R-:W-:-:S06]  /*26160*/  PRMT R170, RZ, 0x7610, R170 ;  /* 0x00007610ffaa7816 */ /* 0x000fcc00000000aa */
[----:B------:R0:W4:Y:S02]  /*26170*/  @!P0 LDG.E.U8 R170, desc[UR18][R172.64] ;  /* 0x00000012acaa8981 */ /* 0x000124000c1e1100 */
[----:B0-----:R-:W-:Y:S01]  /*26180*/  PRMT R173, RZ, 0x7610, R173 ;  /* 0x00007610ffad7816 */ /* 0x001fe200000000ad */
[----:B------:R-:W-:Y:S02]  /*26190*/  @!P1 IMAD.MOV.U32 R175, RZ, RZ, R8 ;  /* 0x000000ffffaf9224 */ /* 0x000fe400078e0008 */
[----:B------:R-:W4:Y:S01]  /*261a0*/  LDL R8, [R1+0xde4] ;  /* 0x000de40001087983 */ /* 0x000f220000100800 */
[----:B------:R-:W-:-:S03]  /*261b0*/  @!P1 IMAD.MOV.U32 R174, RZ, RZ, R5 ;  /* 0x000000ffffae9224 */ /* 0x000fc600078e0005 */
[----:B------:R-:W4:Y:S04]  /*261c0*/  LDL R5, [R1+0xde0] ;  /* 0x000de00001057983 */ /* 0x000f280000100800 */
[----:B------:R0:W4:Y:S02]  /*261d0*/  @!P1 LDG.E.U8 R171, desc[UR18][R174.64] ;  /* 0x00000012aeab9981 */ /* 0x000124000c1e1100 */
[----:B0-----:R-:W-:Y:S02]  /*261e0*/  @!P0 IMAD.MOV.U32 R175, RZ, RZ, R13 ;  /* 0x000000ffffaf8224 */ /* 0x001fe400078e000d */
[----:B------:R-:W4:Y:S01]  /*261f0*/  LDL R13, [R1+0xddc] ;  /* 0x000ddc00010d7983 */ /* 0x000f220000100800 */
[----:B---3--:R-:W-:-:S03]  /*26200*/  @!P1 IMAD.MOV.U32 R176, RZ, RZ, R2 ;  /* 0x000000ffffb09224 */ /* 0x008fc600078e0002 */
[----:B------:R-:W3:Y:S01]  /*26210*/  LDL R2, [R1+0xd60] ;  /* 0x000d600001027983 */ /* 0x000ee20000100800 */
[----:B--2---:R-:W-:-:S03]  /*26220*/  @!P1 IMAD.MOV.U32 R177, RZ, RZ, R6 ;  /* 0x000000ffffb19224 */ /* 0x004fc600078e0006 */
[----:B------:R-:W2:Y:S04]  /*26230*/  LDL R6, [R1+0xd68] ;  /* 0x000d680001067983 */ /* 0x000ea80000100800 */
[----:B------:R0:W2:Y:S02]  /*26240*/  @!P1 LDG.E.U8 R173, desc[UR18][R176.64] ;  /* 0x00000012b0ad9981 */ /* 0x0000a4000c1e1100 */
[----:B0-----:R-:W-:Y:S02]  /*26250*/  @!P0 IMAD.MOV.U32 R176, RZ, RZ, R4 ;  /* 0x000000ffffb08224 */ /* 0x001fe400078e0004 */
[----:B------:R-:W2:Y:S01]  /*26260*/  LDL R4, [R1+0xd5c] ;  /* 0x000d5c0001047983 */ /* 0x000ea20000100800 */
[----:B------:R-:W-:Y:S01]  /*26270*/  PRMT R172, RZ, 0x7610, R172 ;  /* 0x00007610ffac7816 */ /* 0x000fe200000000ac */
[----:B------:R-:W-:-:S02]  /*26280*/  @!P0 IMAD.MOV.U32 R174, RZ, RZ, R12 ;  /* 0x000000ffffae8224 */ /* 0x000fc400078e000c */
[----:B------:R-:W2:Y:S04]  /*26290*/  LDL R12, [R1+0xd64] ;  /* 0x000d6400010c7983 */ /* 0x000ea80000100800 */
[----:B------:R0:W2:Y:S02]  /*262a0*/  @!P0 LDG.E.U8 R172, desc[UR18][R174.64] ;  /* 0x00000012aeac8981 */ /* 0x0000a4000c1e1100 */
[----:B0-----:R-:W-:Y:S01]  /*262b0*/  PRMT R175, RZ, 0x7610, R175 ;  /* 0x00007610ffaf7816 */ /* 0x001fe200000000af */
[----:B------:R-:W-:Y:S02]  /*262c0*/  @!P1 IMAD.MOV.U32 R178, RZ, RZ, R9 ;  /* 0x000000ffffb29224 */ /* 0x000fe400078e0009 */
[----:B------:R-:W2:Y:S01]  /*262d0*/  LDL R9, [R1+0xce8] ;  /* 0x000ce80001097983 */ /* 0x000ea20000100800 */
[----:B------:R-:W-:-:S03]  /*262e0*/  @!P1 IMAD.MOV.U32 R179, RZ, RZ, R11 ;  /* 0x000000ffffb39224 */ /* 0x000fc600078e000b */
[----:B------:R-:W2:Y:S04]  /*262f0*/  LDL R11, [R1+0xce4] ;  /* 0x000ce400010b7983 */ /* 0x000ea80000100800 */
[----:B------:R4:W2:Y:S02]  /*26300*/  @!P1 LDG.E.U8 R175, desc[UR18][R178.64] ;  /* 0x00000012b2af9981 */ /* 0x0008a4000c1e1100 */
[----:B----4-:R-:W-:Y:S02]  /*26310*/  @!P0 IMAD.MOV.U32 R178, RZ, RZ, R7 ;  /* 0x000000ffffb28224 */ /* 0x010fe400078e0007 */
[----:B------:R-:W4:Y:S01]  /*26320*/  LDL R7, [R1+0xce0] ;  /* 0x000ce00001077983 */ /* 0x000f220000100800 */
[----:B------:R-:W-:Y:S01]  /*26330*/  PRMT R174, RZ, 0x7610, R174 ;  /* 0x00007610ffae7816 */ /* 0x000fe200000000ae */
[----:B------:R-:W-:Y:S01]  /*26340*/  @!P0 IMAD.MOV.U32 R177, RZ, RZ, R14 ;  /* 0x000000ffffb18224 */ /* 0x000fe200078e000e */
[----:B------:R-:W-:Y:S01]  /*26350*/  PRMT R188, RZ, 0x7610, R188 ;  /* 0x00007610ffbc7816 */ /* 0x000fe200000000bc */
[----:B------:R-:W4:Y:S04]  /*26360*/  LDL R14, [R1+0x6b8] ;  /* 0x0006b800010e7983 */ /* 0x000f280000100800 */
[----:B------:R0:W4:Y:S02]  /*26370*/  @!P0 LDG.E.U8 R174, desc[UR18][R176.64] ;  /* 0x00000012b0ae8981 */ /* 0x000124000c1e1100 */
[----:B0-----:R-:W-:Y:S01]  /*26380*/  PRMT R177, RZ, 0x7610, R177 ;  /* 0x00007610ffb17816 */ /* 0x001fe200000000b1 */
[----:B------:R-:W-:-:S02]  /*26390*/  @!P0 IMAD.MOV.U32 R179, RZ, RZ, R8 ;  /* 0x000000ffffb38224 */ /* 0x000fc400078e0008 */
[----:B------:R-:W4:Y:S01]  /*263a0*/  LDL R8, [R1+0xcdc] ;  /* 0x000cdc0001087983 */ /* 0x000f220000100800 */
[----:B------:R-:W-:-:S03]  /*263b0*/  @!P1 IMAD.MOV.U32 R180, RZ, RZ, R5 ;  /* 0x000000ffffb49224 */ /* 0x000fc600078e0005 */
[----:B------:R-:W4:Y:S01]  /*263c0*/  LDL R5, [R1+0xc68] ;  /* 0x000c680001057983 */ /* 0x000f220000100800 */
[----:B------:R-:W-:Y:S02]  /*263d0*/  @!P1 IMAD.MOV.U32 R181, RZ, RZ, R13 ;  /* 0x000000ffffb59224 */ /* 0x000fe400078e000d */
[----:B---3--:R-:W-:-:S03]  /*263e0*/  @!P1 IMAD.MOV.U32 R182, RZ, RZ, R2 ;  /* 0x000000ffffb69224 */ /* 0x008fc600078e0002 */
[----:B------:R0:W3:Y:S04]  /*263f0*/  @!P1 LDG.E.U8 R177, desc[UR18][R180.64] ;  /* 0x00000012b4b19981 */ /* 0x0000e8000c1e1100 */
[----:B------:R-:W3:Y:S01]  /*26400*/  LDL R2, [R1+0xc60] ;  /* 0x000c600001027983 */ /* 0x000ee20000100800 */
[----:B--2---:R-:W-:Y:S01]  /*26410*/  @!P1 IMAD.MOV.U32 R183, RZ, RZ, R4 ;  /* 0x000000ffffb79224 */ /* 0x004fe200078e0004 */
[----:B------:R-:W-:Y:S01]  /*26420*/  PRMT R176, RZ, 0x7610, R176 ;  /* 0x00007610ffb07816 */ /* 0x000fe200000000b0 */
[----:B0-----:R-:W-:Y:S01]  /*26430*/  @!P0 IMAD.MOV.U32 R180, RZ, RZ, R6 ;  /* 0x000000ffffb48224 */ /* 0x001fe200078e0006 */
[----:B------:R-:W2:Y:S04]  /*26440*/  LDL R4, [R1+0xc5c] ;  /* 0x000c5c0001047983 */ /* 0x000ea80000100800 */
[----:B------:R-:W2:Y:S01]  /*26450*/  LDL R6, [R1+0xc64] ;  /* 0x000c640001067983 */ /* 0x000ea20000100800 */
[----:B------:R-:W-:-:S03]  /*26460*/  @!P0 IMAD.MOV.U32 R181, RZ, RZ, R12 ;  /* 0x000000ffffb58224 */ /* 0x000fc600078e000c */
[----:B------:R0:W2:Y:S04]  /*26470*/  @!P0 LDG.E.U8 R176, desc[UR18][R178.64] ;  /* 0x00000012b2b08981 */ /* 0x0000a8000c1e1100 */
[----:B------:R-:W2:Y:S04]  /*26480*/  LDL R12, [R1+0xbe8] ;  /* 0x000be800010c7983 */ /* 0x000ea80000100800 */
[----:B------:R-:W2:Y:S01]  /*26490*/  LDL R13, [R1+0xbe4] ;  /* 0x000be400010d7983 */ /* 0x000ea20000100800 */
[----:B0-----:R-:W-:Y:S02]  /*264a0*/  PRMT R178, RZ, 0x7610, R178 ;  /* 0x00007610ffb27816 */ /* 0x001fe400000000b2 */
[----:B------:R-:W-:-:S04]  /*264b0*/  PRMT R179, RZ, 0x7610, R179 ;  /* 0x00007610ffb37816 */ /* 0x000fc800000000b3 */
[----:B------:R0:W2:Y:S04]  /*264c0*/  @!P0 LDG.E.U8 R178, desc[UR18][R180.64] ;  /* 0x00000012b4b28981 */ /* 0x0000a8000c1e1100 */
[----:B------:R1:W2:Y:S01]  /*264d0*/  @!P1 LDG.E.U8 R179, desc[UR18][R182.64] ;  /* 0x00000012b6b39981 */ /* 0x0002a2000c1e1100 */
[----:B0-----:R-:W-:Y:S01]  /*264e0*/  PRMT R181, RZ, 0x7610, R181 ;  /* 0x00007610ffb57816 */ /* 0x001fe200000000b5 */
[----:B-1----:R-:W-:Y:S02]  /*264f0*/  @!P0 IMAD.MOV.U32 R182, RZ, RZ, R9 ;  /* 0x000000ffffb68224 */ /* 0x002fe400078e0009 */
[----:B------:R-:W-:Y:S01]  /*26500*/  @!P0 IMAD.MOV.U32 R183, RZ, RZ, R11 ;  /* 0x000000ffffb78224 */ /* 0x000fe200078e000b */
[----:B------:R-:W2:Y:S04]  /*26510*/  LDL R9, [R1+0xb68] ;  /* 0x000b680001097983 */ /* 0x000ea80000100800 */
[----:B------:R-:W2:Y:S01]  /*26520*/  LDL R11, [R1+0xb64] ;  /* 0x000b6400010b7983 */ /* 0x000ea20000100800 */
[----:B----4-:R-:W-:-:S03]  /*26530*/  @!P1 IMAD.MOV.U32 R184, RZ, RZ, R7 ;  /* 0x000000ffffb89224 */ /* 0x010fc600078e0007 */
        /* <DEDUP_REMOVED lines=9> */
[----:B------:R-:W2:Y:S01]  /*265d0*/  LDL R6, [R1+0xb5c] ;  /* 0x000b5c0001067983 */ /* 0x000ea20000100800 */
[----:B------:R-:W-:-:S03]  /*265e0*/  @!P1 IMAD.MOV.U32 R187, RZ, RZ, R4 ;  /* 0x000000ffffbb9224 */ /* 0x000fc600078e0004 */
[----:B------:R-:W3:Y:S01]  /*265f0*/  LDL R4, [R1+0xae4] ;  /* 0x000ae40001047983 */ /* 0x000ee20000100800 */
[----:B------:R-:W-:-:S06]  /*26600*/  PRMT R180, RZ, 0x7610, R180 ;  /* 0x00007610ffb47816 */ /* 0x000fcc00000000b4 */
[----:B------:R0:W3:Y:S02]  /*26610*/  @!P0 LDG.E.U8 R180, desc[UR18][R182.64] ;  /* 0x00000012b6b48981 */ /* 0x0000e4000c1e1100 */
[----:B0-----:R-:W-:Y:S02]  /*26620*/  PRMT R182, RZ, 0x7610, R182 ;  /* 0x00007610ffb67816 */ /* 0x001fe400000000b6 */
[----:B------:R-:W-:-:S04]  /*26630*/  PRMT R183, RZ, 0x7610, R183 ;  /* 0x00007610ffb77816 */ /* 0x000fc800000000b7 */
[----:B------:R0:W3:Y:S04]  /*26640*/  @!P0 LDG.E.U8 R182, desc[UR18][R184.64] ;  /* 0x00000012b8b68981 */ /* 0x0000e8000c1e1100 */
[----:B------:R1:W3:Y:S01]  /*26650*/  @!P1 LDG.E.U8 R183, desc[UR18][R186.64] ;  /* 0x00000012bab79981 */ /* 0x0002e2000c1e1100 */
[----:B0-----:R-:W-:Y:S02]  /*26660*/  PRMT R184, RZ, 0x7610, R184 ;  /* 0x00007610ffb87816 */ /* 0x001fe400000000b8 */
[----:B------:R-:W-:Y:S01]  /*26670*/  PRMT R185, RZ, 0x7610, R185 ;  /* 0x00007610ffb97816 */ /* 0x000fe200000000b9 */
[----:B-1----:R-:W-:Y:S02]  /*26680*/  @!P0 IMAD.MOV.U32 R186, RZ, RZ, R12 ;  /* 0x000000ffffba8224 */ /* 0x002fe400078e000c */
[----:B------:R-:W-:Y:S01]  /*26690*/  @!P0 IMAD.MOV.U32 R187, RZ, RZ, R13 ;  /* 0x000000ffffbb8224 */ /* 0x000fe200078e000d */
[----:B------:R-:W3:Y:S01]  /*266a0*/  LDL R12, [R1+0xa60] ;  /* 0x000a6000010c7983 */ /* 0x000ee20000100800 */
[----:B----4-:R-:W-:-:S03]  /*266b0*/  @!P1 IMAD.MOV.U32 R190, RZ, RZ, R7 ;  /* 0x000000ffffbe9224 */ /* 0x010fc600078e0007 */
[----:B------:R-:W4:Y:S04]  /*266c0*/  LDL R7, [R1+0xae0] ;  /* 0x000ae00001077983 */ /* 0x000f280000100800 */
[----:B------:R0:W4:Y:S04]  /*266d0*/  @!P0 LDG.E.U8 R184, desc[UR18][R186.64] ;  /* 0x00000012bab88981 */ /* 0x000128000c1e1100 */
[----:B------:R-:W4:Y:S01]  /*266e0*/  LDL R13, [R1+0xa5c] ;  /* 0x000a5c00010d7983 */ /* 0x000f220000100800 */
[----:B0-----:R-:W-:Y:S02]  /*266f0*/  PRMT R186, RZ, 0x7610, R186 ;  /* 0x00007610ffba7816 */ /* 0x001fe400000000ba */
[----:B------:R-:W-:Y:S01]  /*26700*/  PRMT R187, RZ, 0x7610, R187 ;  /* 0x00007610ffbb7816 */ /* 0x000fe200000000bb */
[----:B------:R-:W-:-:S02]  /*26710*/  @!P1 IMAD.MOV.U32 R191, RZ, RZ, R8 ;  /* 0x000000ffffbf9224 */ /* 0x000fc400078e0008 */
[----:B------:R-:W4:Y:S04]  /*26720*/  LDL R8, [R1+0xadc] ;  /* 0x000adc0001087983 */ /* 0x000f280000100800 */
[----:B------:R0:W4:Y:S02]  /*26730*/  @!P1 LDG.E.U8 R185, desc[UR18][R190.64] ;  /* 0x00000012beb99981 */ /* 0x000124000c1e1100 */
[----:B0-----:R-:W-:Y:S02]  /*26740*/  @!P0 IMAD.MOV.U32 R190, RZ, RZ, R9 ;  /* 0x000000ffffbe8224 */ /* 0x001fe400078e0009 */
[----:B------:R-:W-:Y:S01]  /*26750*/  @!P0 IMAD.MOV.U32 R191, RZ, RZ, R11 ;  /* 0x000000ffffbf8224 */ /* 0x000fe200078e000b */
[----:B------:R-:W4:Y:S04]  /*26760*/  LDL R9, [R1+0x9e0] ;  /* 0x0009e00001097983 */ /* 0x000f280000100800 */
[----:B------:R0:W4:Y:S04]  /*26770*/  @!P0 LDG.E.U8 R186, desc[UR18][R190.64] ;  /* 0x00000012beba8981 */ /* 0x000128000c1e1100 */
[----:B------:R-:W4:Y:S01]  /*26780*/  LDL R11, [R1+0x9dc] ;  /* 0x0009dc00010b7983 */ /* 0x000f220000100800 */
[----:B0-----:R-:W-:-:S03]  /*26790*/  @!P1 IMAD.MOV.U32 R190, RZ, RZ, R5 ;  /* 0x000000ffffbe9224 */ /* 0x001fc600078e0005 */
[----:B------:R-:W4:Y:S01]  /*267a0*/  LDL R5, [R1+0xa68] ;  /* 0x000a680001057983 */ /* 0x000f220000100800 */
[----:B--2---:R-:W-:-:S03]  /*267b0*/  @!P1 IMAD.MOV.U32 R191, RZ, RZ, R6 ;  /* 0x000000ffffbf9224 */ /* 0x004fc600078e0006 */
[----:B------:R-:W2:Y:S04]  /*267c0*/  LDL R6, [R1+0xa64] ;  /* 0x000a640001067983 */ /* 0x000ea80000100800 */
[----:B------:R3:W2:Y:S02]  /*267d0*/  @!P1 LDG.E.U8 R187, desc[UR18][R190.64] ;  /* 0x00000012bebb9981 */ /* 0x0006a4000c1e1100 */
[----:B---3--:R-:W-:Y:S02]  /*267e0*/  @!P0 IMAD.MOV.U32 R191, RZ, RZ, R4 ;  /* 0x000000ffffbf8224 */ /* 0x008fe400078e0004 */
[----:B------:R-:W3:Y:S01]  /*267f0*/  LDL R4, [R1+0x9e4] ;  /* 0x0009e40001047983 */ /* 0x000ee20000100800 */
[----:B------:R-:W-:-:S03]  /*26800*/  @!P0 IMAD.MOV.U32 R190, RZ, RZ, R2 ;  /* 0x000000ffffbe8224 */ /* 0x000fc600078e0002 */
[----:B------:R-:W3:Y:S04]  /*26810*/  LDL R2, [R1+0x9e8] ;  /* 0x0009e80001027983 */ /* 0x000ee80000100800 */
[----:B------:R4:W3:Y:S01]  /*26820*/  @!P0 LDG.E.U8 R188, desc[UR18][R190.64] ;  /* 0x00000012bebc8981 */ /* 0x0008e2000c1e1100 */
[----:B------:R-:W-:Y:S01]  /*26830*/  PRMT R192, RZ, 0x7610, R192 ;  /* 0x00007610ffc07816 */ /* 0x000fe200000000c0 */
[----:B----4-:R-:W-:Y:S02]  /*26840*/  @!P1 IMAD.MOV.U32 R190, RZ, RZ, R7 ;  /* 0x000000ffffbe9224 */ /* 0x010fe400078e0007 */
[----:B------:R-:W4:Y:S01]  /*26850*/  LDL R7, [R1+0x968] ;  /* 0x0009680001077983 */ /* 0x000f220000100800 */
[----:B------:R-:W-:Y:S02]  /*26860*/  PRMT R194, RZ, 0x7610, R194 ;  /* 0x00007610ffc27816 */ /* 0x000fe400000000c2 */
[----:B------:R-:W-:Y:S01]  /*26870*/  PRMT R196, RZ, 0x7610, R196 ;  /* 0x00007610ffc47816 */ /* 0x000fe200000000c4 */
[----:B------:R-:W-:-:S02]  /*26880*/  @!P1 IMAD.MOV.U32 R191, RZ, RZ, R8 ;  /* 0x000000ffffbf9224 */ /* 0x000fc400078e0008 */
[----:B------:R-:W4:Y:S04]  /*26890*/  LDL R8, [R1+0x964] ;  /* 0x0009640001087983 */ /* 0x000f280000100800 */
[----:B------:R0:W4:Y:S02]  /*268a0*/  @!P1 LDG.E.U8 R192, desc[UR18][R190.64] ;  /* 0x00000012bec09981 */ /* 0x000124000c1e1100 */
[----:B0-----:R-:W-:Y:S02]  /*268b0*/  @!P0 IMAD.MOV.U32 R190, RZ, RZ, R5 ;  /* 0x000000ffffbe8224 */ /* 0x001fe400078e0005 */
[----:B------:R-:W4:Y:S01]  /*268c0*/  LDL R5, [R1+0x960] ;  /* 0x0009600001057983 */ /* 0x000f220000100800 */
[----:B--2---:R-:W-:-:S03]  /*268d0*/  @!P0 IMAD.MOV.U32 R191, RZ, RZ, R6 ;  /* 0x000000ffffbf8224 */ /* 0x004fc600078e0006 */
[----:B------:R-:W2:Y:S04]  /*268e0*/  LDL R6, [R1+0x95c] ;  /* 0x00095c0001067983 */ /* 0x000ea80000100800 */
[----:B------:R0:W2:Y:S02]  /*268f0*/  @!P0 LDG.E.U8 R194, desc[UR18][R190.64] ;  /* 0x00000012bec28981 */ /* 0x0000a4000c1e1100 */
[----:B0-----:R-:W-:Y:S02]  /*26900*/  @!P1 IMAD.MOV.U32 R190, RZ, RZ, R12 ;  /* 0x000000ffffbe9224 */ /* 0x001fe400078e000c */
[----:B------:R-:W-:Y:S01]  /*26910*/  @!P1 IMAD.MOV.U32 R191, RZ, RZ, R13 ;  /* 0x000000ffffbf9224 */ /* 0x000fe200078e000d */
[----:B------:R-:W-:Y:S01]  /*26920*/  PRMT R198, RZ, 0x7610, R198 ;  /* 0x00007610ffc67816 */ /* 0x000fe200000000c6 */
[----:B------:R-:W2:Y:S04]  /*26930*/  LDL R13, [R1+0x840] ;  /* 0x00084000010d7983 */ /* 0x000ea80000100800 */
[----:B------:R3:W2:Y:S01]  /*26940*/  @!P1 LDG.E.U8 R196, desc[UR18][R190.64] ;  /* 0x00000012bec49981 */ /* 0x0006a2000c1e1100 */
[----:B------:R-:W-:-:S02]  /*26950*/  PRMT R200, RZ, 0x7610, R200 ;  /* 0x00007610ffc87816 */ /* 0x000fc400000000c8 */
[----:B------:R-:W-:Y:S01]  /*26960*/  PRMT R202, RZ, 0x7610, R202 ;  /* 0x00007610ffca7816 */ /* 0x000fe200000000ca */
[----:B------:R-:W2:Y:S01]  /*26970*/  LDL R12, [R1+0x844] ;  /* 0x00084400010c7983 */ /* 0x000ea20000100800 */
[----:B---3--:R-:W-:-:S03]  /*26980*/  @!P0 IMAD.MOV.U32 R191, RZ, RZ, R4 ;  /* 0x000000ffffbf8224 */ /* 0x008fc600078e0004 */
[----:B------:R-:W3:Y:S01]  /*26990*/  LDL R4, [R1+0x8c0] ;  /* 0x0008c00001047983 */ /* 0x000ee20000100800 */
[----:B------:R-:W-:-:S03]  /*269a0*/  @!P0 IMAD.MOV.U32 R190, RZ, RZ, R2 ;  /* 0x000000ffffbe8224 */ /* 0x000fc600078e0002 */
[----:B------:R-:W3:Y:S04]  /*269b0*/  LDL R2, [R1+0x8c4] ;  /* 0x0008c40001027983 */ /* 0x000ee80000100800 */
[----:B------:R0:W3:Y:S02]  /*269c0*/  @!P0 LDG.E.U8 R198, desc[UR18][R190.64] ;  /* 0x00000012bec68981 */ /* 0x0000e4000c1e1100 */
[----:B0-----:R-:W-:Y:S02]  /*269d0*/  @!P1 IMAD.MOV.U32 R190, RZ, RZ, R9 ;  /* 0x000000ffffbe9224 */ /* 0x001fe400078e0009 */
[----:B------:R-:W-:Y:S01]  /*269e0*/  @!P1 IMAD.MOV.U32 R191, RZ, RZ, R11 ;  /* 0x000000ffffbf9224 */ /* 0x000fe200078e000b */
[----:B------:R-:W-:Y:S01]  /*269f0*/  PRMT R204, RZ, 0x7610, R204 ;  /* 0x00007610ffcc7816 */ /* 0x000fe200000000cc */
[----:B------:R-:W3:Y:S04]  /*26a00*/  LDL R11, [R1+0x7c0] ;  /* 0x0007c000010b7983 */ /* 0x000ee80000100800 */
[----:B------:R4:W3:Y:S04]  /*26a10*/  @!P1 LDG.E.U8 R200, desc[UR18][R190.64] ;  /* 0x00000012bec89981 */ /* 0x0008e8000c1e1100 */
[----:B------:R-:W3:Y:S01]  /*26a20*/  LDL R9, [R1+0x7c4] ;  /* 0x0007c40001097983 */ /* 0x000ee20000100800 */
[----:B----4-:R-:W-:-:S03]  /*26a30*/  @!P0 IMAD.MOV.U32 R190, RZ, RZ, R7 ;  /* 0x000000ffffbe8224 */ /* 0x010fc600078e0007 */
[----:B------:R-:W4:Y:S01]  /*26a40*/  LDL R7, [R1+0x8bc] ;  /* 0x0008bc0001077983 */ /* 0x000f220000100800 */
[----:B------:R-:W-:-:S03]  /*26a50*/  @!P0 IMAD.MOV.U32 R191, RZ, RZ, R8 ;  /* 0x000000ffffbf8224 */ /* 0x000fc600078e0008 */
[----:B------:R-:W4:Y:S04]  /*26a60*/  LDL R8, [R1+0x8b8] ;  /* 0x0008b80001087983 */ /* 0x000f280000100800 */
[----:B------:R0:W4:Y:S02]  /*26a70*/  @!P0 LDG.E.U8 R202, desc[UR18][R190.64] ;  /* 0x00000012beca8981 */ /* 0x000124000c1e1100 */
[----:B0-----:R-:W-:Y:S02]  /*26a80*/  @!P1 IMAD.MOV.U32 R190, RZ, RZ, R5 ;  /* 0x000000ffffbe9224 */ /* 0x001fe400078e0005 */
[----:B------:R-:W4:Y:S01]  /*26a90*/  LDL R5, [R1+0x83c] ;  /* 0x00083c0001057983 */ /* 0x000f220000100800 */
[----:B--2---:R-:W-:-:S03]  /*26aa0*/  @!P1 IMAD.MOV.U32 R191, RZ, RZ, R6 ;  /* 0x000000ffffbf9224 */ /* 0x004fc600078e0006 */
[----:B------:R-:W2:Y:S04]  /*26ab0*/  LDL R6, [R1+0x838] ;  /* 0x0008380001067983 */ /* 0x000ea80000100800 */
[----:B------:R3:W2:Y:S02]  /*26ac0*/  @!P1 LDG.E.U8 R204, desc[UR18][R190.64] ;  /* 0x00000012becc9981 */ /* 0x0006a4000c1e1100 */
[----:B---3--:R-:W-:Y:S02]  /*26ad0*/  @!P0 IMAD.MOV.U32 R191, RZ, RZ, R4 ;  /* 0x000000ffffbf8224 */ /* 0x008fe400078e0004 */
[----:B------:R-:W3:Y:S01]  /*26ae0*/  LDL R4, [R1+0x7b8] ;  /* 0x0007b80001047983 */ /* 0x000ee20000100800 */
[----:B------:R-:W-:-:S03]  /*26af0*/  @!P0 IMAD.MOV.U32 R190, RZ, RZ, R2 ;  /* 0x000000ffffbe8224 */ /* 0x000fc600078e0002 */
[----:B------:R-:W3:Y:S01]  /*26b00*/  LDL R2, [R1+0x7bc] ;  /* 0x0007bc0001027983 */ /* 0x000ee20000100800 */
[----:B------:R-:W-:Y:S02]  /*26b10*/  PRMT R206, RZ, 0x7610, R206 ;  /* 0x00007610ffce7816 */ /* 0x000fe400000000ce */
[----:B------:R-:W-:-:S04]  /*26b20*/  PRMT R208, RZ, 0x7610, R208 ;  /* 0x00007610ffd07816 */ /* 0x000fc800000000d0 */
[----:B------:R4:W3:Y:S01]  /*26b30*/  @!P0 LDG.E.U8 R206, desc[UR18][R190.64] ;  /* 0x00000012bece8981 */ /* 0x0008e2000c1e1100 */
[----:B------:R-:W-:Y:S01]  /*26b40*/  PRMT R210, RZ, 0x7610, R210 ;  /* 0x00007610ffd27816 */ /* 0x000fe200000000d2 */
[----:B----4-:R-:W-:Y:S02]  /*26b50*/  @!P1 IMAD.MOV.U32 R190, RZ, RZ, R7 ;  /* 0x000000ffffbe9224 */ /* 0x010fe400078e0007 */
[----:B------:R-:W4:Y:S01]  /*26b60*/  LDL R7, [R1+0x744] ;  /* 0x0007440001077983 */ /* 0x000f220000100800 */
[----:B------:R-:W-:Y:S02]  /*26b70*/  PRMT R212, RZ, 0x7610, R212 ;  /* 0x00007610ffd47816 */ /* 0x000fe400000000d4 */
[----:B------:R-:W-:Y:S01]  /*26b80*/  PRMT R214, RZ, 0x7610, R214 ;  /* 0x00007610ffd67816 */ /* 0x000fe200000000d6 */
[----:B------:R-:W-:Y:S02]  /*26b90*/  @!P1 IMAD.MOV.U32 R191, RZ, RZ, R8 ;  /* 0x000000ffffbf9224 */ /* 0x000fe400078e0008 */
[----:B------:R-:W4:Y:S04]  /*26ba0*/  LDL R8, [R1+0x740] ;  /* 0x0007400001087983 */ /* 0x000f280000100800 */
[----:B------:R0:W4:Y:S02]  /*26bb0*/  @!P1 LDG.E.U8 R208, desc[UR18][R190.64] ;  /* 0x00000012bed09981 */ /* 0x000124000c1e1100 */
[----:B0-----:R-:W-:-:S02]  /*26bc0*/  @!P0 IMAD.MOV.U32 R190, RZ, RZ, R12 ;  /* 0x000000ffffbe8224 */ /* 0x001fc400078e000c */
[----:B------:R-:W-:Y:S01]  /*26bd0*/  @!P0 IMAD.MOV.U32 R191, RZ, RZ, R13 ;  /* 0x000000ffffbf8224 */ /* 0x000fe200078e000d */
[----:B------:R-:W-:Y:S01]  /*26be0*/  PRMT R216, RZ, 0x7610, R216 ;  /* 0x00007610ffd87816 */ /* 0x000fe200000000d8 */
        /* <DEDUP_REMOVED lines=8> */
[----:B0-----:R-:W-:Y:S02]  /*26c70*/  @!P0 IMAD.MOV.U32 R190, RZ, RZ, R9 ;  /* 0x000000ffffbe8224 */ /* 0x001fe400078e0009 */
[----:B------:R-:W-:Y:S02]  /*26c80*/  @!P0 IMAD.MOV.U32 R191, RZ, RZ, R11 ;  /* 0x000000ffffbf8224 */ /* 0x000fe400078e000b */
[----:B------:R-:W2:Y:S04]  /*26c90*/  LDL R11, [R1+0x644] ;  /* 0x00064400010b7983 */ /* 0x000ea80000100800 */
[----:B------:R3:W2:Y:S02]  /*26ca0*/  @!P0 LDG.E.U8 R214, desc[UR18][R190.64] ;  /* 0x00000012bed68981 */ /* 0x0006a4000c1e1100 */
[----:B---3--:R-:W-:-:S02]  /*26cb0*/  @!P1 IMAD.MOV.U32 R191, RZ, RZ, R4 ;  /* 0x000000ffffbf9224 */ /* 0x008fc400078e0004 */
[----:B------:R-:W3:Y:S01]  /*26cc0*/  LDL R4, [R1+0x6c0] ;  /* 0x0006c00001047983 */ /* 0x000ee20000100800 */
[----:B------:R-:W-:-:S03]  /*26cd0*/  @!P1 IMAD.MOV.U32 R190, RZ, RZ, R2 ;  /* 0x000000ffffbe9224 */ /* 0x000fc600078e0002 */
[----:B------:R-:W3:Y:S01]  /*26ce0*/  LDL R2, [R1+0x6c4] ;  /* 0x0006c40001027983 */ /* 0x000ee20000100800 */
[----:B------:R-:W-:-:S03]  /*26cf0*/  PRMT R218, RZ, 0x7610, R218 ;  /* 0x00007610ffda7816 */ /* 0x000fc600000000da */
[----:B------:R4:W3:Y:S01]  /*26d00*/  @!P1 LDG.E.U8 R216, desc[UR18][R190.64] ;  /* 0x00000012bed89981 */ /* 0x0008e2000c1e1100 */
[----:B------:R-:W-:Y:S01]  /*26d10*/  PRMT R220, RZ, 0x7610, R220 ;  /* 0x00007610ffdc7816 */ /* 0x000fe200000000dc */
[----:B----4-:R-:W-:Y:S02]  /*26d20*/  @!P0 IMAD.MOV.U32 R190, RZ, RZ, R7 ;  /* 0x000000ffffbe8224 */ /* 0x010fe400078e0007 */
        /* <DEDUP_REMOVED lines=14> */
[----:B------:R-:W-:Y:S01]  /*26e10*/  PRMT R224, RZ, 0x7610, R224 ;  /* 0x00007610ffe07816 */ /* 0x000fe200000000e0 */
[----:B------:R-:W3:Y:S04]  /*26e20*/  LDL.LU R9, [R1+0x938] ;  /* 0x0009380001097983 */ /* 0x000ee80000300800 */
[----:B------:R0:W3:Y:S01]  /*26e30*/  @!P0 LDG.E.U8 R222, desc[UR18][R190.64] ;  /* 0x00000012bede8981 */ /* 0x0000e2000c1e1100 */
[----:B------:R-:W-:Y:S02]  /*26e40*/  PRMT R226, RZ, 0x7610, R226 ;  /* 0x00007610ffe27816 */ /* 0x000fe400000000e2 */
[----:B------:R-:W-:Y:S01]  /*26e50*/  PRMT R228, RZ, 0x7610, R228 ;  /* 0x00007610ffe47816 */ /* 0x000fe200000000e4 */
[----:B------:R-:W3:Y:S01]  /*26e60*/  LDL R15, [R1+0x928] ;  /* 0x00092800010f7983 */ /* 0x000ee20000100800 */
[----:B0-----:R-:W-:-:S02]  /*26e70*/  @!P1 IMAD.MOV.U32 R190, RZ, RZ, R13 ;  /* 0x000000ffffbe9224 */ /* 0x001fc400078e000d */
[----:B------:R-:W-:Y:S01]  /*26e80*/  @!P1 IMAD.MOV.U32 R191, RZ, RZ, R14 ;  /* 0x000000ffffbf9224 */ /* 0x000fe200078e000e */
[----:B------:R-:W3:Y:S04]  /*26e90*/  LDL R13, [R1+0x14d8] ;  /* 0x0014d800010d7983 */ /* 0x000ee80000100800 */
[----:B------:R0:W3:Y:S04]  /*26ea0*/  @!P1 LDG.E.U8 R224, desc[UR18][R190.64] ;  /* 0x00000012bee09981 */ /* 0x0000e8000c1e1100 */
[----:B------:R-:W3:Y:S01]  /*26eb0*/  LDL R14, [R1+0x14d4] ;  /* 0x0014d400010e7983 */ /* 0x000ee20000100800 */
[----:B0-----:R-:W-:-:S02]  /*26ec0*/  @!P0 IMAD.MOV.U32 R190, RZ, RZ, R11 ;  /* 0x000000ffffbe8224 */ /* 0x001fc400078e000b */
[----:B------:R-:W-:Y:S01]  /*26ed0*/  @!P0 IMAD.MOV.U32 R191, RZ, RZ, R12 ;  /* 0x000000ffffbf8224 */ /* 0x000fe200078e000c */
[----:B------:R-:W3:Y:S04]  /*26ee0*/  LDL R11, [R1+0x14d0] ;  /* 0x0014d000010b7983 */ /* 0x000ee80000100800 */
[----:B------:R4:W3:Y:S04]  /*26ef0*/  @!P0 LDG.E.U8 R226, desc[UR18][R190.64] ;  /* 0x00000012bee28981 */ /* 0x0008e8000c1e1100 */
[----:B------:R-:W3:Y:S01]  /*26f00*/  LDL R12, [R1+0x14cc] ;  /* 0x0014cc00010c7983 */ /* 0x000ee20000100800 */
[----:B----4-:R-:W-:-:S03]  /*26f10*/  @!P1 IMAD.MOV.U32 R190, RZ, RZ, R7 ;  /* 0x000000ffffbe9224 */ /* 0x010fc600078e0007 */
[----:B------:R-:W4:Y:S01]  /*26f20*/  LDL R7, [R1+0x924] ;  /* 0x0009240001077983 */ /* 0x000f220000100800 */
[----:B------:R-:W-:Y:S01]  /*26f30*/  PRMT R230, RZ, 0x7610, R230 ;  /* 0x00007610ffe67816 */ /* 0x000fe200000000e6 */
[----:B------:R-:W-:Y:S02]  /*26f40*/  @!P1 IMAD.MOV.U32 R191, RZ, RZ, R8 ;  /* 0x000000ffffbf9224 */ /* 0x000fe400078e0008 */
[----:B------:R-:W4:Y:S04]  /*26f50*/  LDL R8, [R1+0x1454] ;  /* 0x0014540001087983 */ /* 0x000f280000100800 */
[----:B------:R0:W4:Y:S02]  /*26f60*/  @!P1 LDG.E.U8 R228, desc[UR18][R190.64] ;  /* 0x00000012bee49981 */ /* 0x000124000c1e1100 */
[----:B0-----:R-:W-:-:S02]  /*26f70*/  @!P0 IMAD.MOV.U32 R190, RZ, RZ, R5 ;  /* 0x000000ffffbe8224 */ /* 0x001fc400078e0005 */
        /* <DEDUP_REMOVED lines=12> */
[----:B0-----:R-:W-:Y:S02]  /*27040*/  @!P0 IMAD.MOV.U32 R190, RZ, RZ, R9 ;  /* 0x000000ffffbe8224 */ /* 0x001fe400078e0009 */
[----:B------:R-:W-:-:S05]  /*27050*/  @!P0 IMAD.MOV.U32 R191, RZ, RZ, R15 ;  /* 0x000000ffffbf8224 */ /* 0x000fca00078e000f */
[----:B------:R4:W3:Y:S01]  /*27060*/  @!P0 LDG.E.U8 R234, desc[UR18][R190.64] ;  /* 0x00000012beea8981 */ /* 0x0008e2000c1e1100 */
[----:B------:R-:W-:Y:S02]  /*27070*/  PRMT R238, RZ, 0x7610, R238 ;  /* 0x00007610ffee7816 */ /* 0x000fe400000000ee */
[----:B------:R-:W-:Y:S01]  /*27080*/  PRMT R240, RZ, 0x7610, R240 ;  /* 0x00007610fff07816 */ /* 0x000fe200000000f0 */
[----:B------:R0:W-:Y:S01]  /*27090*/  STL [R1+0x1b4c], R9 ;  /* 0x001b4c0901007387 */ /* 0x0001e20000100800 */
[----:B------:R-:W-:Y:S01]  /*270a0*/  PRMT R242, RZ, 0x7610, R242 ;  /* 0x00007610fff27816 */ /* 0x000fe200000000f2 */
[----:B----4-:R-:W-:Y:S02]  /*270b0*/  @!P1 IMAD.MOV.U32 R191, RZ, RZ, R7 ;  /* 0x000000ffffbf9224 */ /* 0x010fe400078e0007 */
[----:B------:R-:W4:Y:S01]  /*270c0*/  LDL R7, [R1+0x13d4] ;  /* 0x0013d40001077983 */ /* 0x000f220000100800 */
[----:B------:R-:W-:-:S03]  /*270d0*/  @!P1 IMAD.MOV.U32 R190, RZ, RZ, R5 ;  /* 0x000000ffffbe9224 */ /* 0x000fc600078e0005 */
[----:B------:R-:W4:Y:S04]  /*270e0*/  LDL R5, [R1+0x13d8] ;  /* 0x0013d80001057983 */ /* 0x000f280000100800 */
[----:B------:R1:W4:Y:S02]  /*270f0*/  @!P1 LDG.E.U8 R236, desc[UR18][R190.64] ;  /* 0x00000012beec9981 */ /* 0x000324000c1e1100 */
[----:B-1----:R-:W-:Y:S02]  /*27100*/  @!P0 IMAD.MOV.U32 R190, RZ, RZ, R13 ;  /* 0x000000ffffbe8224 */ /* 0x002fe400078e000d */
[----:B------:R-:W-:-:S05]  /*27110*/  @!P0 IMAD.MOV.U32 R191, RZ, RZ, R14 ;  /* 0x000000ffffbf8224 */ /* 0x000fca00078e000e */
[----:B------:R1:W4:Y:S02]  /*27120*/  @!P0 LDG.E.U8 R238, desc[UR18][R190.64] ;  /* 0x00000012beee8981 */ /* 0x000324000c1e1100 */
[----:B-1----:R-:W-:Y:S02]  /*27130*/  @!P1 IMAD.MOV.U32 R190, RZ, RZ, R11 ;  /* 0x000000ffffbe9224 */ /* 0x002fe400078e000b */
[----:B------:R-:W-:-:S05]  /*27140*/  @!P1 IMAD.MOV.U32 R191, RZ, RZ, R12 ;  /* 0x000000ffffbf9224 */ /* 0x000fca00078e000c */
[----:B------:R1:W4:Y:S02]  /*27150*/  @!P1 LDG.E.U8 R240, desc[UR18][R190.64] ;  /* 0x00000012bef09981 */ /* 0x000324000c1e1100 */
[----:B-1----:R-:W-:Y:S02]  /*27160*/  @!P0 IMAD.MOV.U32 R191, RZ, RZ, R8 ;  /* 0x000000ffffbf8224 */ /* 0x002fe400078e0008 */
[----:B--2---:R-:W-:Y:S02]  /*27170*/  @!P0 IMAD.MOV.U32 R190, RZ, RZ, R6 ;  /* 0x000000ffffbe8224 */ /* 0x004fe400078e0006 */
[----:B------:R-:W2:Y:S04]  /*27180*/  LDL R6, [R1+0x550] ;  /* 0x0005500001067983 */ /* 0x000ea80000100800 */
[----:B------:R3:W2:Y:S02]  /*27190*/  @!P0 LDG.E.U8 R242, desc[UR18][R190.64] ;  /* 0x00000012bef28981 */ /* 0x0006a4000c1e1100 */
[----:B---3--:R-:W-:-:S02]  /*271a0*/  @!P1 IMAD.MOV.U32 R191, RZ, RZ, R4 ;  /* 0x000000ffffbf9224 */ /* 0x008fc400078e0004 */
        /* <DEDUP_REMOVED lines=9> */
[----:B------:R-:W3:Y:S01]  /*27240*/  LDL.LU R17, [R1+0x174] ;  /* 0x0001740001117983 */ /* 0x000ee20000300800 */
[----:B----4-:R-:W-:-:S03]  /*27250*/  @!P0 IMAD.MOV.U32 R191, RZ, RZ, R7 ;  /* 0x000000ffffbf8224 */ /* 0x010fc600078e0007 */
[----:B------:R-:W4:Y:S04]  /*27260*/  LDL.LU R7, [R1+0x170] ;  /* 0x0001700001077983 */ /* 0x000f280000300800 */
[----:B------:R-:W4:Y:S04]  /*27270*/  LDL.LU R8, [R1+0x16c] ;  /* 0x00016c0001087983 */ /* 0x000f280000300800 */
[----:B0-----:R-:W4:Y:S04]  /*27280*/  LDL.LU R9, [R1+0x168] ;  /* 0x0001680001097983 */ /* 0x001f280000300800 */
[----:B------:R-:W4:Y:S04]  /*27290*/  LDL.LU R11, [R1+0x164] ;  /* 0x00016400010b7983 */ /* 0x000f280000300800 */
[----:B------:R-:W4:Y:S04]  /*272a0*/  LDL.LU R12, [R1+0x160] ;  /* 0x00016000010c7983 */ /* 0x000f280000300800 */
[----:B------:R-:W4:Y:S04]  /*272b0*/  LDL.LU R14, [R1+0x7c] ;  /* 0x00007c00010e7983 */ /* 0x000f280000300800 */
[----:B------:R-:W4:Y:S01]  /*272c0*/  LDL.LU R15, [R1+0x78] ;  /* 0x00007800010f7983 */ /* 0x000f220000300800 */
[----:B------:R-:W-:-:S03]  /*272d0*/  @!P0 IMAD.MOV.U32 R190, RZ, RZ, R5 ;  /* 0x000000ffffbe8224 */ /* 0x000fc600078e0005 */
[----:B------:R-:W4:Y:S04]  /*272e0*/  LDL.LU R5, [R1+0x74] ;  /* 0x0000740001057983 */ /* 0x000f280000300800 */
[----:B------:R2:W4:Y:S04]  /*272f0*/  @!P0 LDG.E.U8 R244, desc[UR18][R190.64] ;  /* 0x00000012bef48981 */ /* 0x000528000c1e1100 */
[----:B------:R-:W4:Y:S04]  /*27300*/  LDL.LU R248, [R1+0x68] ;  /* 0x0000680001f87983 */ /* 0x000f280000300800 */
[----:B------:R-:W4:Y:S04]  /*27310*/  LDL.LU R249, [R1+0x64] ;  /* 0x0000640001f97983 */ /* 0x000f280000300800 */
[----:B------:R-:W4:Y:S04]  /*27320*/  LDL.LU R250, [R1+0x60] ;  /* 0x0000600001fa7983 */ /* 0x000f280000300800 */
[----:B------:R-:W4:Y:S04]  /*27330*/  LDL.LU R251, [R1+0x15c] ;  /* 0x00015c0001fb7983 */ /* 0x000f280000300800 */
[----:B------:R-:W4:Y:S01]  /*27340*/  LDL.LU R252, [R1+0x158] ;  /* 0x0001580001fc7983 */ /* 0x000f220000300800 */
[----:B--2---:R-:W-:-:S02]  /*27350*/  @!P0 IMAD.MOV.U32 R191, RZ, RZ, R6 ;  /* 0x000000ffffbf8224 */ /* 0x004fc400078e0006 */
[----:B---3--:R-:W-:-:S05]  /*27360*/  @!P0 IMAD.MOV.U32 R190, RZ, RZ, R4 ;  /* 0x000000ffffbe8224 */ /* 0x008fca00078e0004 */
[----:B------:R0:W2:Y:S02]  /*27370*/  @!P0 LDG.E.U8 R3, desc[UR18][R190.64] ;  /* 0x00000012be038981 */ /* 0x0000a4000c1e1100 */
[----:B0-----:R-:W-:Y:S02]  /*27380*/  @!P1 IMAD.MOV.U32 R190, RZ, RZ, R2 ;  /* 0x000000ffffbe9224 */ /* 0x001fe400078e0002 */
[----:B------:R-:W-:Y:S01]  /*27390*/  @!P1 IMAD.MOV.U32 R191, RZ, RZ, R0 ;  /* 0x000000ffffbf9224 */ /* 0x000fe200078e0000 */
[----:B------:R-:W3:Y:S04]  /*273a0*/  LDL.LU R2, [R1+0x154] ;  /* 0x0001540001027983 */ /* 0x000ee80000300800 */
[----:B------:R-:W3:Y:S04]  /*273b0*/  @!P1 LDG.E.U8 R10, desc[UR18][R190.64] ;  /* 0x00000012be0a9981 */ /* 0x000ee8000c1e1100 */
[----:B------:R-:W-:Y:S04]  /*273c0*/  STS.U8 [R18+UR7+0x10000], R247 ;  /* 0x010000f712007988 */ /* 0x000fe80008000007 */
[----:B------:R-:W-:Y:S04]  /*273d0*/  STS.U8 [R18+UR7+0x10002], R16 ;  /* 0x0100021012007988 */ /* 0x000fe80008000007 */
[----:B------:R-:W-:Y:S04]  /*273e0*/  STS.U8 [R18+UR7+0x10004], R17 ;  /* 0x0100041112007988 */ /* 0x000fe80008000007 */
[----:B----4-:R-:W-:Y:S04]  /*273f0*/  STS.U8 [R18+UR7+0x10006], R7 ;  /* 0x0100060712007988 */ /* 0x010fe80008000007 */
[----:B------:R-:W-:Y:S04]  /*27400*/  STS.U8 [R18+UR7+0x10008], R8 ;  /* 0x0100080812007988 */ /* 0x000fe80008000007 */
[----:B--2---:R0:W-:Y:S04]  /*27410*/  STL [R1+0x544], R3 ;  /* 0x0005440301007387 */ /* 0x0041e80000100800 */
[----:B0-----:R-:W2:Y:S04]  /*27420*/  LDL.LU R3, [R1+0x150] ;  /* 0x0001500001037983 */ /* 0x001ea80000300800 */
[----:B------:R-:W4:Y:S04]  /*27430*/  LDL.LU R4, [R1+0x14c] ;  /* 0x00014c0001047983 */ /* 0x000f280000300800 */
[----:B------:R-:W4:Y:S04]  /*27440*/  LDL.LU R13, [R1+0x148] ;  /* 0x00014800010d7983 */ /* 0x000f280000300800 */
[----:B------:R-:W4:Y:S04]  /*27450*/  LDL.LU R6, [R1+0x144] ;  /* 0x0001440001067983 */ /* 0x000f280000300800 */
[----:B------:R0:W-:Y:S04]  /*27460*/  STL [R1+0x1b30], R0 ;  /* 0x001b300001007387 */ /* 0x0001e80000100800 */
[----:B0-----:R-:W2:Y:S04]  /*27470*/  LDL.LU R0, [R1+0x6c] ;  /* 0x00006c0001007983 */ /* 0x001ea80000300800 */
[----:B---3--:R-:W-:Y:S04]  /*27480*/  STL [R1+0x1b58], R10 ;  /* 0x001b580a01007387 */ /* 0x008fe80000100800 */
[----:B------:R-:W3:Y:S04]  /*27490*/  LDL.LU R247, [R1+0x20f0] ;  /* 0x0020f00001f77983 */ /* 0x000ee80000300800 */
[----:B------:R-:W3:Y:S04]  /*274a0*/  LDL.LU R16, [R1+0x20ec] ;  /* 0x0020ec0001107983 */ /* 0x000ee80000300800 */
[----:B------:R-:W3:Y:S04]  /*274b0*/  LDL.LU R17, [R1+0x20e8] ;  /* 0x0020e80001117983 */ /* 0x000ee80000300800 */
[----:B------:R-:W3:Y:S04]  /*274c0*/  LDL.LU R7, [R1+0x20e4] ;  /* 0x0020e40001077983 */ /* 0x000ee80000300800 */
[----:B------:R-:W4:Y:S04]  /*274d0*/  LDL.LU R8, [R1+0x20e0] ;  /* 0x0020e00001087983 */ /* 0x000f280000300800 */
[----:B------:R0:W-:Y:S04]  /*274e0*/  STS.U8 [R18+UR7+0x1000a], R9 ;  /* 0x01000a0912007988 */ /* 0x0001e80008000007 */
[----:B------:R1:W-:Y:S04]  /*274f0*/  STS.U8 [R18+UR7+0x1000c], R11 ;  /* 0x01000c0b12007988 */ /* 0x0003e80008000007 */
[----:B------:R1:W-:Y:S04]  /*27500*/  STS.U8 [R18+UR7+0x1000e], R12 ;  /* 0x01000e0c12007988 */ /* 0x0003e80008000007 */
[----:B0-----:R-:W3:Y:S04]  /*27510*/  LDL.LU R9, [R1+0x140] ;  /* 0x0001400001097983 */ /* 0x001ee80000300800 */
[----:B-1----:R-:W3:Y:S04]  /*27520*/  LDL.LU R11, [R1+0x5c] ;  /* 0x00005c00010b7983 */ /* 0x002ee80000300800 */
[----:B------:R0:W-:Y:S04]  /*27530*/  STS.U8 [R18+UR7+0x12000], R14 ;  /* 0x0120000e12007988 */ /* 0x0001e80008000007 */
[----:B------:R-:W3:Y:S04]  /*27540*/  LDL.LU R12, [R1+0x58] ;  /* 0x00005800010c7983 */ /* 0x000ee80000300800 */
[----:B------:R1:W-:Y:S04]  /*27550*/  STS.U8 [R18+UR7+0x12002], R15 ;  /* 0x0120020f12007988 */ /* 0x0003e80008000007 */
[----:B0-----:R-:W3:Y:S04]  /*27560*/  LDL.LU R14, [R1+0x54] ;  /* 0x00005400010e7983 */ /* 0x001ee80000300800 */
[----:B------:R0:W-:Y:S04]  /*27570*/  STS.U8 [R18+UR7+0x12004], R5 ;  /* 0x0120040512007988 */ /* 0x0001e80008000007 */
[----:B-1----:R-:W3:Y:S04]  /*27580*/  LDL.LU R15, [R1+0x50] ;  /* 0x00005000010f7983 */ /* 0x002ee80000300800 */
[----:B0-----:R-:W3:Y:S04]  /*27590*/  LDL.LU R5, [R1+0x4c] ;  /* 0x00004c0001057983 */ /* 0x001ee80000300800 */
[----:B----4-:R0:W-:Y:S04]  /*275a0*/  STS.U8 [R18+UR7+0x12006], R8 ;  /* 0x0120060812007988 */ /* 0x0101e80008000007 */
[----:B0-----:R-:W4:Y:S04]  /*275b0*/  LDL.LU R8, [R1+0x20dc] ;  /* 0x0020dc0001087983 */ /* 0x001f280000300800 */
[----:B------:R0:W-:Y:S04]  /*275c0*/  STS.U8 [R18+UR7+0x1200a], R248 ;  /* 0x01200af812007988 */ /* 0x0001e80008000007 */
[----:B------:R-:W-:Y:S04]  /*275d0*/  STL [R1+0x1b14], R18 ;  /* 0x001b141201007387 */ /* 0x000fe80000100800 */
[----:B------:R1:W-:Y:S04]  /*275e0*/  STS.U8 [R18+UR7+0x1200c], R249 ;  /* 0x01200cf912007988 */ /* 0x0003e80008000007 */
[----:B0-----:R-:W3:Y:S04]  /*275f0*/  LDL.LU R248, [R1+0x13c] ;  /* 0x00013c0001f87983 */ /* 0x001ee80000300800 */
[----:B--2---:R-:W-:Y:S04]  /*27600*/  STS.U8 [R18+UR7+0x12008], R0 ;  /* 0x0120080012007988 */ /* 0x004fe80008000007 */
[----:B------:R0:W-:Y:S04]  /*27610*/  STS.U8 [R18+UR7+0x1200e], R250 ;  /* 0x01200efa12007988 */ /* 0x0001e80008000007 */
[----:B-1----:R-:W2:Y:S04]  /*27620*/  LDL.LU R249, [R1+0x138] ;  /* 0x0001380001f97983 */ /* 0x002ea80000300800 */
[----:B0-----:R-:W2:Y:S04]  /*27630*/  LDL.LU R250, [R1+0x134] ;  /* 0x0001340001fa7983 */ /* 0x001ea80000300800 */
[----:B----4-:R0:W-:Y:S04]  /*27640*/  STS.U8 [R8+UR7+0x10000], R251 ;  /* 0x010000fb08007988 */ /* 0x0101e80008000007 */
[----:B------:R1:W-:Y:S04]  /*27650*/  STS.U8 [R8+UR7+0x10002], R252 ;  /* 0x010002fc08007988 */ /* 0x0003e80008000007 */
[----:B------:R4:W-:Y:S04]  /*27660*/  STS.U8 [R8+UR7+0x10004], R2 ;  /* 0x0100040208007988 */ /* 0x0009e80008000007 */
[----:B0-----:R-:W2:Y:S04]  /*27670*/  LDL.LU R251, [R1+0x130] ;  /* 0x0001300001fb7983 */ /* 0x001ea80000300800 */
[----:B-1----:R-:W2:Y:S04]  /*27680*/  LDL.LU R252, [R1+0x12c] ;  /* 0x00012c0001fc7983 */ /* 0x002ea80000300800 */
[----:B------:R0:W-:Y:S04]  /*27690*/  STS.U8 [R8+UR7+0x10006], R3 ;  /* 0x0100060308007988 */ /* 0x0001e80008000007 */
[----:B----4-:R-:W4:Y:S04]  /*276a0*/  LDL.LU R2, [R1+0x128] ;  /* 0x0001280001027983 */ /* 0x010f280000300800 */
[----:B------:R1:W-:Y:S04]  /*276b0*/  STS.U8 [R8+UR7+0x10008], R4 ;  /* 0x0100080408007988 */ /* 0x0003e80008000007 */
[----:B0-----:R-:W4:Y:S04]  /*276c0*/  LDL.LU R3, [R1+0x124] ;  /* 0x0001240001037983 */ /* 0x001f280000300800 */
[----:B------:R0:W-:Y:S04]  /*276d0*/  STS.U8 [R8+UR7+0x1000a], R13 ;  /* 0x01000a0d08007988 */ /* 0x0001e80008000007 */
[----:B-1----:R-:W4:Y:S04]  /*276e0*/  LDL.LU R4, [R1+0x120] ;  /* 0x0001200001047983 */ /* 0x002f280000300800 */
[----:B------:R1:W-:Y:S04]  /*276f0*/  STS.U8 [R8+UR7+0x1000c], R6 ;  /* 0x01000c0608007988 */ /* 0x0003e80008000007 */
[----:B0-----:R-:W4:Y:S04]  /*27700*/  LDL.LU R13, [R1+0x3c] ;  /* 0x00003c00010d7983 */ /* 0x001f280000300800 */
[----:B---3--:R0:W-:Y:S04]  /*27710*/  STS.U8 [R8+UR7+0x1200a], R7 ;  /* 0x01200a0708007988 */ /* 0x0081e80008000007 */
[----:B-1----:R-:W3:Y:S04]  /*27720*/  LDL.LU R6, [R1+0x38] ;  /* 0x0000380001067983 */ /* 0x002ee80000300800 */
[----:B------:R-:W3:Y:S04]  /*27730*/  LDL.LU R18, [R1+0x30] ;  /* 0x0000300001127983 */ /* 0x000ee80000300800 */
[----:B------:R-:W3:Y:S04]  /*27740*/  LDL.LU R0, [R1+0x28] ;  /* 0x0000280001007983 */ /* 0x000ee80000300800 */
[----:B0-----:R-:W2:Y:S04]  /*27750*/  LDL.LU R7, [R1+0x20d8] ;  /* 0x0020d80001077983 */ /* 0x001ea80000300800 */
        /* <DEDUP_REMOVED lines=11> */
[----:B------:R1:W-:Y:S04]  /*27810*/  STS.U8 [R8+UR7+0x1200e], R16 ;  /* 0x01200e1008007988 */ /* 0x0003e80008000007 */
[----:B0-----:R-:W3:Y:S04]  /*27820*/  LDL.LU R17, [R1+0x108] ;  /* 0x0001080001117983 */ /* 0x001ee80000300800 */
[----:B------:R0:W-:Y:S04]  /*27830*/  STS.U8 [R8+UR7+0x1000e], R9 ;  /* 0x01000e0908007988 */ /* 0x0001e80008000007 */
[----:B-1----:R-:W3:Y:S04]  /*27840*/  LDL.LU R16, [R1+0x104] ;  /* 0x0001040001107983 */ /* 0x002ee80000300800 */
[----:B0-----:R-:W3:Y:S04]  /*27850*/  LDL.LU R9, [R1+0x100] ;  /* 0x0001000001097983 */ /* 0x001ee80000300800 */
[----:B------:R0:W-:Y:S04]  /*27860*/  STL [R1+0x1b18], R8 ;  /* 0x001b180801007387 */ /* 0x0001e80000100800 */
[----:B0-----:R-:W3:Y:S04]  /*27870*/  LDL.LU R8, [R1+0x34] ;  /* 0x0000340001087983 */ /* 0x001ee80000300800 */
[----:B--2---:R0:W-:Y:S04]  /*27880*/  STS.U8 [R7+UR7+0x10000], R248 ;  /* 0x010000f807007988 */ /* 0x0041e80008000007 */
[----:B------:R1:W-:Y:S04]  /*27890*/  STS.U8 [R7+UR7+0x10002], R249 ;  /* 0x010002f907007988 */ /* 0x0003e80008000007 */
[----:B------:R2:W-:Y:S04]  /*278a0*/  STS.U8 [R7+UR7+0x10004], R250 ;  /* 0x010004fa07007988 */ /* 0x0005e80008000007 */
[----:B0-----:R-:W3:Y:S04]  /*278b0*/  LDL.LU R248, [R1+0x20d4] ;  /* 0x0020d40001f87983 */ /* 0x001ee80000300800 */
[----:B-1----:R-:W3:Y:S04]  /*278c0*/  LDL.LU R249, [R1+0x20d0] ;  /* 0x0020d00001f97983 */ /* 0x002ee80000300800 */
[----:B--2---:R-:W2:Y:S04]  /*278d0*/  LDL.LU R250, [R1+0x20cc] ;  /* 0x0020cc0001fa7983 */ /* 0x004ea80000300800 */
[----:B------:R0:W-:Y:S04]  /*278e0*/  STS.U8 [R7+UR7+0x10006], R251 ;  /* 0x010006fb07007988 */ /* 0x0001e80008000007 */
[----:B------:R1:W-:Y:S04]  /*278f0*/  STS.U8 [R7+UR7+0x10008], R252 ;  /* 0x010008fc07007988 */ /* 0x0003e80008000007 */
[----:B----4-:R4:W-:Y:S04]  /*27900*/  STS.U8 [R7+UR7+0x1000a], R2 ;  /* 0x01000a0207007988 */ /* 0x0109e80008000007 */
[----:B0-----:R-:W2:Y:S04]  /*27910*/  LDL.LU R251, [R1+0x20c8] ;  /* 0x0020c80001fb7983 */ /* 0x001ea80000300800 */
[----:B-1----:R-:W2:Y:S04]  /*27920*/  LDL.LU R252, [R1+0x20c4] ;  /* 0x0020c40001fc7983 */ /* 0x002ea80000300800 */
[----:B----4-:R-:W4:Y:S04]  /*27930*/  LDL.LU R2, [R1+0x20c0] ;  /* 0x0020c00001027983 */ /* 0x010f280000300800 */
[----:B------:R0:W-:Y:S04]  /*27940*/  STS.U8 [R7+UR7+0x1000c], R3 ;  /* 0x01000c0307007988 */ /* 0x0001e80008000007 */
[----:B------:R1:W-:Y:S04]  /*27950*/  STS.U8 [R7+UR7+0x1000e], R4 ;  /* 0x01000e0407007988 */ /* 0x0003e80008000007 */
[----:B------:R1:W-:Y:S04]  /*27960*/  STS.U8 [R7+UR7+0x12000], R13 ;  /* 0x0120000d07007988 */ /* 0x0003e80008000007 */
[----:B0-----:R-:W2:Y:S04]  /*27970*/  LDL.LU R3, [R1+0x20bc] ;  /* 0x0020bc0001037983 */ /* 0x001ea80000300800 */
[----:B-1----:R-:W4:Y:S04]  /*27980*/  LDL.LU R4, [R1+0x20b8] ;  /* 0x0020b80001047983 */ /* 0x002f280000300800 */
[----:B------:R-:W2:Y:S04]  /*27990*/  LDL.LU R13, [R1+0x20b4] ;  /* 0x0020b400010d7983 */ /* 0x000ea80000300800 */
[----:B---3--:R0:W-:Y:S04]  /*279a0*/  STS.U8 [R7+UR7+0x12002], R6 ;  /* 0x0120020607007988 */ /* 0x0081e80008000007 */
[----:B0-----:R-:W3:Y:S04]  /*279b0*/  LDL.LU R6, [R1+0x20b0] ;  /* 0x0020b00001067983 */ /* 0x001ee80000300800 */
[----:B------:R-:W-:Y:S04]  /*279c0*/  STS.U8 [R7+UR7+0x12004], R8 ;  /* 0x0120040807007988 */ /* 0x000fe80008000007 */
[----:B---3--:R0:W-:Y:S04]  /*279d0*/  STS.U8 [R7+UR7+0x12008], R6 ;  /* 0x0120080607007988 */ /* 0x0081e80008000007 */
[----:B0-----:R-:W3:Y:S04]  /*279e0*/  LDL.LU R6, [R1+0x20ac] ;  /* 0x0020ac0001067983 */ /* 0x001ee80000300800 */
[----:B--2---:R0:W-:Y:S04]  /*279f0*/  STS.U8 [R7+UR7+0x1200c], R13 ;  /* 0x01200c0d07007988 */ /* 0x0041e80008000007 */
[----:B----4-:R1:W-:Y:S04]  /*27a00*/  STS.U8 [R7+UR7+0x1200e], R4 ;  /* 0x01200e0407007988 */ /* 0x0103e80008000007 */
[----:B------:R2:W-:Y:S04]  /*27a10*/  STS.U8 [R7+UR7+0x12006], R18 ;  /* 0x0120061207007988 */ /* 0x0005e80008000007 */
[----:B0-----:R-:W4:Y:S04]  /*27a20*/  LDL.LU R13, [R1+0xfc] ;  /* 0x0000fc00010d7983 */ /* 0x001f280000300800 */
[----:B-1----:R-:W4:Y:S04]  /*27a30*/  LDL.LU R4, [R1+0xf8] ;  /* 0x0000f80001047983 */ /* 0x002f280000300800 */
[----:B------:R-:W4:Y:S04]  /*27a40*/  LDL.LU R8, [R1+0xec] ;  /* 0x0000ec0001087983 */ /* 0x000f280000300800 */
[----:B------:R0:W-:Y:S04]  /*27a50*/  STS.U8 [R7+UR7+0x1200a], R0 ;  /* 0x01200a0007007988 */ /* 0x0001e80008000007 */
[----:B--2---:R-:W2:Y:S04]  /*27a60*/  LDL.LU R18, [R1+0xe8] ;  /* 0x0000e80001127983 */ /* 0x004ea80000300800 */
[----:B0-----:R-:W2:Y:S04]  /*27a70*/  LDL.LU R0, [R1+0xe4] ;  /* 0x0000e40001007983 */ /* 0x001ea80000300800 */
[----:B------:R0:W-:Y:S04]  /*27a80*/  STL [R1+0x1b1c], R7 ;  /* 0x001b1c0701007387 */ /* 0x0001e80000100800 */
[----:B0-----:R-:W2:Y:S04]  /*27a90*/  LDL.LU R7, [R1+0xf0] ;  /* 0x0000f00001077983 */ /* 0x001ea80000300800 */
[----:B---3--:R0:W-:Y:S04]  /*27aa0*/  STS.U8 [R6+UR7+0x10000], R11 ;  /* 0x0100000b06007988 */ /* 0x0081e80008000007 */
[----:B------:R1:W-:Y:S04]  /*27ab0*/  STS.U8 [R6+UR7+0x10002], R12 ;  /* 0x0100020c06007988 */ /* 0x0003e80008000007 */
[----:B------:R3:W-:Y:S04]  /*27ac0*/  STS.U8 [R6+UR7+0x10004], R14 ;  /* 0x0100040e06007988 */ /* 0x0007e80008000007 */
[----:B0-----:R-:W4:Y:S04]  /*27ad0*/  LDL.LU R11, [R1+0x20a8] ;  /* 0x0020a800010b7983 */ /* 0x001f280000300800 */
[----:B-1----:R-:W2:Y:S04]  /*27ae0*/  LDL.LU R12, [R1+0x20a4] ;  /* 0x0020a400010c7983 */ /* 0x002ea80000300800 */
[----:B---3--:R-:W3:Y:S04]  /*27af0*/  LDL.LU R14, [R1+0x20a0] ;  /* 0x0020a000010e7983 */ /* 0x008ee80000300800 */
[----:B------:R0:W-:Y:S04]  /*27b00*/  STS.U8 [R6+UR7+0x10006], R15 ;  /* 0x0100060f06007988 */ /* 0x0001e80008000007 */
[----:B------:R1:W-:Y:S04]  /*27b10*/  STS.U8 [R6+UR7+0x10008], R5 ;  /* 0x0100080506007988 */ /* 0x0003e80008000007 */
[----:B0-----:R-:W3:Y:S04]  /*27b20*/  LDL.LU R15, [R1+0x209c] ;  /* 0x00209c00010f7983 */ /* 0x001ee80000300800 */
[----:B-1----:R-:W4:Y:S04]  /*27b30*/  LDL.LU R5, [R1+0x2098] ;  /* 0x0020980001057983 */ /* 0x002f280000300800 */
[----:B------:R0:W-:Y:S04]  /*27b40*/  STS.U8 [R6+UR7+0x1000a], R17 ;  /* 0x01000a1106007988 */ /* 0x0001e80008000007 */
[----:B------:R1:W-:Y:S04]  /*27b50*/  STS.U8 [R6+UR7+0x1000c], R16 ;  /* 0x01000c1006007988 */ /* 0x0003e80008000007 */
[----:B0-----:R-:W3:Y:S04]  /*27b60*/  LDL.LU R17, [R1+0x2094] ;  /* 0x0020940001117983 */ /* 0x001ee80000300800 */
[----:B-1----:R-:W3:Y:S04]  /*27b70*/  LDL.LU R16, [R1+0x2090] ;  /* 0x0020900001107983 */ /* 0x002ee80000300800 */
[----:B----4-:R0:W-:Y:S04]  /*27b80*/  STS.U8 [R6+UR7+0x12000], R5 ;  /* 0x0120000506007988 */ /* 0x0101e80008000007 */
[----:B0-----:R-:W4:Y:S04]  /*27b90*/  LDL.LU R5, [R1+0x208c] ;  /* 0x00208c0001057983 */ /* 0x001f280000300800 */
[----:B--2---:R0:W-:Y:S04]  /*27ba0*/  STS.U8 [R6+UR7+0x12006], R12 ;  /* 0x0120060c06007988 */ /* 0x0041e80008000007 */
[----:B------:R1:W-:Y:S04]  /*27bb0*/  STS.U8 [R6+UR7+0x12008], R11 ;  /* 0x0120080b06007988 */ /* 0x0003e80008000007 */
[----:B---3--:R2:W-:Y:S04]  /*27bc0*/  STS.U8 [R6+UR7+0x12002], R15 ;  /* 0x0120020f06007988 */ /* 0x0085e80008000007 */
[----:B0-----:R-:W3:Y:S04]  /*27bd0*/  LDL.LU R12, [R1+0xdc] ;  /* 0x0000dc00010c7983 */ /* 0x001ee80000300800 */
[----:B-1----:R-:W3:Y:S04]  /*27be0*/  LDL.LU R11, [R1+0xd8] ;  /* 0x0000d800010b7983 */ /* 0x002ee80000300800 */
[----:B------:R0:W-:Y:S04]  /*27bf0*/  STS.U8 [R6+UR7+0x1000e], R9 ;  /* 0x01000e0906007988 */ /* 0x0001e80008000007 */
[----:B--2---:R-:W2:Y:S04]  /*27c00*/  LDL.LU R15, [R1+0xd4] ;  /* 0x0000d400010f7983 */ /* 0x004ea80000300800 */
[----:B------:R1:W-:Y:S04]  /*27c10*/  STS.U8 [R6+UR7+0x12004], R14 ;  /* 0x0120040e06007988 */ /* 0x0003e80008000007 */
[----:B0-----:R-:W2:Y:S04]  /*27c20*/  LDL.LU R9, [R1+0xd0] ;  /* 0x0000d00001097983 */ /* 0x001ea80000300800 */
[----:B------:R0:W-:Y:S04]  /*27c30*/  STS.U8 [R6+UR7+0x1200c], R2 ;  /* 0x01200c0206007988 */ /* 0x0001e80008000007 */
[----:B-1----:R-:W2:Y:S04]  /*27c40*/  LDL.LU R14, [R1+0xcc] ;  /* 0x0000cc00010e7983 */ /* 0x002ea80000300800 */
[----:B------:R1:W-:Y:S04]  /*27c50*/  STS.U8 [R6+UR7+0x1200a], R3 ;  /* 0x01200a0306007988 */ /* 0x0003e80008000007 */
[----:B0-----:R-:W2:Y:S04]  /*27c60*/  LDL.LU R2, [R1+0xc8] ;  /* 0x0000c80001027983 */ /* 0x001ea80000300800 */
[----:B------:R-:W-:Y:S04]  /*27c70*/  STS.U8 [R6+UR7+0x1200e], R252 ;  /* 0x01200efc06007988 */ /* 0x000fe80008000007 */
[----:B-1----:R-:W2:Y:S04]  /*27c80*/  LDL.LU R3, [R1+0xc4] ;  /* 0x0000c40001037983 */ /* 0x002ea80000300800 */
[----:B------:R0:W-:Y:S04]  /*27c90*/  STL [R1+0x1b24], R6 ;  /* 0x001b240601007387 */ /* 0x0001e80000100800 */
[----:B0-----:R-:W3:Y:S04]  /*27ca0*/  LDL.LU R6, [R1+0xf4] ;  /* 0x0000f40001067983 */ /* 0x001ee80000300800 */
[----:B----4-:R0:W-:Y:S04]  /*27cb0*/  STS.U8 [R5+UR7+0x10000], R13 ;  /* 0x0100000d05007988 */ /* 0x0101e80008000007 */
[----:B------:R1:W-:Y:S04]  /*27cc0*/  STS.U8 [R5+UR7+0x10002], R4 ;  /* 0x0100020405007988 */ /* 0x0003e80008000007 */
[----:B0-----:R-:W4:Y:S04]  /*27cd0*/  LDL.LU R13, [R1+0x2088] ;  /* 0x00208800010d7983 */ /* 0x001f280000300800 */
[----:B-1----:R-:W2:Y:S04]  /*27ce0*/  LDL.LU R4, [R1+0x2084] ;  /* 0x0020840001047983 */ /* 0x002ea80000300800 */
[----:B------:R-:W-:Y:S04]  /*27cf0*/  STS.U8 [R5+UR7+0x10006], R7 ;  /* 0x0100060705007988 */ /* 0x000fe80008000007 */
[----:B--2---:R0:W-:Y:S04]  /*27d00*/  STS.U8 [R5+UR7+0x1000e], R4 ;  /* 0x01000e0405007988 */ /* 0x0041e80008000007 */
[----:B0-----:R-:W2:Y:S04]  /*27d10*/  LDL.LU R4, [R1+0x2080] ;  /* 0x0020800001047983 */ /* 0x001ea80000300800 */
[----:B---3--:R0:W-:Y:S04]  /*27d20*/  STS.U8 [R5+UR7+0x10004], R6 ;  /* 0x0100040605007988 */ /* 0x0081e80008000007 */
[----:B------:R1:W-:Y:S04]  /*27d30*/  STS.U8 [R5+UR7+0x10008], R8 ;  /* 0x0100080805007988 */ /* 0x0003e80008000007 */
[----:B------:R3:W-:Y:S04]  /*27d40*/  STS.U8 [R5+UR7+0x1000a], R18 ;  /* 0x01000a1205007988 */ /* 0x0007e80008000007 */
[----:B0-----:R-:W4:Y:S04]  /*27d50*/  LDL.LU R6, [R1+0xb4] ;  /* 0x0000b40001067983 */ /* 0x001f280000300800 */
[----:B------:R-:W4:Y:S04]  /*27d60*/  LDL.LU R7, [R1+0xb0] ;  /* 0x0000b00001077983 */ /* 0x000f280000300800 */
[----:B-1----:R-:W4:Y:S04]  /*27d70*/  LDL.LU R8, [R1+0xac] ;  /* 0x0000ac0001087983 */ /* 0x002f280000300800 */
[----:B------:R0:W-:Y:S04]  /*27d80*/  STS.U8 [R5+UR7+0x1000c], R0 ;  /* 0x01000c0005007988 */ /* 0x0001e80008000007 */
[----:B---3--:R-:W3:Y:S04]  /*27d90*/  LDL.LU R18, [R1+0xa8] ;  /* 0x0000a80001127983 */ /* 0x008ee80000300800 */
[----:B------:R-:W-:Y:S04]  /*27da0*/  STS.U8 [R5+UR7+0x12000], R251 ;  /* 0x012000fb05007988 */ /* 0x000fe80008000007 */
[----:B0-----:R-:W3:Y:S04]  /*27db0*/  LDL.LU R0, [R1+0xa0] ;  /* 0x0000a00001007983 */ /* 0x001ee80000300800 */
[----:B------:R-:W-:Y:S04]  /*27dc0*/  STS.U8 [R5+UR7+0x12002], R250 ;  /* 0x012002fa05007988 */ /* 0x000fe80008000007 */
[----:B------:R-:W-:Y:S04]  /*27dd0*/  STS.U8 [R5+UR7+0x12004], R249 ;  /* 0x012004f905007988 */ /* 0x000fe80008000007 */
[----:B------:R-:W-:Y:S04]  /*27de0*/  STS.U8 [R5+UR7+0x12006], R248 ;  /* 0x012006f805007988 */ /* 0x000fe80008000007 */
[----:B------:R-:W-:Y:S04]  /*27df0*/  STS.U8 [R5+UR7+0x12008], R247 ;  /* 0x012008f705007988 */ /* 0x000fe80008000007 */
[----:B------:R-:W-:Y:S04]  /*27e00*/  STS.U8 [R5+UR7+0x1200a], R246 ;  /* 0x01200af605007988 */ /* 0x000fe80008000007 */
[----:B------:R-:W-:Y:S04]  /*27e10*/  STS.U8 [R5+UR7+0x1200c], R245 ;  /* 0x01200cf505007988 */ /* 0x000fe80008000007 */
[----:B------:R-:W-:Y:S04]  /*27e20*/  STS.U8 [R5+UR7+0x1200e], R241 ;  /* 0x01200ef105007988 */ /* 0x000fe80008000007 */
[----:B------:R0:W-:Y:S04]  /*27e30*/  STL [R1+0x1b28], R5 ;  /* 0x001b280501007387 */ /* 0x0001e80000100800 */
[----:B0-----:R-:W4:Y:S04]  /*27e40*/  LDL.LU R5, [R1+0xb8] ;  /* 0x0000b80001057983 */ /* 0x001f280000300800 */
        /* <DEDUP_REMOVED lines=8> */
[----:B------:R1:W-:Y:S04]  /*27ed0*/  STS.U8 [R4+UR7+0x1000a], R2 ;  /* 0x01000a0204007988 */ /* 0x0003e80008000007 */
[----:B0-----:R-:W2:Y:S04]  /*27ee0*/  LDL.LU R9, [R1+0x9c] ;  /* 0x00009c0001097983 */ /* 0x001ea80000300800 */
[----:B-1----:R-:W2:Y:S04]  /*27ef0*/  LDL.LU R14, [R1+0x2070] ;  /* 0x00207000010e7983 */ /* 0x002ea80000300800 */
[----:B------:R-:W4:Y:S04]  /*27f00*/  LDL.LU R2, [R1+0x206c] ;  /* 0x00206c0001027983 */ /* 0x000f280000300800 */
[----:B------:R0:W-:Y:S04]  /*27f10*/  STS.U8 [R4+UR7+0x1000c], R3 ;  /* 0x01000c0304007988 */ /* 0x0001e80008000007 */
[----:B0-----:R-:W3:Y:S04]  /*27f20*/  LDL.LU R3, [R1+0x2068] ;  /* 0x0020680001037983 */ /* 0x001ee80000300800 */
[----:B---3--:R0:W-:Y:S04]  /*27f30*/  STS.U8 [R4+UR7+0x1000e], R3 ;  /* 0x01000e0304007988 */ /* 0x0081e80008000007 */
[----:B0-----:R-:W4:Y:S04]  /*27f40*/  LDL.LU R3, [R1+0x2064] ;  /* 0x0020640001037983 */ /* 0x001f280000300800 */
[----:B------:R-:W-:Y:S04]  /*27f50*/  STS.U8 [R4+UR7+0x12000], R239 ;  /* 0x012000ef04007988 */ /* 0x000fe80008000007 */
        /* <DEDUP_REMOVED lines=8> */
[----:B0-----:R-:W3:Y:S04]  /*27fe0*/  LDL.LU R4, [R1+0xbc] ;  /* 0x0000bc0001047983 */ /* 0x001ee80000300800 */
[----:B----4-:R0:W-:Y:S04]  /*27ff0*/  STS.U8 [R3+UR7+0x1000c], R2 ;  /* 0x01000c0203007988 */ /* 0x0101e80008000007 */
[----:B0-----:R-:W2:Y:S04]  /*28000*/  LDL.LU R2, [R1+0x2060] ;  /* 0x0020600001027983 */ /* 0x001ea80000300800 */
        /* <DEDUP_REMOVED lines=8> */
[----:B---3--:R-:W-:Y:S04]  /*28090*/  STS.U8 [R3+UR7+0x10000], R4 ;  /* 0x0100000403007988 */ /* 0x008fe80008000007 */
[----:B------:R-:W-:Y:S04]  /*280a0*/  STS.U8 [R3+UR7+0x12004], R219 ;  /* 0x012004db03007988 */ /* 0x000fe80008000007 */
[----:B------:R-:W-:Y:S04]  /*280b0*/  STS.U8 [R3+UR7+0x12006], R217 ;  /* 0x012006d903007988 */ /* 0x000fe80008000007 */
[----:B------:R-:W-:Y:S04]  /*280c0*/  STS.U8 [R3+UR7+0x12008], R215 ;  /* 0x012008d703007988 */ /* 0x000fe80008000007 */
[----:B------:R-:W-:Y:S04]  /*280d0*/  STS.U8 [R3+UR7+0x1200a], R213 ;  /* 0x01200ad503007988 */ /* 0x000fe80008000007 */
[----:B------:R-:W-:Y:S04]  /*280e0*/  STS.U8 [R3+UR7+0x1200c], R211 ;  /* 0x01200cd303007988 */ /* 0x000fe80008000007 */
[----:B------:R-:W-:Y:S04]  /*280f0*/  STS.U8 [R3+UR7+0x1200e], R209 ;  /* 0x01200ed103007988 */ /* 0x000fe80008000007 */
[----:B------:R-:W-:Y:S04]  /*28100*/  STL [R1+0x1b34], R3 ;  /* 0x001b340301007387 */ /* 0x000fe80000100800 */
[----:B--2---:R0:W-:Y:S02]  /*28110*/  STS.U8 [R2+UR7+0x10000], R9 ;  /* 0x0100000902007988 */ /* 0x0041e40008000007 */
[----:B0-----:R-:W0:Y:S02]  /*28120*/  S2R R9, SR_TID.X ;  /* 0x0000000000097919 */ /* 0x001e240000002100 */
[----:B------:R1:W-:Y:S04]  /*28130*/  STS.U8 [R2+UR7+0x10002], R14 ;  /* 0x0100020e02007988 */ /* 0x0003e80008000007 */
[----:B------:R2:W-:Y:S04]  /*28140*/  STS.U8 [R2+UR7+0x10004], R15 ;  /* 0x0100040f02007988 */ /* 0x0005e80008000007 */
[----:B------:R3:W-:Y:S04]  /*28150*/  STS.U8 [R2+UR7+0x10006], R11 ;  /* 0x0100060b02007988 */ /* 0x0007e80008000007 */
[----:B-1----:R-:W4:Y:S04]  /*28160*/  LDL.LU R14, [R1+0x205c] ;  /* 0x00205c00010e7983 */ /* 0x002f280000300800 */
[----:B--2---:R-:W2:Y:S04]  /*28170*/  LDL.LU R15, [R1+0x2058] ;  /* 0x00205800010f7983 */ /* 0x004ea80000300800 */
[----:B---3--:R-:W3:Y:S04]  /*28180*/  LDL.LU R11, [R1+0x2054] ;  /* 0x00205400010b7983 */ /* 0x008ee80000300800 */
[----:B------:R1:W-:Y:S01]  /*28190*/  STS.U8 [R2+UR7+0x10008], R12 ;  /* 0x0100080c02007988 */ /* 0x0003e20008000007 */
[----:B0-----:R-:W-:-:S03]  /*281a0*/  LOP3.LUT R0, R9, 0x7f, RZ, 0xc0, !PT ;  /* 0x0000007f09007812 */ /* 0x001fc600078ec0ff */
[----:B------:R0:W-:Y:S04]  /*281b0*/  STS.U8 [R2+UR7+0x1000a], R13 ;  /* 0x01000a0d02007988 */ /* 0x0001e80008000007 */
[----:B------:R0:W-:Y:S04]  /*281c0*/  STS.U8 [R2+UR7+0x1000c], R16 ;  /* 0x01000c1002007988 */ /* 0x0001e80008000007 */
[----:B-1----:R-:W4:Y:S04]  /*281d0*/  LDL.LU R12, [R1+0x2050] ;  /* 0x00205000010c7983 */ /* 0x002f280000300800 */
[----:B0-----:R-:W2:Y:S04]  /*281e0*/  LDL.LU R13, [R1+0x204c] ;  /* 0x00204c00010d7983 */ /* 0x001ea80000300800 */
[----:B------:R-:W3:Y:S04]  /*281f0*/  LDL.LU R16, [R1+0x2048] ;  /* 0x0020480001107983 */ /* 0x000ee80000300800 */
        /* <DEDUP_REMOVED lines=9> */
[----:B------:R-:W-:Y:S04]  /*28290*/  STS.U8 [R0+UR7], R189 ;  /* 0x000000bd00007988 */ /* 0x000fe80008000007 */
[----:B------:R-:W-:Y:S04]  /*282a0*/  STS.U8 [R0+UR7+0x8000], R19 ;  /* 0x0080001300007988 */ /* 0x000fe80008000007 */
[----:B------:R0:W-:Y:S04]  /*282b0*/  STS.U8 [R0+UR7+0x400], R20 ;  /* 0x0004001400007988 */ /* 0x0001e80008000007 */
[----:B------:R-:W-:Y:S04]  /*282c0*/  STL [R1+0x1b38], R2 ;  /* 0x001b380201007387 */ /* 0x000fe80000100800 */
[----:B------:R1:W-:Y:S04]  /*282d0*/  STS.U8 [R0+UR7+0x8400], R21 ;  /* 0x0084001500007988 */ /* 0x0003e80008000007 */
[----:B0-----:R-:W4:Y:S04]  /*282e0*/  LDL R20, [R1+0x1534] ;  /* 0x0015340001147983 */ /* 0x001f280000100800 */
[----:B-1----:R-:W4:Y:S01]  /*282f0*/  LDL R21, [R1+0x934] ;  /* 0x0009340001157983 */ /* 0x002f220000100800 */
[----:B---3--:R-:W-:-:S03]  /*28300*/  PRMT R16, RZ, 0x7610, R16 ;  /* 0x00007610ff107816 */ /* 0x008fc60000000010 */
[----:B------:R-:W-:Y:S04]  /*28310*/  STS.U8 [R0+UR7+0x800], R22 ;  /* 0x0008001600007988 */ /* 0x000fe80008000007 */
[----:B------:R-:W3:Y:S04]  /*28320*/  LDL.LU R9, [R1+0x1530] ;  /* 0x0015300001097983 */ /* 0x000ee80000300800 */
[----:B----4-:R-:W4:Y:S04]  /*28330*/  @!P0 LDG.E.U8 R16, desc[UR18][R20.64] ;  /* 0x0000001214108981 */ /* 0x010f28000c1e1100 */
        /* <DEDUP_REMOVED lines=58> */
[----:B------:R-:W3:Y:S04]  /*286e0*/  LDL.LU R2, [R1+0x578] ;  /* 0x0005780001027983 */ /* 0x000ee80000300800 */
[----:B------:R0:W-:Y:S04]  /*286f0*/  STS.U8 [R0+UR7+0xfc00], R232 ;  /* 0x00fc00e800007988 */ /* 0x0001e80008000007 */
[----:B------:R-:W3:Y:S04]  /*28700*/  LDL.LU R3, [R1+0x574] ;  /* 0x0005740001037983 */ /* 0x000ee80000300800 */
[----:B0-----:R-:W3:Y:S04]  /*28710*/  LDL.LU R0, [R1+0x568] ;  /* 0x0005680001007983 */ /* 0x001ee80000300800 */
[----:B------:R-:W3:Y:S04]  /*28720*/  LDL.LU R4, [R1+0x564] ;  /* 0x0005640001047983 */ /* 0x000ee80000300800 */
[----:B------:R-:W3:Y:S04]  /*28730*/  LDL.LU R5, [R1+0x558] ;  /* 0x0005580001057983 */ /* 0x000ee80000300800 */
[----:B------:R-:W3:Y:S04]  /*28740*/  LDL.LU R6, [R1+0x590] ;  /* 0x0005900001067983 */ /* 0x000ee80000300800 */
[----:B------:R-:W3:Y:S04]  /*28750*/  LDL.LU R7, [R1+0x580] ;  /* 0x0005800001077983 */ /* 0x000ee80000300800 */
[----:B------:R-:W3:Y:S04]  /*28760*/  LDL.LU R8, [R1+0x570] ;  /* 0x0005700001087983 */ /* 0x000ee80000300800 */
[----:B------:R-:W3:Y:S04]  /*28770*/  LDL.LU R18, [R1+0x560] ;  /* 0x0005600001127983 */ /* 0x000ee80000300800 */
[----:B----4-:R0:W-:Y:S04]  /*28780*/  STL [R1+0x53c], R16 ;  /* 0x00053c1001007387 */ /* 0x0101e80000100800 */
[----:B0-----:R-:W4:Y:S04]  /*28790*/  LDL.LU R16, [R1+0x2044] ;  /* 0x0020440001107983 */ /* 0x001f280000300800 */
[----:B------:R-:W4:Y:S01]  /*287a0*/  LDL R21, [R1+0x930] ;  /* 0x0009300001157983 */ /* 0x000f220000100800 */
[----:B--2---:R-:W-:Y:S01]  /*287b0*/  PRMT R13, RZ, 0x7610, R13 ;  /* 0x00007610ff0d7816 */ /* 0x004fe2000000000d */
[----:B---3--:R-:W-:-:S05]  /*287c0*/  @!P1 IMAD.MOV.U32 R20, RZ, RZ, R9 ;  /* 0x000000ffff149224 */ /* 0x008fca00078e0009 */
[----:B----4-:R-:W2:Y:S04]  /*287d0*/  @!P1 LDG.E.U8 R13, desc[UR18][R20.64] ;  /* 0x00000012140d9981 */ /* 0x010ea8000c1e1100 */
[----:B------:R-:W-:Y:S04]  /*287e0*/  STL [R1+0x1b5c], R9 ;  /* 0x001b5c0901007387 */ /* 0x000fe80000100800 */
[----:B--2---:R0:W-:Y:S04]  /*287f0*/  STL [R1+0x538], R13 ;  /* 0x0005380d01007387 */ /* 0x0041e80000100800 */
[----:B0-----:R-:W2:Y:S04]  /*28800*/  LDL.LU R13, [R1+0x2040] ;  /* 0x00204000010d7983 */ /* 0x001ea80000300800 */
[----:B------:R-:W3:Y:S04]  /*28810*/  LDL R20, [R1+0x92c] ;  /* 0x00092c0001147983 */ /* 0x000ee80000100800 */
[----:B------:R-:W3:Y:S01]  /*28820*/  LDL R21, [R1+0x152c] ;  /* 0x00152c0001157983 */ /* 0x000ee20000100800 */
[----:B------:R-:W-:-:S02]  /*28830*/  PRMT R16, RZ, 0x7610, R16 ;  /* 0x00007610ff107816 */ /* 0x000fc40000000010 */
[----:B---3--:R-:W-:-:S04]  /*28840*/  @!P0 LOP3.LUT R21, R21, R20, RZ, 0x3c, !PT ;  /* 0x0000001415158212 */ /* 0x008fc800078e3cff */
[----:B------:R-:W-:-:S04]  /*28850*/  @!P0 LOP3.LUT R20, R21, R20, RZ, 0x3c, !PT ;  /* 0x0000001415148212 */ /* 0x000fc800078e3cff */
[----:B------:R-:W-:-:S05]  /*28860*/  @!P0 LOP3.LUT R21, R21, R20, RZ, 0x3c, !PT ;  /* 0x0000001415158212 */ /* 0x000fca00078e3cff */
[----:B------:R-:W3:Y:S04]  /*28870*/  @!P0 LDG.E.U8 R16, desc[UR18][R20.64] ;  /* 0x0000001214108981 */ /* 0x000ee8000c1e1100 */
[----:B---3--:R0:W-:Y:S04]  /*28880*/  STL [R1+0x534], R16 ;  /* 0x0005341001007387 */ /* 0x0081e80000100800 */
[----:B0-----:R-:W3:Y:S04]  /*28890*/  LDL.LU R16, [R1+0x203c] ;  /* 0x00203c0001107983 */ /* 0x001ee80000300800 */
[----:B------:R-:W4:Y:S04]  /*288a0*/  LDL R20, [R1+0x920] ;  /* 0x0009200001147983 */ /* 0x000f280000100800 */
[----:B------:R-:W4:Y:S01]  /*288b0*/  LDL R21, [R1+0x1528] ;  /* 0x0015280001157983 */ /* 0x000f220000100800 */
[----:B--2---:R-:W-:-:S02]  /*288c0*/  PRMT R13, RZ, 0x7610, R13 ;  /* 0x00007610ff0d7816 */ /* 0x004fc4000000000d */
[----:B----4-:R-:W-:-:S04]  /*288d0*/  @!P1 LOP3.LUT R21, R21, R20, RZ, 0x3c, !PT ;  /* 0x0000001415159212 */ /* 0x010fc800078e3cff */
[----:B------:R-:W-:-:S04]  /*288e0*/  @!P1 LOP3.LUT R20, R21, R20, RZ, 0x3c, !PT ;  /* 0x0000001415149212 */ /* 0x000fc800078e3cff */
[----:B------:R-:W-:-:S05]  /*288f0*/  @!P1 LOP3.LUT R21, R21, R20, RZ, 0x3c, !PT ;  /* 0x0000001415159212 */ /* 0x000fca00078e3cff */
[----:B------:R-:W2:Y:S04]  /*28900*/  @!P1 LDG.E.U8 R13, desc[UR18][R20.64] ;  /* 0x00000012140d9981 */ /* 0x000ea8000c1e1100 */
[----:B--2---:R0:W-:Y:S04]  /*28910*/  STL [R1+0x530], R13 ;  /* 0x0005300d01007387 */ /* 0x0041e80000100800 */
[----:B0-----:R-:W2:Y:S04]  /*28920*/  LDL.LU R13, [R1+0x2038] ;  /* 0x00203800010d7983 */ /* 0x001ea80000300800 */
[----:B------:R-:W4:Y:S04]  /*28930*/  LDL R20, [R1+0x91c] ;  /* 0x00091c0001147983 */ /* 0x000f280000100800 */
[----:B------:R-:W4:Y:S01]  /*28940*/  LDL R21, [R1+0x1524] ;  /* 0x0015240001157983 */ /* 0x000f220000100800 */
[----:B---3--:R-:W-:-:S02]  /*28950*/  PRMT R16, RZ, 0x7610, R16 ;  /* 0x00007610ff107816 */ /* 0x008fc40000000010 */
[----:B----4-:R-:W-:-:S04]  /*28960*/  @!P0 LOP3.LUT R21, R21, R20, RZ, 0x3c, !PT ;  /* 0x0000001415158212 */ /* 0x010fc800078e3cff */
        /* <DEDUP_REMOVED lines=2419> */
[----:B------:R-:W-:-:S02]  /*320a0*/  PRMT R187, RZ, 0x7610, R187 ;  /* 0x00007610ffbb7816 */ /* 0x000fc400000000bb */
[----:B----4-:R-:W-:-:S04]  /*320b0*/  @!P0 LOP3.LUT R21, R21, R20, RZ, 0x3c, !PT ;  /* 0x0000001415158212 */ /* 0x010fc800078e3cff */
[----:B------:R-:W-:-:S04]  /*320c0*/  @!P0 LOP3.LUT R20, R21, R20, RZ, 0x3c, !PT ;  /* 0x0000001415148212 */ /* 0x000fc800078e3cff */
[----:B------:R-:W-:-:S05]  /*320d0*/  @!P0 LOP3.LUT R21, R21, R20, RZ, 0x3c, !PT ;  /* 0x0000001415158212 */ /* 0x000fca00078e3cff */
[----:B------:R0:W4:Y:S04]  /*320e0*/  @!P0 LDG.E.U8 R187, desc[UR18][R20.64] ;  /* 0x0000001214bb8981 */ /* 0x000128000c1e1100 */
[----:B------:R-:W0:Y:S04]  /*320f0*/  LDL R20, [R1+0xb4c] ;  /* 0x000b4c0001147983 */ /* 0x000e280000100800 */
[----:B------:R-:W0:Y:S01]  /*32100*/  LDL R21, [R1+0xb50] ;  /* 0x000b500001157983 */ /* 0x000e220000100800 */
[----:B---3--:R-:W-:Y:S02]  /*32110*/  PRMT R16, RZ, 0x7610, R16 ;  /* 0x00007610ff107816 */ /* 0x008fe40000000010 */
[----:B0-----:R-:W-:-:S04]  /*32120*/  @!P1 LOP3.LUT R21, R21, R20, RZ, 0x3c, !PT ;  /* 0x0000001415159212 */ /* 0x001fc800078e3cff */
[----:B------:R-:W-:-:S04]  /*32130*/  @!P1 LOP3.LUT R20, R21, R20, RZ, 0x3c, !PT ;  /* 0x0000001415149212 */ /* 0x000fc800078e3cff */
[----:B------:R-:W-:-:S05]  /*32140*/  @!P1 LOP3.LUT R21, R21, R20, RZ, 0x3c, !PT ;  /* 0x0000001415159212 */ /* 0x000fca00078e3cff */
[----:B------:R-:W3:Y:S04]  /*32150*/  @!P1 LDG.E.U8 R16, desc[UR18][R20.64] ;  /* 0x0000001214109981 */ /* 0x000ee8000c1e1100 */
[----:B----4-:R0:W-:Y:S04]  /*32160*/  STL [R1+0xf4], R187 ;  /* 0x0000f4bb01007387 */ /* 0x0101e80000100800 */
[----:B0-----:R-:W4:Y:S04]  /*32170*/  LDL R187, [R1+0xb28] ;  /* 0x000b280001bb7983 */ /* 0x001f280000100800 */
        /* <DEDUP_REMOVED lines=31> */
[----:B------:R-:W-:-:S02]  /*32370*/  PRMT R12, RZ, 0x7610, R12 ;  /* 0x00007610ff0c7816 */ /* 0x000fc4000000000c */
[----:B----4-:R-:W-:-:S04]  /*32380*/  @!P1 LOP3.LUT R21, R21, R20, RZ, 0x3c, !PT ;  /* 0x0000001415159212 */ /* 0x010fc800078e3cff */
[----:B------:R-:W-:-:S04]  /*32390*/  @!P1 LOP3.LUT R20, R21, R20, RZ, 0x3c, !PT ;  /* 0x0000001415149212 */ /* 0x000fc800078e3cff */
[----:B------:R-:W-:-:S05]  /*323a0*/  @!P1 LOP3.LUT R21, R21, R20, RZ, 0x3c, !PT ;  /* 0x0000001415159212 */ /* 0x000fca00078e3cff */
[----:B------:R-:W4:Y:S01]  /*323b0*/  @!P1 LDG.E.U8 R12, desc[UR18][R20.64] ;  /* 0x00000012140c9981 */ /* 0x000f22000c1e1100 */
[----:B------:R-:W-:-:S03]  /*323c0*/  PRMT R11, RZ, 0x7610, R11 ;  /* 0x00007610ff0b7816 */ /* 0x000fc6000000000b */
[----:B----4-:R0:W-:Y:S04]  /*323d0*/  STL [R1+0xe0], R12 ;  /* 0x0000e00c01007387 */ /* 0x0101e80000100800 */
[----:B0-----:R-:W4:Y:S04]  /*323e0*/  LDL.LU R12, [R1+0x1bf0] ;  /* 0x001bf000010c7983 */ /* 0x001f280000300800 */
[----:B------:R-:W3:Y:S01]  /*323f0*/  LDL R21, [R1+0xb24] ;  /* 0x000b240001157983 */ /* 0x000ee20000100800 */
[----:B------:R-:W-:-:S03]  /*32400*/  @!P0 IMAD.MOV.U32 R20, RZ, RZ, R187 ;  /* 0x000000ffff148224 */ /* 0x000fc600078e00bb */
[----:B------:R-:W2:Y:S04]  /*32410*/  LDL R187, [R1+0xb00] ;  /* 0x000b000001bb7983 */ /* 0x000ea80000100800 */
[----:B---3--:R-:W3:Y:S04]  /*32420*/  @!P0 LDG.E.U8 R11, desc[UR18][R20.64] ;  /* 0x00000012140b8981 */ /* 0x008ee8000c1e1100 */
        /* <DEDUP_REMOVED lines=8> */
[----:B------:R-:W4:Y:S04]  /*324b0*/  @!P1 LDG.E.U8 R15, desc[UR18][R20.64] ;  /* 0x00000012140f9981 */ /* 0x000f28000c1e1100 */
[----:B----4-:R0:W-:Y:S04]  /*324c0*/  STL [R1+0xd8], R15 ;  /* 0x0000d80f01007387 */ /* 0x0101e80000100800 */
[----:B0-----:R-:W4:Y:S04]  /*324d0*/  LDL.LU R15, [R1+0x1be8] ;  /* 0x001be800010f7983 */ /* 0x001f280000300800 */
[----:B------:R-:W2:Y:S04]  /*324e0*/  LDL R20, [R1+0xb14] ;  /* 0x000b140001147983 */ /* 0x000ea80000100800 */
[----:B------:R-:W2:Y:S01]  /*324f0*/  LDL R21, [R1+0xb18] ;  /* 0x000b180001157983 */ /* 0x000ea20000100800 */
[----:B------:R-:W-:-:S02]  /*32500*/  PRMT R191, RZ, 0x7610, R191 ;  /* 0x00007610ffbf7816 */ /* 0x000fc400000000bf */
[----:B--2---:R-:W-:-:S04]  /*32510*/  @!P0 LOP3.LUT R21, R21, R20, RZ, 0x3c, !PT ;  /* 0x0000001415158212 */ /* 0x004fc800078e3cff */
[----:B------:R-:W-:-:S04]  /*32520*/  @!P0 LOP3.LUT R20, R21, R20, RZ, 0x3c, !PT ;  /* 0x0000001415148212 */ /* 0x000fc800078e3cff */
[----:B------:R-:W-:-:S05]  /*32530*/  @!P0 LOP3.LUT R21, R21, R20, RZ, 0x3c, !PT ;  /* 0x0000001415158212 */ /* 0x000fca00078e3cff */
[----:B------:R0:W2:Y:S04]  /*32540*/  @!P0 LDG.E.U8 R191, desc[UR18][R20.64] ;  /* 0x0000001214bf8981 */ /* 0x0000a8000c1e1100 */
[----:B------:R-:W0:Y:S04]  /*32550*/  LDL R20, [R1+0xb0c] ;  /* 0x000b0c0001147983 */ /* 0x000e280000100800 */
[----:B------:R-:W0:Y:S01]  /*32560*/  LDL R21, [R1+0xb10] ;  /* 0x000b100001157983 */ /* 0x000e220000100800 */
[----:B------:R-:W-:Y:S02]  /*32570*/  PRMT R190, RZ, 0x7610, R190 ;  /* 0x00007610ffbe7816 */ /* 0x000fe400000000be */
[----:B0-----:R-:W-:-:S04]  /*32580*/  @!P1 LOP3.LUT R21, R21, R20, RZ, 0x3c, !PT ;  /* 0x0000001415159212 */ /* 0x001fc800078e3cff */
[----:B------:R-:W-:-:S04]  /*32590*/  @!P1 LOP3.LUT R20, R21, R20, RZ, 0x3c, !PT ;  /* 0x0000001415149212 */ /* 0x000fc800078e3cff */
[----:B------:R-:W-:Y:S01]  /*325a0*/  @!P1 LOP3.LUT R21, R21, R20, RZ, 0x3c, !PT ;  /* 0x0000001415159212 */ /* 0x000fe200078e3cff */
[----:B--2---:R0:W-:Y:S04]  /*325b0*/  STL [R1+0xd4], R191 ;  /* 0x0000d4bf01007387 */ /* 0x0041e80000100800 */
[----:B------:R1:W2:Y:S01]  /*325c0*/  @!P1 LDG.E.U8 R190, desc[UR18][R20.64] ;  /* 0x0000001214be9981 */ /* 0x0002a2000c1e1100 */
[----:B------:R-:W-:-:S03]  /*325d0*/  PRMT R14, RZ, 0x7610, R14 ;  /* 0x00007610ff0e7816 */ /* 0x000fc6000000000e */
[----:B0-----:R-:W3:Y:S04]  /*325e0*/  LDL R191, [R1+0xaf0] ;  /* 0x000af00001bf7983 */ /* 0x001ee80000100800 */
[----:B------:R-:W1:Y:S04]  /*325f0*/  LDL R20, [R1+0xb04] ;  /* 0x000b040001147983 */ /* 0x000e680000100800 */
[----:B------:R-:W1:Y:S02]  /*32600*/  LDL R21, [R1+0xb08] ;  /* 0x000b080001157983 */ /* 0x000e640000100800 */
[----:B-1----:R-:W-:-:S04]  /*32610*/  @!P0 LOP3.LUT R21, R21, R20, RZ, 0x3c, !PT ;  /* 0x0000001415158212 */ /* 0x002fc800078e3cff */
[----:B------:R-:W-:-:S04]  /*32620*/  @!P0 LOP3.LUT R20, R21, R20, RZ, 0x3c, !PT ;  /* 0x0000001415148212 */ /* 0x000fc800078e3cff */
[----:B------:R-:W-:-:S05]  /*32630*/  @!P0 LOP3.LUT R21, R21, R20, RZ, 0x3c, !PT ;  /* 0x0000001415158212 */ /* 0x000fca00078e3cff */
[----:B------:R-:W4:Y:S04]  /*32640*/  @!P0 LDG.E.U8 R14, desc[UR18][R20.64] ;  /* 0x00000012140e8981 */ /* 0x000f28000c1e1100 */
[----:B--2---:R0:W-:Y:S04]  /*32650*/  STL [R1+0xd0], R190 ;  /* 0x0000d0be01007387 */ /* 0x0041e80000100800 */
[----:B0-----:R-:W2:Y:S01]  /*32660*/  LDL R190, [R1+0xad8] ;  /* 0x000ad80001be7983 */ /* 0x001ea20000100800 */
[----:B------:R-:W0:Y:S03]  /*32670*/  S2R R17, SR_TID.X ;  /* 0x0000000000117919 */ /* 0x000e260000002100 */
[----:B----4-:R1:W-:Y:S04]  /*32680*/  STL [R1+0xcc], R14 ;  /* 0x0000cc0e01007387 */ /* 0x0103e80000100800 */
[----:B-1----:R-:W4:Y:S04]  /*32690*/  LDL.LU R14, [R1+0x1be4] ;  /* 0x001be400010e7983 */ /* 0x002f280000300800 */
[----:B------:R-:W3:Y:S01]  /*326a0*/  LDL R21, [R1+0xafc] ;  /* 0x000afc0001157983 */ /* 0x000ee20000100800 */
[----:B0-----:R-:W-:-:S04]  /*326b0*/  LOP3.LUT R17, R17, 0x7f, RZ, 0xc0, !PT ;  /* 0x0000007f11117812 */ /* 0x001fc800078ec0ff */
[----:B------:R-:W-:Y:S01]  /*326c0*/  LOP3.LUT R17, R17, 0x10, RZ, 0x3c, !PT ;  /* 0x0000001011117812 */ /* 0x000fe200078e3cff */
[----:B------:R-:W-:Y:S02]  /*326d0*/  @!P1 IMAD.MOV.U32 R20, RZ, RZ, R187 ;  /* 0x000000ffff149224 */ /* 0x000fe400078e00bb */
[----:B------:R-:W4:Y:S04]  /*326e0*/  LDL R187, [R1+0xad0] ;  /* 0x000ad00001bb7983 */ /* 0x000f280000100800 */
[----:B------:R-:W-:Y:S04]  /*326f0*/  STS.U8 [R17+UR7+0x80], R234 ;  /* 0x000080ea11007988 */ /* 0x000fe80008000007 */
[----:B------:R-:W-:Y:S04]  /*32700*/  STS.U8 [R17+UR7+0x8080], R236 ;  /* 0x008080ec11007988 */ /* 0x000fe80008000007 */
[----:B------:R-:W-:Y:S04]  /*32710*/  STS.U8 [R17+UR7+0x480], R238 ;  /* 0x000480ee11007988 */ /* 0x000fe80008000007 */
[----:B------:R-:W-:Y:S04]  /*32720*/  STS.U8 [R17+UR7+0x8480], R240 ;  /* 0x008480f011007988 */ /* 0x000fe80008000007 */
[----:B------:R-:W-:Y:S04]  /*32730*/  STS.U8 [R17+UR7+0x880], R242 ;  /* 0x000880f211007988 */ /* 0x000fe80008000007 */
[----:B------:R-:W-:Y:S04]  /*32740*/  STS.U8 [R17+UR7+0x8880], R243 ;  /* 0x008880f311007988 */ /* 0x000fe80008000007 */
[----:B------:R0:W-:Y:S02]  /*32750*/  STS.U8 [R17+UR7+0xc80], R244 ;  /* 0x000c80f411007988 */ /* 0x0001e40008000007 */
[----:B0-----:R-:W-:-:S06]  /*32760*/  PRMT R17, RZ, 0x7610, R17 ;  /* 0x00007610ff117816 */ /* 0x001fcc0000000011 */
[----:B---3--:R-:W3:Y:S04]  /*32770*/  @!P1 LDG.E.U8 R17, desc[UR18][R20.64] ;  /* 0x0000001214119981 */ /* 0x008ee8000c1e1100 */
[----:B---3--:R-:W-:Y:S04]  /*32780*/  STL [R1+0xc8], R17 ;  /* 0x0000c81101007387 */ /* 0x008fe80000100800 */
[----:B------:R-:W3:Y:S04]  /*32790*/  LDL R20, [R1+0xaf4] ;  /* 0x000af40001147983 */ /* 0x000ee80000100800 */
[----:B------:R-:W3:Y:S01]  /*327a0*/  LDL R21, [R1+0xaf8] ;  /* 0x000af80001157983 */ /* 0x000ee20000100800 */
[----:B------:R-:W-:-:S02]  /*327b0*/  PRMT R186, RZ, 0x7610, R186 ;  /* 0x00007610ffba7816 */ /* 0x000fc400000000ba */
[----:B---3--:R-:W-:-:S04]  /*327c0*/  @!P0 LOP3.LUT R21, R21, R20, RZ, 0x3c, !PT ;  /* 0x0000001415158212 */ /* 0x008fc800078e3cff */
[----:B------:R-:W-:-:S04]  /*327d0*/  @!P0 LOP3.LUT R20, R21, R20, RZ, 0x3c, !PT ;  /* 0x0000001415148212 */ /* 0x000fc800078e3cff */
[----:B------:R-:W-:-:S05]  /*327e0*/  @!P0 LOP3.LUT R21, R21, R20, RZ, 0x3c, !PT ;  /* 0x0000001415158212 */ /* 0x000fca00078e3cff */
[----:B------:R0:W3:Y:S04]  /*327f0*/  @!P0 LDG.E.U8 R186, desc[UR18][R20.64] ;  /* 0x0000001214ba8981 */ /* 0x0000e8000c1e1100 */
[----:B------:R-:W2:Y:S01]  /*32800*/  LDL R21, [R1+0xaec] ;  /* 0x000aec0001157983 */ /* 0x000ea20000100800 */
[----:B------:R-:W-:Y:S01]  /*32810*/  PRMT R185, RZ, 0x7610, R185 ;  /* 0x00007610ffb97816 */ /* 0x000fe200000000b9 */
[----:B0-----:R-:W-:Y:S02]  /*32820*/  @!P1 IMAD.MOV.U32 R20, RZ, RZ, R191 ;  /* 0x000000ffff149224 */ /* 0x001fe400078e00bf */
[----:B---3--:R0:W-:Y:S01]  /*32830*/  STL [R1+0xc4], R186 ;  /* 0x0000c4ba01007387 */ /* 0x0081e20000100800 */
[----:B------:R-:W-:-:S03]  /*32840*/  PRMT R184, RZ, 0x7610, R184 ;  /* 0x00007610ffb87816 */ /* 0x000fc600000000b8 */
[----:B------:R-:W3:Y:S04]  /*32850*/  LDL R191, [R1+0xabc] ;  /* 0x000abc0001bf7983 */ /* 0x000ee80000100800 */
[----:B--2---:R1:W2:Y:S04]  /*32860*/  @!P1 LDG.E.U8 R185, desc[UR18][R20.64] ;  /* 0x0000001214b99981 */ /* 0x0042a8000c1e1100 */
[----:B0-----:R-:W3:Y:S04]  /*32870*/  LDL R186, [R1+0xac8] ;  /* 0x000ac80001ba7983 */ /* 0x001ee80000100800 */
[----:B------:R-:W4:Y:S01]  /*32880*/  LDL R21, [R1+0xad4] ;  /* 0x000ad40001157983 */ /* 0x000f220000100800 */
[----:B-1----:R-:W-:-:S03]  /*32890*/  @!P0 IMAD.MOV.U32 R20, RZ, RZ, R190 ;  /* 0x000000ffff148224 */ /* 0x002fc600078e00be */
[----:B--2---:R0:W-:Y:S01]  /*328a0*/  STL [R1+0xc0], R185 ;  /* 0x0000c0b901007387 */ /* 0x0041e20000100800 */
[----:B------:R-:W-:-:S03]  /*328b0*/  PRMT R157, RZ, 0x7610, R157 ;  /* 0x00007610ff9d7816 */ /* 0x000fc6000000009d */
[----:B------:R-:W2:Y:S04]  /*328c0*/  LDL R190, [R1+0xab4] ;  /* 0x000ab40001be7983 */ /* 0x000ea80000100800 */
[----:B----4-:R1:W4:Y:S04]  /*328d0*/  @!P0 LDG.E.U8 R184, desc[UR18][R20.64] ;  /* 0x0000001214b88981 */ /* 0x010328000c1e1100 */
[----:B0-----:R-:W2:Y:S04]  /*328e0*/  LDL R185, [R1+0xac0] ;  /* 0x000ac00001b97983 */ /* 0x001ea80000100800 */
[----:B------:R-:W3:Y:S01]  /*328f0*/  LDL R21, [R1+0xacc] ;  /* 0x000acc0001157983 */ /* 0x000ee20000100800 */
[----:B-1----:R-:W-:-:S03]  /*32900*/  @!P1 IMAD.MOV.U32 R20, RZ, RZ, R187 ;  /* 0x000000ffff149224 */ /* 0x002fc600078e00bb */
[----:B----4-:R0:W-:Y:S01]  /*32910*/  STL [R1+0xbc], R184 ;  /* 0x0000bcb801007387 */ /* 0x0101e20000100800 */
[----:B------:R-:W-:Y:S02]  /*32920*/  PRMT R160, RZ, 0x7610, R160 ;  /* 0x00007610ffa07816 */ /* 0x000fe400000000a0 */
[----:B------:R-:W-:Y:S02]  /*32930*/  PRMT R153, RZ, 0x7610, R153 ;  /* 0x00007610ff997816 */ /* 0x000fe40000000099 */
[----:B------:R-:W-:Y:S01]  /*32940*/  PRMT R154, RZ, 0x7610, R154 ;  /* 0x00007610ff9a7816 */ /* 0x000fe2000000009a */
[----:B------:R-:W4:Y:S04]  /*32950*/  LDL R187, [R1+0xaac] ;  /* 0x000aac0001bb7983 */ /* 0x000f280000100800 */
[----:B---3--:R1:W3:Y:S04]  /*32960*/  @!P1 LDG.E.U8 R157, desc[UR18][R20.64] ;  /* 0x00000012149d9981 */ /* 0x0082e8000c1e1100 */
[----:B0-----:R-:W4:Y:S04]  /*32970*/  LDL R184, [R1+0xab8] ;  /* 0x000ab80001b87983 */ /* 0x001f280000100800 */
[----:B------:R-:W2:Y:S01]  /*32980*/  LDL R21, [R1+0xac4] ;  /* 0x000ac40001157983 */ /* 0x000ea20000100800 */
[----:B-1----:R-:W-:-:S05]  /*32990*/  @!P0 IMAD.MOV.U32 R20, RZ, RZ, R186 ;  /* 0x000000ffff148224 */ /* 0x002fca00078e00ba */
[----:B--2---:R0:W2:Y:S02]  /*329a0*/  @!P0 LDG.E.U8 R160, desc[UR18][R20.64] ;  /* 0x0000001214a08981 */ /* 0x0040a4000c1e1100 */
[----:B0-----:R-:W-:Y:S02]  /*329b0*/  @!P1 IMAD.MOV.U32 R20, RZ, RZ, R185 ;  /* 0x000000ffff149224 */ /* 0x001fe400078e00b9 */
[----:B------:R-:W-:-:S05]  /*329c0*/  @!P1 IMAD.MOV.U32 R21, RZ, RZ, R191 ;  /* 0x000000ffff159224 */ /* 0x000fca00078e00bf */
[----:B------:R4:W2:Y:S02]  /*329d0*/  @!P1 LDG.E.U8 R153, desc[UR18][R20.64] ;  /* 0x0000001214999981 */ /* 0x0008a4000c1e1100 */
[----:B----4-:R-:W-:Y:S02]  /*329e0*/  @!P0 IMAD.MOV.U32 R20, RZ, RZ, R184 ;  /* 0x000000ffff148224 */ /* 0x010fe400078e00b8 */
[----:B------:R-:W-:-:S05]  /*329f0*/  @!P0 IMAD.MOV.U32 R21, RZ, RZ, R190 ;  /* 0x000000ffff158224 */ /* 0x000fca00078e00be */
[----:B------:R-:W4:Y:S04]  /*32a00*/  @!P0 LDG.E.U8 R154, desc[UR18][R20.64] ;  /* 0x00000012149a8981 */ /* 0x000f28000c1e1100 */
[----:B---3--:R0:W-:Y:S04]  /*32a10*/  STL [R1+0xb8], R157 ;  /* 0x0000b89d01007387 */ /* 0x0081e80000100800 */
[----:B------:R-:W3:Y:S04]  /*32a20*/  LDL R186, [R1+0xaa4] ;  /* 0x000aa40001ba7983 */ /* 0x000ee80000100800 */
[----:B0-----:R-:W3:Y:S04]  /*32a30*/  LDL R157, [R1+0xab0] ;  /* 0x000ab000019d7983 */ /* 0x001ee80000100800 */
[----:B--2---:R0:W-:Y:S04]  /*32a40*/  STL [R1+0xb4], R160 ;  /* 0x0000b4a001007387 */ /* 0x0041e80000100800 */
[----:B------:R-:W2:Y:S04]  /*32a50*/  LDL R185, [R1+0xa9c] ;  /* 0x000a9c0001b97983 */ /* 0x000ea80000100800 */
[----:B0-----:R-:W2:Y:S04]  /*32a60*/  LDL R160, [R1+0xaa8] ;  /* 0x000aa80001a07983 */ /* 0x001ea80000100800 */
[----:B------:R0:W-:Y:S04]  /*32a70*/  STL [R1+0xb0], R153 ;  /* 0x0000b09901007387 */ /* 0x0001e80000100800 */
[----:B------:R-:W2:Y:S04]  /*32a80*/  LDL R184, [R1+0xa94] ;  /* 0x000a940001b87983 */ /* 0x000ea80000100800 */
[----:B0-----:R-:W2:Y:S01]  /*32a90*/  LDL R153, [R1+0xaa0] ;  /* 0x000aa00001997983 */ /* 0x001ea20000100800 */
[----:B------:R-:W-:-:S03]  /*32aa0*/  PRMT R156, RZ, 0x7610, R156 ;  /* 0x00007610ff9c7816 */ /* 0x000fc6000000009c */
[----:B----4-:R0:W-:Y:S01]  /*32ab0*/  STL [R1+0xac], R154 ;  /* 0x0000ac9a01007387 */ /* 0x0101e20000100800 */
[----:B------:R-:W-:-:S03]  /*32ac0*/  @!P1 IMAD.MOV.U32 R21, RZ, RZ, R187 ;  /* 0x000000ffff159224 */ /* 0x000fc600078e00bb */
[----:B0-----:R-:W4:Y:S01]  /*32ad0*/  LDL R154, [R1+0xa98] ;  /* 0x000a9800019a7983 */ /* 0x001f220000100800 */
[----:B---3--:R-:W-:Y:S01]  /*32ae0*/  @!P1 IMAD.MOV.U32 R20, RZ, RZ, R157 ;  /* 0x000000ffff149224 */ /* 0x008fe200078e009d */
[----:B------:R-:W-:Y:S02]  /*32af0*/  PRMT R22, RZ, 0x7610, R22 ;  /* 0x00007610ff167816 */ /* 0x000fe40000000016 */
[----:B------:R-:W-:Y:S02]  /*32b00*/  PRMT R152, RZ, 0x7610, R152 ;  /* 0x00007610ff987816 */ /* 0x000fe40000000098 */
[----:B------:R-:W-:Y:S01]  /*32b10*/  PRMT R155, RZ, 0x7610, R155 ;  /* 0x00007610ff9b7816 */ /* 0x000fe2000000009b */
[----:B------:R-:W3:Y:S04]  /*32b20*/  LDL R157, [R1+0xa8c] ;  /* 0x000a8c00019d7983 */ /* 0x000ee80000100800 */
[----:B------:R0:W3:Y:S02]  /*32b30*/  @!P1 LDG.E.U8 R156, desc[UR18][R20.64] ;  /* 0x00000012149c9981 */ /* 0x0000e4000c1e1100 */
[----:B0-----:R-:W-:-:S02]  /*32b40*/  @!P0 IMAD.MOV.U32 R21, RZ, RZ, R186 ;  /* 0x000000ffff158224 */ /* 0x001fc400078e00ba */
[----:B--2---:R-:W-:-:S05]  /*32b50*/  @!P0 IMAD.MOV.U32 R20, RZ, RZ, R160 ;  /* 0x000000ffff148224 */ /* 0x004fca00078e00a0 */
[----:B------:R0:W2:Y:S02]  /*32b60*/  @!P0 LDG.E.U8 R22, desc[UR18][R20.64] ;  /* 0x0000001214168981 */ /* 0x0000a4000c1e1100 */
[----:B0-----:R-:W-:Y:S02]  /*32b70*/  @!P1 IMAD.MOV.U32 R21, RZ, RZ, R185 ;  /* 0x000000ffff159224 */ /* 0x001fe400078e00b9 */
[----:B------:R-:W-:-:S05]  /*32b80*/  @!P1 IMAD.MOV.U32 R20, RZ, RZ, R153 ;  /* 0x000000ffff149224 */ /* 0x000fca00078e0099 */
[----:B------:R0:W2:Y:S02]  /*32b90*/  @!P1 LDG.E.U8 R152, desc[UR18][R20.64] ;  /* 0x0000001214989981 */ /* 0x0000a4000c1e1100 */
[----:B0-----:R-:W-:Y:S02]  /*32ba0*/  @!P0 IMAD.MOV.U32 R21, RZ, RZ, R184 ;  /* 0x000000ffff158224 */ /* 0x001fe400078e00b8 */
[----:B----4-:R-:W-:-:S05]  /*32bb0*/  @!P0 IMAD.MOV.U32 R20, RZ, RZ, R154 ;  /* 0x000000ffff148224 */ /* 0x010fca00078e009a */
        /* <DEDUP_REMOVED lines=13> */
[----:B------:R-:W4:Y:S04]  /*32c90*/  LDL R157, [R1+0xa6c] ;  /* 0x000a6c00019d7983 */ /* 0x000f280000100800 */
[----:B0-----:R-:W4:Y:S01]  /*32ca0*/  LDL R155, [R1+0xa74] ;  /* 0x000a7400019b7983 */ /* 0x001f220000100800 */
[----:B---3--:R-:W-:-:S03]  /*32cb0*/  @!P1 IMAD.MOV.U32 R20, RZ, RZ, R156 ;  /* 0x000000ffff149224 */ /* 0x008fc600078e009c */
[----:B------:R-:W3:Y:S04]  /*32cc0*/  LDL R156, [R1+0xa70] ;  /* 0x000a7000019c7983 */ /* 0x000ee80000100800 */
[----:B------:R0:W3:Y:S01]  /*32cd0*/  @!P1 LDG.E.U8 R183, desc[UR18][R20.64] ;  /* 0x0000001214b79981 */ /* 0x0000e2000c1e1100 */
[----:B------:R-:W-:Y:S01]  /*32ce0*/  PRMT R182, RZ, 0x7610, R182 ;  /* 0x00007610ffb67816 */ /* 0x000fe200000000b6 */
[----:B0-----:R-:W-:Y:S02]  /*32cf0*/  @!P0 IMAD.MOV.U32 R21, RZ, RZ, R160 ;  /* 0x000000ffff158224 */ /* 0x001fe400078e00a0 */
[----:B------:R-:W3:Y:S01]  /*32d00*/  LDL R160, [R1+0xa54] ;  /* 0x000a540001a07983 */ /* 0x000ee20000100800 */
[----:B--2---:R-:W-:-:S03]  /*32d10*/  @!P0 IMAD.MOV.U32 R20, RZ, RZ, R22 ;  /* 0x000000ffff148224 */ /* 0x004fc600078e0016 */
[----:B------:R-:W2:Y:S04]  /*32d20*/  LDL R22, [R1+0xa58] ;  /* 0x000a580001167983 */ /* 0x000ea80000100800 */
[----:B------:R0:W2:Y:S02]  /*32d30*/  @!P0 LDG.E.U8 R182, desc[UR18][R20.64] ;  /* 0x0000001214b68981 */ /* 0x0000a4000c1e1100 */
[----:B0-----:R-:W-:Y:S02]  /*32d40*/  @!P1 IMAD.MOV.U32 R21, RZ, RZ, R153 ;  /* 0x000000ffff159224 */ /* 0x001fe400078e0099 */
[----:B------:R-:W2:Y:S01]  /*32d50*/  LDL R153, [R1+0xa4c] ;  /* 0x000a4c0001997983 */ /* 0x000ea20000100800 */
[----:B------:R-:W-:-:S03]  /*32d60*/  @!P1 IMAD.MOV.U32 R20, RZ, RZ, R152 ;  /* 0x000000ffff149224 */ /* 0x000fc600078e0098 */
[----:B------:R-:W2:Y:S01]  /*32d70*/  LDL R152, [R1+0xa50] ;  /* 0x000a500001987983 */ /* 0x000ea20000100800 */
[----:B------:R-:W-:Y:S02]  /*32d80*/  PRMT R181, RZ, 0x7610, R181 ;  /* 0x00007610ffb57816 */ /* 0x000fe400000000b5 */
[----:B------:R-:W-:-:S04]  /*32d90*/  PRMT R180, RZ, 0x7610, R180 ;  /* 0x00007610ffb47816 */ /* 0x000fc800000000b4 */
[----:B------:R0:W2:Y:S01]  /*32da0*/  @!P1 LDG.E.U8 R181, desc[UR18][R20.64] ;  /* 0x0000001214b59981 */ /* 0x0000a2000c1e1100 */
[----:B------:R-:W-:Y:S01]  /*32db0*/  PRMT R179, RZ, 0x7610, R179 ;  /* 0x00007610ffb37816 */ /* 0x000fe200000000b3 */
[----:B0-----:R-:W-:Y:S02]  /*32dc0*/  @!P0 IMAD.MOV.U32 R20, RZ, RZ, R154 ;  /* 0x000000ffff148224 */ /* 0x001fe400078e009a */
[----:B----4-:R-:W-:Y:S01]  /*32dd0*/  @!P0 IMAD.MOV.U32 R21, RZ, RZ, R155 ;  /* 0x000000ffff158224 */ /* 0x010fe200078e009b */
[----:B------:R-:W4:Y:S04]  /*32de0*/  LDL R154, [R1+0xa48] ;  /* 0x000a4800019a7983 */ /* 0x000f280000100800 */
[----:B------:R-:W4:Y:S04]  /*32df0*/  LDL R155, [R1+0xa44] ;  /* 0x000a4400019b7983 */ /* 0x000f280000100800 */
[----:B------:R3:W4:Y:S02]  /*32e00*/  @!P0 LDG.E.U8 R180, desc[UR18][R20.64] ;  /* 0x0000001214b48981 */ /* 0x000724000c1e1100 */
[----:B---3--:R-:W-:-:S02]  /*32e10*/  @!P1 IMAD.MOV.U32 R20, RZ, RZ, R156 ;  /* 0x000000ffff149224 */ /* 0x008fc400078e009c */
[----:B------:R-:W-:Y:S01]  /*32e20*/  @!P1 IMAD.MOV.U32 R21, RZ, RZ, R157 ;  /* 0x000000ffff159224 */ /* 0x000fe200078e009d */
[----:B------:R-:W3:Y:S04]  /*32e30*/  LDL R156, [R1+0xa40] ;  /* 0x000a4000019c7983 */ /* 0x000ee80000100800 */
[----:B------:R-:W3:Y:S04]  /*32e40*/  LDL R157, [R1+0xa3c] ;  /* 0x000a3c00019d7983 */ /* 0x000ee80000100800 */
[----:B------:R0:W3:Y:S01]  /*32e50*/  @!P1 LDG.E.U8 R179, desc[UR18][R20.64] ;  /* 0x0000001214b39981 */ /* 0x0000e2000c1e1100 */
[----:B------:R-:W-:Y:S01]  /*32e60*/  PRMT R178, RZ, 0x7610, R178 ;  /* 0x00007610ffb27816 */ /* 0x000fe200000000b2 */
[----:B0-----:R-:W-:-:S02]  /*32e70*/  @!P0 IMAD.MOV.U32 R21, RZ, RZ, R160 ;  /* 0x000000ffff158224 */ /* 0x001fc400078e00a0 */
[----:B------:R-:W3:Y:S01]  /*32e80*/  LDL R160, [R1+0xa34] ;  /* 0x000a340001a07983 */ /* 0x000ee20000100800 */
[----:B--2---:R-:W-:-:S03]  /*32e90*/  @!P0 IMAD.MOV.U32 R20, RZ, RZ, R22 ;  /* 0x000000ffff148224 */ /* 0x004fc600078e0016 */
[----:B------:R-:W2:Y:S04]  /*32ea0*/  LDL R22, [R1+0xa38] ;  /* 0x000a380001167983 */ /* 0x000ea80000100800 */
[----:B------:R0:W2:Y:S02]  /*32eb0*/  @!P0 LDG.E.U8 R178, desc[UR18][R20.64] ;  /* 0x0000001214b28981 */ /* 0x0000a4000c1e1100 */
[----:B0-----:R-:W-:Y:S02]  /*32ec0*/  @!P1 IMAD.MOV.U32 R21, RZ, RZ, R153 ;  /* 0x000000ffff159224 */ /* 0x001fe400078e0099 */
[----:B------:R-:W-:Y:S01]  /*32ed0*/  @!P1 IMAD.MOV.U32 R20, RZ, RZ, R152 ;  /* 0x000000ffff149224 */ /* 0x000fe200078e0098 */
[----:B------:R-:W2:Y:S04]  /*32ee0*/  LDL R153, [R1+0xa2c] ;  /* 0x000a2c0001997983 */ /* 0x000ea80000100800 */
[----:B------:R-:W2:Y:S01]  /*32ef0*/  LDL R152, [R1+0xa30] ;  /* 0x000a300001987983 */ /* 0x000ea20000100800 */
[----:B------:R-:W-:-:S02]  /*32f00*/  PRMT R177, RZ, 0x7610, R177 ;  /* 0x00007610ffb17816 */ /* 0x000fc400000000b1 */
[----:B------:R-:W-:Y:S01]  /*32f10*/  PRMT R176, RZ, 0x7610, R176 ;  /* 0x00007610ffb07816 */ /* 0x000fe200000000b0 */
[----:B------:R-:W-:Y:S04]  /*32f20*/  STL [R1+0x98], R183 ;  /* 0x000098b701007387 */ /* 0x000fe80000100800 */
[----:B------:R4:W2:Y:S01]  /*32f30*/  @!P1 LDG.E.U8 R177, desc[UR18][R20.64] ;  /* 0x0000001214b19981 */ /* 0x0008a2000c1e1100 */
[----:B------:R-:W-:Y:S01]  /*32f40*/  PRMT R175, RZ, 0x7610, R175 ;  /* 0x00007610ffaf7816 */ /* 0x000fe200000000af */
[----:B----4-:R-:W-:Y:S02]  /*32f50*/  @!P0 IMAD.MOV.U32 R20, RZ, RZ, R154 ;  /* 0x000000ffff148224 */ /* 0x010fe400078e009a */
[----:B------:R-:W-:Y:S01]  /*32f60*/  @!P0 IMAD.MOV.U32 R21, RZ, RZ, R155 ;  /* 0x000000ffff158224 */ /* 0x000fe200078e009b */
[----:B------:R-:W4:Y:S04]  /*32f70*/  LDL R154, [R1+0xa28] ;  /* 0x000a2800019a7983 */ /* 0x000f280000100800 */
[----:B------:R-:W4:Y:S04]  /*32f80*/  LDL R155, [R1+0xa24] ;  /* 0x000a2400019b7983 */ /* 0x000f280000100800 */
[----:B------:R3:W4:Y:S04]  /*32f90*/  @!P0 LDG.E.U8 R176, desc[UR18][R20.64] ;  /* 0x0000001214b08981 */ /* 0x000728000c1e1100 */
[----:B------:R-:W-:Y:S01]  /*32fa0*/  STL [R1+0x94], R182 ;  /* 0x000094b601007387 */ /* 0x000fe20000100800 */
[----:B---3--:R-:W-:-:S02]  /*32fb0*/  @!P1 IMAD.MOV.U32 R20, RZ, RZ, R156 ;  /* 0x000000ffff149224 */ /* 0x008fc400078e009c */
[----:B------:R-:W-:Y:S01]  /*32fc0*/  @!P1 IMAD.MOV.U32 R21, RZ, RZ, R157 ;  /* 0x000000ffff159224 */ /* 0x000fe200078e009d */
[----:B------:R-:W3:Y:S04]  /*32fd0*/  LDL R156, [R1+0xa20] ;  /* 0x000a2000019c7983 */ /* 0x000ee80000100800 */
[----:B------:R-:W3:Y:S04]  /*32fe0*/  LDL R157, [R1+0xa1c] ;  /* 0x000a1c00019d7983 */ /* 0x000ee80000100800 */
[----:B------:R0:W3:Y:S04]  /*32ff0*/  @!P1 LDG.E.U8 R175, desc[UR18][R20.64] ;  /* 0x0000001214af9981 */ /* 0x0000e8000c1e1100 */
[----:B------:R-:W-:Y:S01]  /*33000*/  STL [R1+0x90], R181 ;  /* 0x000090b501007387 */ /* 0x000fe20000100800 */
[----:B------:R-:W-:Y:S01]  /*33010*/  PRMT R174, RZ, 0x7610, R174 ;  /* 0x00007610ffae7816 */ /* 0x000fe200000000ae */
[----:B0-----:R-:W-:-:S02]  /*33020*/  @!P0 IMAD.MOV.U32 R21, RZ, RZ, R160 ;  /* 0x000000ffff158224 */ /* 0x001fc400078e00a0 */
[----:B------:R-:W3:Y:S01]  /*33030*/  LDL R160, [R1+0xa14] ;  /* 0x000a140001a07983 */ /* 0x000ee20000100800 */
[----:B--2---:R-:W-:-:S03]  /*33040*/  @!P0 IMAD.MOV.U32 R20, RZ, RZ, R22 ;  /* 0x000000ffff148224 */ /* 0x004fc600078e0016 */
[----:B------:R-:W2:Y:S04]  /*33050*/  LDL R22, [R1+0xa18] ;  /* 0x000a180001167983 */ /* 0x000ea80000100800 */
[----:B------:R0:W2:Y:S04]  /*33060*/  @!P0 LDG.E.U8 R174, desc[UR18][R20.64] ;  /* 0x0000001214ae8981 */ /* 0x0000a8000c1e1100 */
[----:B------:R-:W-:Y:S01]  /*33070*/  STL [R1+0x8c], R180 ;  /* 0x00008cb401007387 */ /* 0x000fe20000100800 */
[----:B0-----:R-:W-:Y:S02]  /*33080*/  @!P1 IMAD.MOV.U32 R21, RZ, RZ, R153 ;  /* 0x000000ffff159224 */ /* 0x001fe400078e0099 */
[----:B------:R-:W-:Y:S01]  /*33090*/  @!P1 IMAD.MOV.U32 R20, RZ, RZ, R152 ;  /* 0x000000ffff149224 */ /* 0x000fe200078e0098 */
[----:B------:R-:W2:Y:S04]  /*330a0*/  LDL R153, [R1+0xa0c] ;  /* 0x000a0c0001997983 */ /* 0x000ea80000100800 */
[----:B------:R-:W2:Y:S01]  /*330b0*/  LDL R152, [R1+0xa10] ;  /* 0x000a100001987983 */ /* 0x000ea20000100800 */
[----:B------:R-:W-:-:S02]  /*330c0*/  PRMT R173, RZ, 0x7610, R173 ;  /* 0x00007610ffad7816 */ /* 0x000fc400000000ad */
[----:B------:R-:W-:-:S04]  /*330d0*/  PRMT R172, RZ, 0x7610, R172 ;  /* 0x00007610ffac7816 */ /* 0x000fc800000000ac */
[----:B------:R4:W2:Y:S01]  /*330e0*/  @!P1 LDG.E.U8 R173, desc[UR18][R20.64] ;  /* 0x0000001214ad9981 */ /* 0x0008a2000c1e1100 */
[----:B------:R-:W-:Y:S01]  /*330f0*/  PRMT R171, RZ, 0x7610, R171 ;  /* 0x00007610ffab7816 */ /* 0x000fe200000000ab */
[----:B----4-:R-:W-:Y:S02]  /*33100*/  @!P0 IMAD.MOV.U32 R20, RZ, RZ, R154 ;  /* 0x000000ffff148224 */ /* 0x010fe400078e009a */
[----:B------:R-:W-:-:S05]  /*33110*/  @!P0 IMAD.MOV.U32 R21, RZ, RZ, R155 ;  /* 0x000000ffff158224 */ /* 0x000fca00078e009b */
[----:B------:R3:W4:Y:S01]  /*33120*/  @!P0 LDG.E.U8 R172, desc[UR18][R20.64] ;  /* 0x0000001214ac8981 */ /* 0x000722000c1e1100 */
[----:B------:R-:W-:Y:S01]  /*33130*/  PRMT R161, RZ, 0x7610, R161 ;  /* 0x00007610ffa17816 */ /* 0x000fe200000000a1 */
[----:B---3--:R-:W-:Y:S02]  /*33140*/  @!P1 IMAD.MOV.U32 R20, RZ, RZ, R156 ;  /* 0x000000ffff149224 */ /* 0x008fe400078e009c */
[----:B------:R-:W-:-:S05]  /*33150*/  @!P1 IMAD.MOV.U32 R21, RZ, RZ, R157 ;  /* 0x000000ffff159224 */ /* 0x000fca00078e009d */
[----:B------:R0:W3:Y:S02]  /*33160*/  @!P1 LDG.E.U8 R171, desc[UR18][R20.64] ;  /* 0x0000001214ab9981 */ /* 0x0000e4000c1e1100 */
[----:B0-----:R-:W-:Y:S02]  /*33170*/  @!P0 IMAD.MOV.U32 R21, RZ, RZ, R160 ;  /* 0x000000ffff158224 */ /* 0x001fe400078e00a0 */
[----:B------:R-:W-:Y:S01]  /*33180*/  STL [R1+0x88], R179 ;  /* 0x000088b301007387 */ /* 0x000fe20000100800 */
[----:B------:R-:W-:-:S03]  /*33190*/  PRMT R158, RZ, 0x7610, R158 ;  /* 0x00007610ff9e7816 */ /* 0x000fc6000000009e */
[----:B------:R-:W4:Y:S04]  /*331a0*/  LDL R155, [R1+0xa04] ;  /* 0x000a0400019b7983 */ /* 0x000f280000100800 */
[----:B------:R-:W3:Y:S04]  /*331b0*/  LDL R154, [R1+0xa08] ;  /* 0x000a0800019a7983 */ /* 0x000ee80000100800 */
[----:B------:R-:W-:Y:S04]  /*331c0*/  STL [R1+0x84], R178 ;  /* 0x000084b201007387 */ /* 0x000fe80000100800 */
[----:B------:R-:W3:Y:S04]  /*331d0*/  LDL R157, [R1+0x9fc] ;  /* 0x0009fc00019d7983 */ /* 0x000ee80000100800 */
[----:B------:R-:W3:Y:S01]  /*331e0*/  LDL R156, [R1+0xa00] ;  /* 0x000a0000019c7983 */ /* 0x000ee20000100800 */
[----:B--2---:R-:W-:-:S05]  /*331f0*/  @!P0 IMAD.MOV.U32 R20, RZ, RZ, R22 ;  /* 0x000000ffff148224 */ /* 0x004fca00078e0016 */
[----:B------:R0:W2:Y:S02]  /*33200*/  @!P0 LDG.E.U8 R161, desc[UR18][R20.64] ;  /* 0x0000001214a18981 */ /* 0x0000a4000c1e1100 */
[----:B0-----:R-:W-:Y:S02]  /*33210*/  @!P1 IMAD.MOV.U32 R20, RZ, RZ, R152 ;  /* 0x000000ffff149224 */ /* 0x001fe400078e0098 */
[----:B------:R-:W-:-:S05]  /*33220*/  @!P1 IMAD.MOV.U32 R21, RZ, RZ, R153 ;  /* 0x000000ffff159224 */ /* 0x000fca00078e0099 */
[----:B------:R4:W2:Y:S04]  /*33230*/  @!P1 LDG.E.U8 R158, desc[UR18][R20.64] ;  /* 0x00000012149e9981 */ /* 0x0008a8000c1e1100 */
[----:B------:R-:W-:Y:S04]  /*33240*/  STL [R1+0x80], R177 ;  /* 0x000080b101007387 */ /* 0x000fe80000100800 */
[----:B------:R-:W2:Y:S04]  /*33250*/  LDL R160, [R1+0x9f4] ;  /* 0x0009f40001a07983 */ /* 0x000ea80000100800 */
[----:B------:R-:W2:Y:S04]  /*33260*/  LDL R22, [R1+0x9f8] ;  /* 0x0009f80001167983 */ /* 0x000ea80000100800 */
[----:B------:R-:W-:Y:S01]  /*33270*/  STL [R1+0x7c], R176 ;  /* 0x00007cb001007387 */ /* 0x000fe20000100800 */
[----:B------:R-:W-:Y:S01]  /*33280*/  PRMT R170, RZ, 0x7610, R170 ;  /* 0x00007610ffaa7816 */ /* 0x000fe200000000aa */
[----:B----4-:R-:W-:-:S02]  /*33290*/  @!P0 IMAD.MOV.U32 R21, RZ, RZ, R155 ;  /* 0x000000ffff158224 */ /* 0x010fc400078e009b */
[----:B---3--:R-:W-:-:S05]  /*332a0*/  @!P0 IMAD.MOV.U32 R20, RZ, RZ, R154 ;  /* 0x000000ffff148224 */ /* 0x008fca00078e009a */
[----:B------:R0:W3:Y:S02]  /*332b0*/  @!P0 LDG.E.U8 R170, desc[UR18][R20.64] ;  /* 0x0000001214aa8981 */ /* 0x0000e4000c1e1100 */
[----:B0-----:R-:W-:Y:S02]  /*332c0*/  @!P1 IMAD.MOV.U32 R20, RZ, RZ, R156 ;  /* 0x000000ffff149224 */ /* 0x001fe400078e009c */
[----:B------:R-:W-:Y:S01]  /*332d0*/  @!P1 IMAD.MOV.U32 R21, RZ, RZ, R157 ;  /* 0x000000ffff159224 */ /* 0x000fe200078e009d */
[----:B--2---:R0:W-:Y:S04]  /*332e0*/  STL [R1+0x64], R161 ;  /* 0x000064a101007387 */ /* 0x0041e80000100800 */
[----:B------:R-:W2:Y:S04]  /*332f0*/  LDL R152, [R1+0x9f0] ;  /* 0x0009f00001987983 */ /* 0x000ea80000100800 */
[----:B------:R-:W4:Y:S04]  /*33300*/  LDL R153, [R1+0x9d8] ;  /* 0x0009d80001997983 */ /* 0x000f280000100800 */
[----:B0-----:R-:W3:Y:S04]  /*33310*/  LDL R161, [R1+0x9ec] ;  /* 0x0009ec0001a17983 */ /* 0x001ee80000100800 */
[----:B------:R-:W-:Y:S04]  /*33320*/  STL [R1+0x78], R175 ;  /* 0x000078af01007387 */ /* 0x000fe80000100800 */
[----:B------:R-:W4:Y:S04]  /*33330*/  LDL R155, [R1+0x9d4] ;  /* 0x0009d400019b7983 */ /* 0x000f280000100800 */
[----:B------:R0:W-:Y:S04]  /*33340*/  STL [R1+0x60], R158 ;  /* 0x0000609e01007387 */ /* 0x0001e80000100800 */
[----:B------:R-:W-:Y:S04]  /*33350*/  STL [R1+0x74], R174 ;  /* 0x000074ae01007387 */ /* 0x000fe80000100800 */
[----:B------:R-:W4:Y:S04]  /*33360*/  LDL R154, [R1+0x9d0] ;  /* 0x0009d000019a7983 */ /* 0x000f280000100800 */
[----:B0-----:R-:W4:Y:S04]  /*33370*/  LDL R158, [R1+0x9cc] ;  /* 0x0009cc00019e7983 */ /* 0x001f280000100800 */
[----:B------:R-:W-:Y:S04]  /*33380*/  STL [R1+0x70], R173 ;  /* 0x000070ad01007387 */ /* 0x000fe80000100800 */
[----:B------:R-:W4:Y:S04]  /*33390*/  LDL R157, [R1+0x9c4] ;  /* 0x0009c400019d7983 */ /* 0x000f280000100800 */
[----:B------:R-:W4:Y:S01]  /*333a0*/  LDL R156, [R1+0x9c8] ;  /* 0x0009c800019c7983 */ /* 0x000f220000100800 */
[----:B------:R-:W-:-:S02]  /*333b0*/  PRMT R169, RZ, 0x7610, R169 ;  /* 0x00007610ffa97816 */ /* 0x000fc400000000a9 */
[----:B------:R-:W-:-:S04]  /*333c0*/  PRMT R168, RZ, 0x7610, R168 ;  /* 0x00007610ffa87816 */ /* 0x000fc800000000a8 */
[----:B------:R0:W4:Y:S01]  /*333d0*/  @!P1 LDG.E.U8 R169, desc[UR18][R20.64] ;  /* 0x0000001214a99981 */ /* 0x000122000c1e1100 */
[----:B------:R-:W-:Y:S01]  /*333e0*/  PRMT R167, RZ, 0x7610, R167 ;  /* 0x00007610ffa77816 */ /* 0x000fe200000000a7 */
[----:B0-----:R-:W-:Y:S02]  /*333f0*/  @!P0 IMAD.MOV.U32 R20, RZ, RZ, R22 ;  /* 0x000000ffff148224 */ /* 0x001fe400078e0016 */
[----:B------:R-:W-:-:S05]  /*33400*/  @!P0 IMAD.MOV.U32 R21, RZ, RZ, R160 ;  /* 0x000000ffff158224 */ /* 0x000fca00078e00a0 */
[----:B------:R2:W4:Y:S01]  /*33410*/  @!P0 LDG.E.U8 R168, desc[UR18][R20.64] ;  /* 0x0000001214a88981 */ /* 0x000522000c1e1100 */
[----:B------:R-:W-:Y:S02]  /*33420*/  PRMT R159, RZ, 0x7610, R159 ;  /* 0x00007610ff9f7816 */ /* 0x000fe4000000009f */
[----:B------:R-:W-:Y:S02]  /*33430*/  PRMT R16, RZ, 0x7610, R16 ;  /* 0x00007610ff107816 */ /* 0x000fe40000000010 */
[----:B------:R-:W-:Y:S01]  /*33440*/  PRMT R162, RZ, 0x7610, R162 ;  /* 0x00007610ffa27816 */ /* 0x000fe200000000a2 */
[----:B------:R-:W-:Y:S04]  /*33450*/  STL [R1+0x6c], R172 ;  /* 0x00006cac01007387 */ /* 0x000fe80000100800 */
[----:B------:R-:W4:Y:S04]  /*33460*/  LDL R160, [R1+0x9bc] ;  /* 0x0009bc0001a07983 */ /* 0x000f280000100800 */
[----:B------:R-:W4:Y:S04]  /*33470*/  LDL R22, [R1+0x9c0] ;  /* 0x0009c00001167983 */ /* 0x000f280000100800 */
[----:B------:R-:W-:Y:S01]  /*33480*/  STL [R1+0x68], R171 ;  /* 0x000068ab01007387 */ /* 0x000fe20000100800 */
[----:B--2---:R-:W-:-:S03]  /*33490*/  @!P1 IMAD.MOV.U32 R20, RZ, RZ, R152 ;  /* 0x000000ffff149224 */ /* 0x004fc600078e0098 */
[----:B------:R-:W2:Y:S01]  /*334a0*/  LDL R152, [R1+0x9b8] ;  /* 0x0009b80001987983 */ /* 0x000ea20000100800 */
[----:B---3--:R-:W-:-:S03]  /*334b0*/  @!P1 IMAD.MOV.U32 R21, RZ, RZ, R161 ;  /* 0x000000ffff159224 */ /* 0x008fc600078e00a1 */
[----:B------:R-:W3:Y:S04]  /*334c0*/  LDL R161, [R1+0x9b4] ;  /* 0x0009b40001a17983 */ /* 0x000ee80000100800 */
[----:B------:R4:W3:Y:S02]  /*334d0*/  @!P1 LDG.E.U8 R167, desc[UR18][R20.64] ;  /* 0x0000001214a79981 */ /* 0x0008e4000c1e1100 */
[----:B----4-:R-:W-:Y:S02]  /*334e0*/  @!P0 IMAD.MOV.U32 R20, RZ, RZ, R153 ;  /* 0x000000ffff148224 */ /* 0x010fe400078e0099 */
[----:B------:R-:W-:Y:S01]  /*334f0*/  @!P0 IMAD.MOV.U32 R21, RZ, RZ, R155 ;  /* 0x000000ffff158224 */ /* 0x000fe200078e009b */
[----:B------:R-:W4:Y:S04]  /*33500*/  LDL R153, [R1+0x9b0] ;  /* 0x0009b00001997983 */ /* 0x000f280000100800 */
[----:B------:R-:W4:Y:S04]  /*33510*/  LDL R155, [R1+0x9ac] ;  /* 0x0009ac00019b7983 */ /* 0x000f280000100800 */
[----:B------:R0:W2:Y:S02]  /*33520*/  @!P0 LDG.E.U8 R159, desc[UR18][R20.64] ;  /* 0x00000012149f8981 */ /* 0x0000a4000c1e1100 */
[----:B0-----:R-:W-:-:S02]  /*33530*/  @!P1 IMAD.MOV.U32 R20, RZ, RZ, R154 ;  /* 0x000000ffff149224 */ /* 0x001fc400078e009a */
[----:B------:R-:W-:-:S05]  /*33540*/  @!P1 IMAD.MOV.U32 R21, RZ, RZ, R158 ;  /* 0x000000ffff159224 */ /* 0x000fca00078e009e */
[----:B------:R0:W3:Y:S02]  /*33550*/  @!P1 LDG.E.U8 R16, desc[UR18][R20.64] ;  /* 0x0000001214109981 */ /* 0x0000e4000c1e1100 */
[----:B0-----:R-:W-:Y:S02]  /*33560*/  @!P0 IMAD.MOV.U32 R20, RZ, RZ, R156 ;  /* 0x000000ffff148224 */ /* 0x001fe400078e009c */
[----:B------:R-:W-:-:S05]  /*33570*/  @!P0 IMAD.MOV.U32 R21, RZ, RZ, R157 ;  /* 0x000000ffff158224 */ /* 0x000fca00078e009d */
[----:B------:R0:W4:Y:S01]  /*33580*/  @!P0 LDG.E.U8 R162, desc[UR18][R20.64] ;  /* 0x0000001214a28981 */ /* 0x000122000c1e1100 */
[----:B------:R-:W-:Y:S01]  /*33590*/  PRMT R166, RZ, 0x7610, R166 ;  /* 0x00007610ffa67816 */ /* 0x000fe200000000a6 */
[----:B0-----:R-:W-:Y:S02]  /*335a0*/  @!P1 IMAD.MOV.U32 R20, RZ, RZ, R22 ;  /* 0x000000ffff149224 */ /* 0x001fe400078e0016 */
[----:B------:R-:W-:-:S05]  /*335b0*/  @!P1 IMAD.MOV.U32 R21, RZ, RZ, R160 ;  /* 0x000000ffff159224 */ /* 0x000fca00078e00a0 */
[----:B------:R0:W4:Y:S04]  /*335c0*/  @!P1 LDG.E.U8 R166, desc[UR18][R20.64] ;  /* 0x0000001214a69981 */ /* 0x000128000c1e1100 */
[----:B--2---:R1:W-:Y:S04]  /*335d0*/  STL [R1+0x4c], R159 ;  /* 0x00004c9f01007387 */ /* 0x0043e80000100800 */
[----:B------:R-:W2:Y:S04]  /*335e0*/  LDL R154, [R1+0x9a8] ;  /* 0x0009a800019a7983 */ /* 0x000ea80000100800 */
[----:B-1----:R-:W2:Y:S04]  /*335f0*/  LDL R159, [R1+0x9a4] ;  /* 0x0009a400019f7983 */ /* 0x002ea80000100800 */
[----:B---3--:R-:W-:Y:S04]  /*33600*/  STL [R1+0x1ba0], R16 ;  /* 0x001ba01001007387 */ /* 0x008fe80000100800 */
[----:B------:R-:W3:Y:S04]  /*33610*/  LDL R158, [R1+0x99c] ;  /* 0x00099c00019e7983 */ /* 0x000ee80000100800 */
[----:B------:R-:W3:Y:S04]  /*33620*/  LDL R157, [R1+0x9a0] ;  /* 0x0009a000019d7983 */ /* 0x000ee80000100800 */
[----:B------:R-:W-:Y:S04]  /*33630*/  STL [R1+0x5c], R170 ;  /* 0x00005caa01007387 */ /* 0x000fe80000100800 */
[----:B------:R-:W3:Y:S04]  /*33640*/  LDL R156, [R1+0x998] ;  /* 0x00099800019c7983 */ /* 0x000ee80000100800 */
[----:B----4-:R1:W-:Y:S04]  /*33650*/  STL [R1+0x44], R162 ;  /* 0x000044a201007387 */ /* 0x0103e80000100800 */
[----:B------:R-:W-:Y:S04]  /*33660*/  STL [R1+0x58], R169 ;  /* 0x000058a901007387 */ /* 0x000fe80000100800 */
[----:B------:R-:W4:Y:S04]  /*33670*/  LDL R160, [R1+0x98c] ;  /* 0x00098c0001a07983 */ /* 0x000f280000100800 */
[----:B------:R-:W4:Y:S04]  /*33680*/  LDL R22, [R1+0x990] ;  /* 0x0009900001167983 */ /* 0x000f280000100800 */
[----:B-1----:R-:W4:Y:S04]  /*33690*/  LDL R162, [R1+0x994] ;  /* 0x0009940001a27983 */ /* 0x002f280000100800 */
[----:B------:R-:W-:Y:S01]  /*336a0*/  STL [R1+0x54], R168 ;  /* 0x000054a801007387 */ /* 0x000fe20000100800 */
[----:B0-----:R-:W-:-:S02]  /*336b0*/  @!P0 IMAD.MOV.U32 R20, RZ, RZ, R152 ;  /* 0x000000ffff148224 */ /* 0x001fc400078e0098 */
[----:B------:R-:W-:Y:S01]  /*336c0*/  @!P0 IMAD.MOV.U32 R21, RZ, RZ, R161 ;  /* 0x000000ffff158224 */ /* 0x000fe200078e00a1 */
[----:B------:R-:W4:Y:S04]  /*336d0*/  LDL R152, [R1+0x988] ;  /* 0x0009880001987983 */ /* 0x000f280000100800 */
[----:B------:R-:W4:Y:S01]  /*336e0*/  LDL R161, [R1+0x984] ;  /* 0x0009840001a17983 */ /* 0x000f220000100800 */
[----:B------:R-:W-:Y:S02]  /*336f0*/  PRMT R165, RZ, 0x7610, R165 ;  /* 0x00007610ffa57816 */ /* 0x000fe400000000a5 */
[----:B------:R-:W-:-:S04]  /*33700*/  PRMT R164, RZ, 0x7610, R164 ;  /* 0x00007610ffa47816 */ /* 0x000fc800000000a4 */
[----:B------:R0:W4:Y:S04]  /*33710*/  @!P0 LDG.E.U8 R165, desc[UR18][R20.64] ;  /* 0x0000001214a58981 */ /* 0x000128000c1e1100 */
[----:B------:R-:W-:Y:S01]  /*33720*/  STL [R1+0x50], R167 ;  /* 0x000050a701007387 */ /* 0x000fe20000100800 */
[----:B------:R-:W-:Y:S01]  /*33730*/  PRMT R163, RZ, 0x7610, R163 ;  /* 0x00007610ffa37816 */ /* 0x000fe200000000a3 */
[----:B0-----:R-:W-:Y:S02]  /*33740*/  @!P1 IMAD.MOV.U32 R20, RZ, RZ, R153 ;  /* 0x000000ffff149224 */ /* 0x001fe400078e0099 */
[----:B------:R-:W-:Y:S01]  /*33750*/  @!P1 IMAD.MOV.U32 R21, RZ, RZ, R155 ;  /* 0x000000ffff159224 */ /* 0x000fe200078e009b */
[----:B------:R-:W4:Y:S04]  /*33760*/  LDL R153, [R1+0x980] ;  /* 0x0009800001997983 */ /* 0x000f280000100800 */
[----:B------:R-:W4:Y:S04]  /*33770*/  LDL R155, [R1+0x97c] ;  /* 0x00097c00019b7983 */ /* 0x000f280000100800 */
[----:B------:R2:W4:Y:S01]  /*33780*/  @!P1 LDG.E.U8 R164, desc[UR18][R20.64] ;  /* 0x0000001214a49981 */ /* 0x000522000c1e1100 */
[----:B------:R-:W-:-:S02]  /*33790*/  PRMT R13, RZ, 0x7610, R13 ;  /* 0x00007610ff0d7816 */ /* 0x000fc4000000000d */
[----:B------:R-:W-:Y:S02]  /*337a0*/  PRMT R23, RZ, 0x7610, R23 ;  /* 0x00007610ff177816 */ /* 0x000fe40000000017 */
[----:B------:R-:W-:Y:S02]  /*337b0*/  PRMT R12, RZ, 0x7610, R12 ;  /* 0x00007610ff0c7816 */ /* 0x000fe4000000000c */
[----:B------:R-:W-:Y:S01]  /*337c0*/  PRMT R16, RZ, 0x7610, R16 ;  /* 0x00007610ff107816 */ /* 0x000fe20000000010 */
[----:B--2---:R-:W-:Y:S02]  /*337d0*/  @!P0 IMAD.MOV.U32 R20, RZ, RZ, R154 ;  /* 0x000000ffff148224 */ /* 0x004fe400078e009a */
[----:B------:R-:W2:Y:S01]  /*337e0*/  LDL R154, [R1+0x978] ;  /* 0x00097800019a7983 */ /* 0x000ea20000100800 */
[----:B------:R-:W-:-:S03]  /*337f0*/  @!P0 IMAD.MOV.U32 R21, RZ, RZ, R159 ;  /* 0x000000ffff158224 */ /* 0x000fc600078e009f */
[----:B------:R-:W2:Y:S04]  /*33800*/  LDL R159, [R1+0x974] ;  /* 0x00097400019f7983 */ /* 0x000ea80000100800 */
[----:B------:R3:W2:Y:S02]  /*33810*/  @!P0 LDG.E.U8 R163, desc[UR18][R20.64] ;  /* 0x0000001214a38981 */ /* 0x0006a4000c1e1100 */
[----:B---3--:R-:W-:Y:S02]  /*33820*/  @!P1 IMAD.MOV.U32 R20, RZ, RZ, R157 ;  /* 0x000000ffff149224 */ /* 0x008fe400078e009d */
[----:B------:R-:W-:Y:S01]  /*33830*/  @!P1 IMAD.MOV.U32 R21, RZ, RZ, R158 ;  /* 0x000000ffff159224 */ /* 0x000fe200078e009e */
[----:B------:R-:W-:Y:S01]  /*33840*/  PRMT R11, RZ, 0x7610, R11 ;  /* 0x00007610ff0b7816 */ /* 0x000fe2000000000b */
[----:B------:R-:W3:Y:S04]  /*33850*/  LDL R158, [R1+0x96c] ;  /* 0x00096c00019e7983 */ /* 0x000ee80000100800 */
[----:B------:R0:W3:Y:S04]  /*33860*/  @!P1 LDG.E.U8 R13, desc[UR18][R20.64] ;  /* 0x00000012140d9981 */ /* 0x0000e8000c1e1100 */
[----:B------:R-:W3:Y:S01]  /*33870*/  LDL R157, [R1+0x970] ;  /* 0x00097000019d7983 */ /* 0x000ee20000100800 */
[----:B0-----:R-:W-:-:S02]  /*33880*/  @!P0 IMAD.MOV.U32 R20, RZ, RZ, R156 ;  /* 0x000000ffff148224 */ /* 0x001fc400078e009c */
[----:B----4-:R-:W-:-:S05]  /*33890*/  @!P0 IMAD.MOV.U32 R21, RZ, RZ, R162 ;  /* 0x000000ffff158224 */ /* 0x010fca00078e00a2 */
[----:B------:R0:W4:Y:S02]  /*338a0*/  @!P0 LDG.E.U8 R23, desc[UR18][R20.64] ;  /* 0x0000001214178981 */ /* 0x000124000c1e1100 */
[----:B0-----:R-:W-:Y:S02]  /*338b0*/  @!P1 IMAD.MOV.U32 R20, RZ, RZ, R22 ;  /* 0x000000ffff149224 */ /* 0x001fe400078e0016 */
[----:B------:R-:W-:-:S05]  /*338c0*/  @!P1 IMAD.MOV.U32 R21, RZ, RZ, R160 ;  /* 0x000000ffff159224 */ /* 0x000fca00078e00a0 */
[----:B------:R0:W4:Y:S02]  /*338d0*/  @!P1 LDG.E.U8 R12, desc[UR18][R20.64] ;  /* 0x00000012140c9981 */ /* 0x000124000c1e1100 */
[----:B0-----:R-:W-:Y:S02]  /*338e0*/  @!P0 IMAD.MOV.U32 R20, RZ, RZ, R152 ;  /* 0x000000ffff148224 */ /* 0x001fe400078e0098 */
[----:B------:R-:W-:-:S05]  /*338f0*/  @!P0 IMAD.MOV.U32 R21, RZ, RZ, R161 ;  /* 0x000000ffff158224 */ /* 0x000fca00078e00a1 */
[----:B------:R0:W4:Y:S02]  /*33900*/  @!P0 LDG.E.U8 R16, desc[UR18][R20.64] ;  /* 0x0000001214108981 */ /* 0x000124000c1e1100 */
[----:B0-----:R-:W-:Y:S02]  /*33910*/  @!P1 IMAD.MOV.U32 R20, RZ, RZ, R153 ;  /* 0x000000ffff149224 */ /* 0x001fe400078e0099 */
[----:B------:R-:W-:-:S05]  /*33920*/  @!P1 IMAD.MOV.U32 R21, RZ, RZ, R155 ;  /* 0x000000ffff159224 */ /* 0x000fca00078e009b */
[----:B------:R2:W4:Y:S01]  /*33930*/  @!P1 LDG.E.U8 R11, desc[UR18][R20.64] ;  /* 0x00000012140b9981 */ /* 0x000522000c1e1100 */
[----:B------:R-:W-:Y:S01]  /*33940*/  PRMT R9, RZ, 0x7610, R9 ;  /* 0x00007610ff097816 */ /* 0x000fe20000000009 */
[----:B--2---:R-:W-:Y:S02]  /*33950*/  @!P0 IMAD.MOV.U32 R20, RZ, RZ, R154 ;  /* 0x000000ffff148224 */ /* 0x004fe400078e009a */
[----:B------:R-:W-:-:S05]  /*33960*/  @!P0 IMAD.MOV.U32 R21, RZ, RZ, R159 ;  /* 0x000000ffff158224 */ /* 0x000fca00078e009f */
[----:B------:R0:W2:Y:S04]  /*33970*/  @!P0 LDG.E.U8 R9, desc[UR18][R20.64] ;  /* 0x0000001214098981 */ /* 0x0000a8000c1e1100 */
[----:B---3--:R-:W-:Y:S04]  /*33980*/  STL [R1+0x1b60], R13 ;  /* 0x001b600d01007387 */ /* 0x008fe80000100800 */
[----:B------:R-:W3:Y:S04]  /*33990*/  LDL R156, [R1+0x954] ;  /* 0x00095400019c7983 */ /* 0x000ee80000100800 */
[----:B----4-:R1:W-:Y:S04]  /*339a0*/  STL [R1+0x2c], R23 ;  /* 0x00002c1701007387 */ /* 0x0103e80000100800 */
[----:B------:R-:W4:Y:S04]  /*339b0*/  LDL R160, [R1+0x94c] ;  /* 0x00094c0001a07983 */ /* 0x000f280000100800 */
[----:B------:R-:W4:Y:S04]  /*339c0*/  LDL R22, [R1+0x950] ;  /* 0x0009500001167983 */ /* 0x000f280000100800 */
[----:B-1----:R-:W4:Y:S04]  /*339d0*/  LDL R23, [R1+0x958] ;  /* 0x0009580001177983 */ /* 0x002f280000100800 */
[----:B------:R-:W-:Y:S04]  /*339e0*/  STL [R1+0x40], R166 ;  /* 0x000040a601007387 */ /* 0x000fe80000100800 */
[----:B------:R-:W-:Y:S04]  /*339f0*/  STL [R1+0x1b64], R12 ;  /* 0x001b640c01007387 */ /* 0x000fe80000100800 */
[----:B------:R-:W4:Y:S04]  /*33a00*/  LDL R152, [R1+0x944] ;  /* 0x0009440001987983 */ /* 0x000f280000100800 */
[----:B------:R-:W-:Y:S04]  /*33a10*/  STL [R1+0x3c], R165 ;  /* 0x00003ca501007387 */ /* 0x000fe80000100800 */
[----:B------:R1:W-:Y:S04]  /*33a20*/  STL [R1+0x24], R16 ;  /* 0x0000241001007387 */ /* 0x0003e80000100800 */
[----:B------:R-:W4:Y:S04]  /*33a30*/  LDL R155, [R1+0x918] ;  /* 0x00091800019b7983 */ /* 0x000f280000100800 */
[----:B-1----:R-:W4:Y:S04]  /*33a40*/  LDL R16, [R1+0x948] ;  /* 0x0009480001107983 */ /* 0x002f280000100800 */
[----:B------:R-:W-:Y:S04]  /*33a50*/  STL [R1+0x38], R164 ;  /* 0x000038a401007387 */ /* 0x000fe80000100800 */
[----:B------:R-:W4:Y:S04]  /*33a60*/  LDL R153, [R1+0x940] ;  /* 0x0009400001997983 */ /* 0x000f280000100800 */
[----:B------:R1:W-:Y:S04]  /*33a70*/  STL [R1+0x1b68], R11 ;  /* 0x001b680b01007387 */ /* 0x0003e80000100800 */
[----:B------:R-:W-:Y:S04]  /*33a80*/  STL [R1+0x34], R163 ;  /* 0x000034a301007387 */ /* 0x000fe80000100800 */
[----:B------:R-:W4:Y:S04]  /*33a90*/  LDL R159, [R1+0x910] ;  /* 0x00091000019f7983 */ /* 0x000f280000100800 */
[----:B------:R-:W4:Y:S01]  /*33aa0*/  LDL R154, [R1+0x914] ;  /* 0x00091400019a7983 */ /* 0x000f220000100800 */
[----:B------:R-:W-:Y:S01]  /*33ab0*/  PRMT R10, RZ, 0x7610, R10 ;  /* 0x00007610ff0a7816 */ /* 0x000fe2000000000a */
[----:B0-----:R-:W-:-:S02]  /*33ac0*/  @!P1 IMAD.MOV.U32 R20, RZ, RZ, R157 ;  /* 0x000000ffff149224 */ /* 0x001fc400078e009d */
[----:B------:R-:W-:Y:S01]  /*33ad0*/  @!P1 IMAD.MOV.U32 R21, RZ, RZ, R158 ;  /* 0x000000ffff159224 */ /* 0x000fe200078e009e */
[----:B-1----:R-:W-:-:S04]  /*33ae0*/  PRMT R11, RZ, 0x7610, R11 ;  /* 0x00007610ff0b7816 */ /* 0x002fc8000000000b */
[----:B------:R3:W4:Y:S01]  /*33af0*/  @!P1 LDG.E.U8 R10, desc[UR18][R20.64] ;  /* 0x00000012140a9981 */ /* 0x000722000c1e1100 */
[----:B------:R-:W-:Y:S02]  /*33b00*/  PRMT R12, RZ, 0x7610, R12 ;  /* 0x00007610ff0c7816 */ /* 0x000fe4000000000c */
[----:B------:R-:W-:Y:S01]  /*33b10*/  PRMT R15, RZ, 0x7610, R15 ;  /* 0x00007610ff0f7816 */ /* 0x000fe2000000000f */
[----:B--2---:R0:W-:Y:S04]  /*33b20*/  STL [R1+0x1b6c], R9 ;  /* 0x001b6c0901007387 */ /* 0x0041e80000100800 */
[----:B------:R-:W2:Y:S04]  /*33b30*/  LDL R158, [R1+0x908] ;  /* 0x00090800019e7983 */ /* 0x000ea80000100800 */
[----:B------:R-:W2:Y:S01]  /*33b40*/  LDL R157, [R1+0x90c] ;  /* 0x00090c00019d7983 */ /* 0x000ea20000100800 */
[----:B---3--:R-:W-:Y:S01]  /*33b50*/  @!P0 IMAD.MOV.U32 R21, RZ, RZ, R156 ;  /* 0x000000ffff158224 */ /* 0x008fe200078e009c */
[----:B0-----:R-:W-:Y:S01]  /*33b60*/  PRMT R9, RZ, 0x7610, R9 ;  /* 0x00007610ff097816 */ /* 0x001fe20000000009 */
[----:B----4-:R-:W-:-:S05]  /*33b70*/  @!P0 IMAD.MOV.U32 R20, RZ, RZ, R23 ;  /* 0x000000ffff148224 */ /* 0x010fca00078e0017 */
[----:B------:R0:W3:Y:S02]  /*33b80*/  @!P0 LDG.E.U8 R11, desc[UR18][R20.64] ;  /* 0x00000012140b8981 */ /* 0x0000e4000c1e1100 */
        /* <DEDUP_REMOVED lines=10> */
[----:B0-----:R-:W-:Y:S02]  /*33c30*/  @!P0 IMAD.MOV.U32 R20, RZ, RZ, R154 ;  /* 0x000000ffff148224 */ /* 0x001fe400078e009a */
[----:B------:R-:W-:-:S05]  /*33c40*/  @!P0 IMAD.MOV.U32 R21, RZ, RZ, R159 ;  /* 0x000000ffff158224 */ /* 0x000fca00078e009f */
[----:B------:R2:W4:Y:S04]  /*33c50*/  @!P0 LDG.E.U8 R13, desc[UR18][R20.64] ;  /* 0x00000012140d8981 */ /* 0x000528000c1e1100 */
[----:B------:R0:W-:Y:S04]  /*33c60*/  STL [R1+0x1b70], R10 ;  /* 0x001b700a01007387 */ /* 0x0001e80000100800 */
[----:B------:R-:W4:Y:S04]  /*33c70*/  LDL R156, [R1+0x900] ;  /* 0x00090000019c7983 */ /* 0x000f280000100800 */
[----:B------:R-:W4:Y:S01]  /*33c80*/  LDL R23, [R1+0x904] ;  /* 0x0009040001177983 */ /* 0x000f220000100800 */
[----:B------:R-:W-:Y:S01]  /*33c90*/  PRMT R14, RZ, 0x7610, R14 ;  /* 0x00007610ff0e7816 */ /* 0x000fe2000000000e */
[----:B--2---:R-:W-:-:S02]  /*33ca0*/  @!P1 IMAD.MOV.U32 R21, RZ, RZ, R158 ;  /* 0x000000ffff159224 */ /* 0x004fc400078e009e */
[----:B------:R-:W-:-:S05]  /*33cb0*/  @!P1 IMAD.MOV.U32 R20, RZ, RZ, R157 ;  /* 0x000000ffff149224 */ /* 0x000fca00078e009d */
[----:B------:R1:W2:Y:S04]  /*33cc0*/  @!P1 LDG.E.U8 R14, desc[UR18][R20.64] ;  /* 0x00000012140e9981 */ /* 0x0002a8000c1e1100 */
[----:B---3--:R3:W-:Y:S04]  /*33cd0*/  STL [R1+0x1ba4], R11 ;  /* 0x001ba40b01007387 */ /* 0x0087e80000100800 */
[----:B------:R-:W2:Y:S04]  /*33ce0*/  LDL R22, [R1+0x8f8] ;  /* 0x0008f80001167983 */ /* 0x000ea80000100800 */
[----:B0-----:R-:W2:Y:S04]  /*33cf0*/  LDL R10, [R1+0x8fc] ;  /* 0x0008fc00010a7983 */ /* 0x001ea80000100800 */
[----:B----4-:R0:W-:Y:S04]  /*33d00*/  STL [R1+0x1ba8], R9 ;  /* 0x001ba80901007387 */ /* 0x0101e80000100800 */
[----:B------:R-:W4:Y:S04]  /*33d10*/  LDL R152, [R1+0x8f0] ;  /* 0x0008f00001987983 */ /* 0x000f280000100800 */
[----:B------:R-:W4:Y:S04]  /*33d20*/  LDL R16, [R1+0x8f4] ;  /* 0x0008f40001107983 */ /* 0x000f280000100800 */
[----:B------:R-:W-:Y:S04]  /*33d30*/  STL [R1+0x1b74], R12 ;  /* 0x001b740c01007387 */ /* 0x000fe80000100800 */
[----:B------:R-:W4:Y:S04]  /*33d40*/  LDL R155, [R1+0x8e8] ;  /* 0x0008e800019b7983 */ /* 0x000f280000100800 */
[----:B------:R-:W4:Y:S04]  /*33d50*/  LDL R153, [R1+0x8ec] ;  /* 0x0008ec0001997983 */ /* 0x000f280000100800 */
[----:B------:R-:W-:Y:S04]  /*33d60*/  STL [R1+0x1b78], R15 ;  /* 0x001b780f01007387 */ /* 0x000fe80000100800 */
[----:B------:R-:W4:Y:S04]  /*33d70*/  LDL R154, [R1+0x8e0] ;  /* 0x0008e000019a7983 */ /* 0x000f280000100800 */
[----:B---3--:R-:W3:Y:S01]  /*33d80*/  LDL R11, [R1+0x8e4] ;  /* 0x0008e400010b7983 */ /* 0x008ee20000100800 */
[----:B------:R-:W-:-:S02]  /*33d90*/  PRMT R251, RZ, 0x7610, R251 ;  /* 0x00007610fffb7816 */ /* 0x000fc400000000fb */
[----:B------:R-:W-:Y:S01]  /*33da0*/  PRMT R249, RZ, 0x7610, R249 ;  /* 0x00007610fff97816 */ /* 0x000fe200000000f9 */
[----:B------:R1:W-:Y:S04]  /*33db0*/  STL [R1+0x1b7c], R13 ;  /* 0x001b7c0d01007387 */ /* 0x0003e80000100800 */
[----:B0-----:R-:W3:Y:S01]  /*33dc0*/  LDL R9, [R1+0x8dc] ;  /* 0x0008dc0001097983 */ /* 0x001ee20000100800 */
[----:B-1----:R-:W-:Y:S02]  /*33dd0*/  @!P0 IMAD.MOV.U32 R20, RZ, RZ, R23 ;  /* 0x000000ffff148224 */ /* 0x002fe400078e0017 */
[----:B------:R-:W-:-:S05]  /*33de0*/  @!P0 IMAD.MOV.U32 R21, RZ, RZ, R156 ;  /* 0x000000ffff158224 */ /* 0x000fca00078e009c */
[----:B------:R0:W3:Y:S04]  /*33df0*/  @!P0 LDG.E.U8 R251, desc[UR18][R20.64] ;  /* 0x0000001214fb8981 */ /* 0x0000e8000c1e1100 */
[----:B------:R-:W3:Y:S01]  /*33e00*/  LDL R13, [R1+0x8d8] ;  /* 0x0008d800010d7983 */ /* 0x000ee20000100800 */
[----:B------:R-:W-:Y:S02]  /*33e10*/  PRMT R247, RZ, 0x7610, R247 ;  /* 0x00007610fff77816 */ /* 0x000fe400000000f7 */
[----:B------:R-:W-:Y:S02]  /*33e20*/  PRMT R245, RZ, 0x7610, R245 ;  /* 0x00007610fff57816 */ /* 0x000fe400000000f5 */
[----:B------:R-:W-:Y:S01]  /*33e30*/  PRMT R243, RZ, 0x7610, R243 ;  /* 0x00007610fff37816 */ /* 0x000fe200000000f3 */
[----:B--2---:R1:W-:Y:S04]  /*33e40*/  STL [R1+0x1b80], R14 ;  /* 0x001b800e01007387 */ /* 0x0043e80000100800 */
[----:B------:R-:W2:Y:S04]  /*33e50*/  LDL R23, [R1+0x8d0] ;  /* 0x0008d00001177983 */ /* 0x000ea80000100800 */
[----:B------:R-:W2:Y:S01]  /*33e60*/  LDL R12, [R1+0x8d4] ;  /* 0x0008d400010c7983 */ /* 0x000ea20000100800 */
[----:B0-----:R-:W-:-:S02]  /*33e70*/  @!P1 IMAD.MOV.U32 R21, RZ, RZ, R22 ;  /* 0x000000ffff159224 */ /* 0x001fc400078e0016 */
[----:B------:R-:W-:-:S05]  /*33e80*/  @!P1 IMAD.MOV.U32 R20, RZ, RZ, R10 ;  /* 0x000000ffff149224 */ /* 0x000fca00078e000a */
[----:B------:R4:W2:Y:S02]  /*33e90*/  @!P1 LDG.E.U8 R249, desc[UR18][R20.64] ;  /* 0x0000001214f99981 */ /* 0x0008a4000c1e1100 */
[----:B----4-:R-:W-:Y:S02]  /*33ea0*/  @!P0 IMAD.MOV.U32 R21, RZ, RZ, R152 ;  /* 0x000000ffff158224 */ /* 0x010fe400078e0098 */
[----:B------:R-:W-:-:S05]  /*33eb0*/  @!P0 IMAD.MOV.U32 R20, RZ, RZ, R16 ;  /* 0x000000ffff148224 */ /* 0x000fca00078e0010 */
[----:B------:R0:W4:Y:S02]  /*33ec0*/  @!P0 LDG.E.U8 R247, desc[UR18][R20.64] ;  /* 0x0000001214f78981 */ /* 0x000124000c1e1100 */
[----:B0-----:R-:W-:Y:S02]  /*33ed0*/  @!P1 IMAD.MOV.U32 R21, RZ, RZ, R155 ;  /* 0x000000ffff159224 */ /* 0x001fe400078e009b */
[----:B------:R-:W-:-:S05]  /*33ee0*/  @!P1 IMAD.MOV.U32 R20, RZ, RZ, R153 ;  /* 0x000000ffff149224 */ /* 0x000fca00078e0099 */
[----:B------:R0:W4:Y:S02]  /*33ef0*/  @!P1 LDG.E.U8 R245, desc[UR18][R20.64] ;  /* 0x0000001214f59981 */ /* 0x000124000c1e1100 */
[----:B0-----:R-:W-:Y:S02]  /*33f00*/  @!P0 IMAD.MOV.U32 R21, RZ, RZ, R154 ;  /* 0x000000ffff158224 */ /* 0x001fe400078e009a */
[----:B---3--:R-:W-:-:S05]  /*33f10*/  @!P0 IMAD.MOV.U32 R20, RZ, RZ, R11 ;  /* 0x000000ffff148224 */ /* 0x008fca00078e000b */
[----:B------:R0:W3:Y:S01]  /*33f20*/  @!P0 LDG.E.U8 R243, desc[UR18][R20.64] ;  /* 0x0000001214f38981 */ /* 0x0000e2000c1e1100 */
[----:B------:R-:W-:Y:S01]  /*33f30*/  PRMT R241, RZ, 0x7610, R241 ;  /* 0x00007610fff17816 */ /* 0x000fe200000000f1 */
[----:B0-----:R-:W-:Y:S02]  /*33f40*/  @!P1 IMAD.MOV.U32 R20, RZ, RZ, R9 ;  /* 0x000000ffff149224 */ /* 0x001fe400078e0009 */
[----:B------:R-:W-:-:S05]  /*33f50*/  @!P1 IMAD.MOV.U32 R21, RZ, RZ, R13 ;  /* 0x000000ffff159224 */ /* 0x000fca00078e000d */
[----:B------:R2:W3:Y:S04]  /*33f60*/  @!P1 LDG.E.U8 R241, desc[UR18][R20.64] ;  /* 0x0000001214f19981 */ /* 0x0004e8000c1e1100 */
[----:B------:R-:W-:Y:S04]  /*33f70*/  STL [R1+0x1b84], R251 ;  /* 0x001b84fb01007387 */ /* 0x000fe80000100800 */
[----:B------:R-:W3:Y:S04]  /*33f80*/  LDL R22, [R1+0x8c8] ;  /* 0x0008c80001167983 */ /* 0x000ee80000100800 */
[----:B------:R-:W3:Y:S01]  /*33f90*/  LDL R10, [R1+0x8cc] ;  /* 0x0008cc00010a7983 */ /* 0x000ee20000100800 */
[----:B------:R-:W-:Y:S01]  /*33fa0*/  PRMT R239, RZ, 0x7610, R239 ;  /* 0x00007610ffef7816 */ /* 0x000fe200000000ef */
[----:B--2---:R-:W-:-:S02]  /*33fb0*/  @!P0 IMAD.MOV.U32 R21, RZ, RZ, R23 ;  /* 0x000000ffff158224 */ /* 0x004fc400078e0017 */
[----:B------:R-:W-:-:S05]  /*33fc0*/  @!P0 IMAD.MOV.U32 R20, RZ, RZ, R12 ;  /* 0x000000ffff148224 */ /* 0x000fca00078e000c */
[----:B------:R0:W2:Y:S04]  /*33fd0*/  @!P0 LDG.E.U8 R239, desc[UR18][R20.64] ;  /* 0x0000001214ef8981 */ /* 0x0000a8000c1e1100 */
[----:B------:R-:W-:Y:S04]  /*33fe0*/  STL [R1+0x1b88], R249 ;  /* 0x001b88f901007387 */ /* 0x000fe80000100800 */
[----:B------:R-:W2:Y:S04]  /*33ff0*/  LDL R152, [R1+0x8b0] ;  /* 0x0008b00001987983 */ /* 0x000ea80000100800 */
[----:B------:R-:W2:Y:S04]  /*34000*/  LDL R16, [R1+0x8b4] ;  /* 0x0008b40001107983 */ /* 0x000ea80000100800 */
[----:B----4-:R-:W-:Y:S04]  /*34010*/  STL [R1+0x1b8c], R247 ;  /* 0x001b8cf701007387 */ /* 0x010fe80000100800 */
[----:B------:R-:W4:Y:S04]  /*34020*/  LDL R153, [R1+0x8a8] ;  /* 0x0008a80001997983 */ /* 0x000f280000100800 */
[----:B------:R-:W4:Y:S04]  /*34030*/  LDL R15, [R1+0x8ac] ;  /* 0x0008ac00010f7983 */ /* 0x000f280000100800 */
[----:B------:R-:W-:Y:S04]  /*34040*/  STL [R1+0x1b90], R245 ;  /* 0x001b90f501007387 */ /* 0x000fe80000100800 */
[----:B-1----:R-:W4:Y:S04]  /*34050*/  LDL R14, [R1+0x8a0] ;  /* 0x0008a000010e7983 */ /* 0x002f280000100800 */
[----:B------:R-:W4:Y:S04]  /*34060*/  LDL R11, [R1+0x8a4] ;  /* 0x0008a400010b7983 */ /* 0x000f280000100800 */
[----:B---3--:R-:W-:Y:S04]  /*34070*/  STL [R1+0x1b94], R243 ;  /* 0x001b94f301007387 */ /* 0x008fe80000100800 */
[----:B------:R-:W3:Y:S04]  /*34080*/  LDL R13, [R1+0x898] ;  /* 0x00089800010d7983 */ /* 0x000ee80000100800 */
[----:B------:R-:W3:Y:S01]  /*34090*/  LDL R9, [R1+0x89c] ;  /* 0x00089c0001097983 */ /* 0x000ee20000100800 */
[----:B------:R-:W-:-:S02]  /*340a0*/  PRMT R237, RZ, 0x7610, R237 ;  /* 0x00007610ffed7816 */ /* 0x000fc400000000ed */
[----:B------:R-:W-:Y:S02]  /*340b0*/  PRMT R235, RZ, 0x7610, R235 ;  /* 0x00007610ffeb7816 */ /* 0x000fe400000000eb */
[----:B------:R-:W-:Y:S01]  /*340c0*/  PRMT R233, RZ, 0x7610, R233 ;  /* 0x00007610ffe97816 */ /* 0x000fe200000000e9 */
[----:B------:R-:W-:Y:S04]  /*340d0*/  STL [R1+0x1b98], R241 ;  /* 0x001b98f101007387 */ /* 0x000fe80000100800 */
[----:B------:R-:W3:Y:S04]  /*340e0*/  LDL R23, [R1+0x890] ;  /* 0x0008900001177983 */ /* 0x000ee80000100800 */
[----:B------:R-:W3:Y:S01]  /*340f0*/  LDL R12, [R1+0x894] ;  /* 0x00089400010c7983 */ /* 0x000ee20000100800 */
[----:B0-----:R-:W-:-:S02]  /*34100*/  @!P1 IMAD.MOV.U32 R20, RZ, RZ, R10 ;  /* 0x000000ffff149224 */ /* 0x001fc400078e000a */
[----:B------:R-:W-:-:S05]  /*34110*/  @!P1 IMAD.MOV.U32 R21, RZ, RZ, R22 ;  /* 0x000000ffff159224 */ /* 0x000fca00078e0016 */
[----:B------:R0:W3:Y:S01]  /*34120*/  @!P1 LDG.E.U8 R237, desc[UR18][R20.64] ;  /* 0x0000001214ed9981 */ /* 0x0000e2000c1e1100 */
[----:B------:R-:W-:Y:S02]  /*34130*/  PRMT R231, RZ, 0x7610, R231 ;  /* 0x00007610ffe77816 */ /* 0x000fe400000000e7 */
[----:B------:R-:W-:Y:S01]  /*34140*/  PRMT R229, RZ, 0x7610, R229 ;  /* 0x00007610ffe57816 */ /* 0x000fe200000000e5 */
[----:B--2---:R-:W-:Y:S04]  /*34150*/  STL [R1+0x1b9c], R239 ;  /* 0x001b9cef01007387 */ /* 0x004fe80000100800 */
        /* <DEDUP_REMOVED lines=11> */
[----:B---3--:R-:W-:Y:S02]  /*34210*/  @!P1 IMAD.MOV.U32 R21, RZ, RZ, R13 ;  /* 0x000000ffff159224 */ /* 0x008fe400078e000d */
[----:B------:R-:W-:-:S05]  /*34220*/  @!P1 IMAD.MOV.U32 R20, RZ, RZ, R9 ;  /* 0x000000ffff149224 */ /* 0x000fca00078e0009 */
[----:B------:R0:W3:Y:S01]  /*34230*/  @!P1 LDG.E.U8 R229, desc[UR18][R20.64] ;  /* 0x0000001214e59981 */ /* 0x0000e2000c1e1100 */
[----:B------:R-:W-:Y:S02]  /*34240*/  PRMT R227, RZ, 0x7610, R227 ;  /* 0x00007610ffe37816 */ /* 0x000fe400000000e3 */
[----:B------:R-:W-:Y:S01]  /*34250*/  PRMT R225, RZ, 0x7610, R225 ;  /* 0x00007610ffe17816 */ /* 0x000fe200000000e1 */
[----:B0-----:R-:W-:Y:S02]  /*34260*/  @!P0 IMAD.MOV.U32 R21, RZ, RZ, R23 ;  /* 0x000000ffff158224 */ /* 0x001fe400078e0017 */
[----:B------:R-:W-:-:S05]  /*34270*/  @!P0 IMAD.MOV.U32 R20, RZ, RZ, R12 ;  /* 0x000000ffff148224 */ /* 0x000fca00078e000c */
[----:B------:R2:W3:Y:S04]  /*34280*/  @!P0 LDG.E.U8 R227, desc[UR18][R20.64] ;  /* 0x0000001214e38981 */ /* 0x0004e8000c1e1100 */
[----:B------:R-:W-:Y:S04]  /*34290*/  STL [R1+0x1bac], R237 ;  /* 0x001baced01007387 */ /* 0x000fe80000100800 */
[----:B------:R-:W3:Y:S04]  /*342a0*/  LDL R152, [R1+0x880] ;  /* 0x0008800001987983 */ /* 0x000ee80000100800 */
[----:B------:R-:W3:Y:S01]  /*342b0*/  LDL R16, [R1+0x884] ;  /* 0x0008840001107983 */ /* 0x000ee20000100800 */
        /* <DEDUP_REMOVED lines=10> */
[----:B------:R-:W4:Y:S04]  /*34360*/  LDL R13, [R1+0x868] ;  /* 0x00086800010d7983 */ /* 0x000f280000100800 */
        /* <DEDUP_REMOVED lines=35> */
[----:B------:R-:W-:Y:S01]  /*345a0*/  STL [R1+0x1bc8], R223 ;  /* 0x001bc8df01007387 */ /* 0x000fe20000100800 */
[----:B--2---:R-:W-:Y:S02]  /*345b0*/  @!P0 IMAD.MOV.U32 R21, RZ, RZ, R152 ;  /* 0x000000ffff158224 */ /* 0x004fe400078e0098 */
[----:B------:R-:W-:-:S05]  /*345c0*/  @!P0 IMAD.MOV.U32 R20, RZ, RZ, R16 ;  /* 0x000000ffff148224 */ /* 0x000fca00078e0010 */
[----:B------:R-:W2:Y:S04]  /*345d0*/  @!P0 LDG.E.U8 R211, desc[UR18][R20.64] ;  /* 0x0000001214d38981 */ /* 0x000ea8000c1e1100 */
[----:B------:R-:W-:Y:S04]  /*345e0*/  STL [R1+0x1bcc], R221 ;  /* 0x001bccdd01007387 */ /* 0x000fe80000100800 */
[----:B------:R-:W2:Y:S04]  /*345f0*/  LDL R15, [R1+0x848] ;  /* 0x00084800010f7983 */ /* 0x000ea80000100800 */
[----:B------:R-:W2:Y:S04]  /*34600*/  LDL R11, [R1+0x84c] ;  /* 0x00084c00010b7983 */ /* 0x000ea80000100800 */
[----:B----4-:R-:W-:Y:S04]  /*34610*/  STL [R1+0x1bd0], R219 ;  /* 0x001bd0db01007387 */ /* 0x010fe80000100800 */
[----:B------:R-:W4:Y:S04]  /*34620*/  LDL R14, [R1+0x830] ;  /* 0x00083000010e7983 */ /* 0x000f280000100800 */
[----:B------:R-:W4:Y:S04]  /*34630*/  LDL R13, [R1+0x834] ;  /* 0x00083400010d7983 */ /* 0x000f280000100800 */
[----:B------:R-:W4:Y:S04]  /*34640*/  LDL R155, [R1+0x828] ;  /* 0x00082800019b7983 */ /* 0x000f280000100800 */
[----:B------:R-:W4:Y:S04]  /*34650*/  LDL R9, [R1+0x82c] ;  /* 0x00082c0001097983 */ /* 0x000f280000100800 */
[----:B------:R-:W-:Y:S04]  /*34660*/  STL [R1+0x1bd4], R217 ;  /* 0x001bd4d901007387 */ /* 0x000fe80000100800 */
[----:B------:R-:W4:Y:S04]  /*34670*/  LDL R12, [R1+0x824] ;  /* 0x00082400010c7983 */ /* 0x000f280000100800 */
[----:B------:R-:W4:Y:S04]  /*34680*/  LDL R23, [R1+0x820] ;  /* 0x0008200001177983 */ /* 0x000f280000100800 */
[----:B---3--:R0:W-:Y:S04]  /*34690*/  STL [R1+0x1bd8], R215 ;  /* 0x001bd8d701007387 */ /* 0x0081e80000100800 */
[----:B------:R-:W3:Y:S04]  /*346a0*/  LDL R22, [R1+0x818] ;  /* 0x0008180001167983 */ /* 0x000ee80000100800 */
[----:B------:R-:W3:Y:S01]  /*346b0*/  LDL R10, [R1+0x81c] ;  /* 0x00081c00010a7983 */ /* 0x000ee20000100800 */
[----:B------:R-:W-:-:S03]  /*346c0*/  PRMT R209, RZ, 0x7610, R209 ;  /* 0x00007610ffd17816 */ /* 0x000fc600000000d1 */
[----:B------:R1:W-:Y:S04]  /*346d0*/  STL [R1+0x1bdc], R213 ;  /* 0x001bdcd501007387 */ /* 0x0003e80000100800 */
[----:B------:R-:W3:Y:S04]  /*346e0*/  LDL R154, [R1+0x810] ;  /* 0x00081000019a7983 */ /* 0x000ee80000100800 */
[----:B------:R-:W3:Y:S04]  /*346f0*/  LDL R16, [R1+0x814] ;  /* 0x0008140001107983 */ /* 0x000ee80000100800 */
[----:B------:R-:W3:Y:S04]  /*34700*/  LDL R153, [R1+0x808] ;  /* 0x0008080001997983 */ /* 0x000ee80000100800 */
[----:B------:R-:W3:Y:S01]  /*34710*/  LDL R152, [R1+0x80c] ;  /* 0x00080c0001987983 */ /* 0x000ee20000100800 */
[----:B------:R-:W-:-:S02]  /*34720*/  PRMT R207, RZ, 0x7610, R207 ;  /* 0x00007610ffcf7816 */ /* 0x000fc400000000cf */
[----:B------:R-:W-:Y:S02]  /*34730*/  PRMT R205, RZ, 0x7610, R205 ;  /* 0x00007610ffcd7816 */ /* 0x000fe400000000cd */
[----:B------:R-:W-:Y:S01]  /*34740*/  PRMT R203, RZ, 0x7610, R203 ;  /* 0x00007610ffcb7816 */ /* 0x000fe200000000cb */
[----:B--2---:R2:W-:Y:S01]  /*34750*/  STL [R1+0x1be0], R211 ;  /* 0x001be0d301007387 */ /* 0x0045e20000100800 */
[----:B------:R-:W-:Y:S02]  /*34760*/  PRMT R201, RZ, 0x7610, R201 ;  /* 0x00007610ffc97816 */ /* 0x000fe400000000c9 */
[----:B------:R-:W-:Y:S02]  /*34770*/  PRMT R199, RZ, 0x7610, R199 ;  /* 0x00007610ffc77816 */ /* 0x000fe400000000c7 */
[----:B------:R-:W-:Y:S02]  /*34780*/  PRMT R197, RZ, 0x7610, R197 ;  /* 0x00007610ffc57816 */ /* 0x000fe400000000c5 */
[----:B------:R-:W-:-:S02]  /*34790*/  PRMT R195, RZ, 0x7610, R195 ;  /* 0x00007610ffc37816 */ /* 0x000fc400000000c3 */
[----:B------:R-:W-:Y:S02]  /*347a0*/  PRMT R193, RZ, 0x7610, R193 ;  /* 0x00007610ffc17816 */ /* 0x000fe400000000c1 */
[----:B------:R-:W-:Y:S01]  /*347b0*/  PRMT R189, RZ, 0x7610, R189 ;  /* 0x00007610ffbd7816 */ /* 0x000fe200000000bd */
[----:B------:R-:W3:Y:S04]  /*347c0*/  LDL R157, [R1+0x7a8] ;  /* 0x0007a800019d7983 */ /* 0x000ee80000100800 */
[----:B------:R-:W3:Y:S01]  /*347d0*/  LDL R156, [R1+0x7a0] ;  /* 0x0007a000019c7983 */ /* 0x000ee20000100800 */
[----:B------:R-:W-:-:S03]  /*347e0*/  PRMT R19, RZ, 0x7610, R19 ;  /* 0x00007610ff137816 */ /* 0x000fc60000000013 */
        /* <DEDUP_REMOVED lines=27> */
[----:B-1----:R-:W3:Y:S04]  /*349a0*/  LDL R213, [R1+0x598] ;  /* 0x0005980001d57983 */ /* 0x002ee80000100800 */
[----:B--2---:R-:W2:Y:S01]  /*349b0*/  LDL R211, [R1+0x6d0] ;  /* 0x0006d00001d37983 */ /* 0x004ea20000100800 */
[----:B------:R-:W-:-:S02]  /*349c0*/  @!P1 IMAD.MOV.U32 R21, RZ, RZ, R15 ;  /* 0x000000ffff159224 */ /* 0x000fc400078e000f */
[----:B------:R-:W-:Y:S01]  /*349d0*/  @!P1 IMAD.MOV.U32 R20, RZ, RZ, R11 ;  /* 0x000000ffff149224 */ /* 0x000fe200078e000b */
[----:B------:R-:W2:Y:S04]  /*349e0*/  LDL R15, [R1+0x800] ;  /* 0x00080000010f7983 */ /* 0x000ea80000100800 */
[----:B------:R-:W2:Y:S04]  /*349f0*/  LDL R11, [R1+0x804] ;  /* 0x00080400010b7983 */ /* 0x000ea80000100800 */
[----:B------:R4:W2:Y:S01]  /*34a00*/  @!P1 LDG.E.U8 R209, desc[UR18][R20.64] ;  /* 0x0000001214d19981 */ /* 0x0008a2000c1e1100 */
[----:B------:R-:W-:-:S02]  /*34a10*/  PRMT R188, RZ, 0x7610, R188 ;  /* 0x00007610ffbc7816 */ /* 0x000fc400000000bc */
[----:B------:R-:W-:Y:S02]  /*34a20*/  PRMT R192, RZ, 0x7610, R192 ;  /* 0x00007610ffc07816 */ /* 0x000fe400000000c0 */
[----:B------:R-:W-:Y:S02]  /*34a30*/  PRMT R194, RZ, 0x7610, R194 ;  /* 0x00007610ffc27816 */ /* 0x000fe400000000c2 */
[----:B------:R-:W-:Y:S02]  /*34a40*/  PRMT R196, RZ, 0x7610, R196 ;  /* 0x00007610ffc47816 */ /* 0x000fe400000000c4 */
[----:B------:R-:W-:Y:S02]  /*34a50*/  PRMT R198, RZ, 0x7610, R198 ;  /* 0x00007610ffc67816 */ /* 0x000fe400000000c6 */
[----:B------:R-:W-:Y:S02]  /*34a60*/  PRMT R200, RZ, 0x7610, R200 ;  /* 0x00007610ffc87816 */ /* 0x000fe400000000c8 */
[----:B------:R-:W-:-:S02]  /*34a70*/  PRMT R202, RZ, 0x7610, R202 ;  /* 0x00007610ffca7816 */ /* 0x000fc400000000ca */
[----:B------:R-:W-:Y:S02]  /*34a80*/  PRMT R204, RZ, 0x7610, R204 ;  /* 0x00007610ffcc7816 */ /* 0x000fe400000000cc */
[----:B------:R-:W-:Y:S02]  /*34a90*/  PRMT R206, RZ, 0x7610, R206 ;  /* 0x00007610ffce7816 */ /* 0x000fe400000000ce */
[----:B------:R-:W-:Y:S01]  /*34aa0*/  PRMT R208, RZ, 0x7610, R208 ;  /* 0x00007610ffd07816 */ /* 0x000fe200000000d0 */
[----:B------:R-:W2:Y:S01]  /*34ab0*/  LDL R217, [R1+0x658] ;  /* 0x0006580001d97983 */ /* 0x000ea20000100800 */
[----:B----4-:R-:W-:-:S03]  /*34ac0*/  @!P0 IMAD.MOV.U32 R21, RZ, RZ, R14 ;  /* 0x000000ffff158224 */ /* 0x010fc600078e000e */
[----:B------:R-:W4:Y:S01]  /*34ad0*/  LDL R14, [R1+0x7f8] ;  /* 0x0007f800010e7983 */ /* 0x000f220000100800 */
[----:B------:R-:W-:-:S03]  /*34ae0*/  @!P0 IMAD.MOV.U32 R20, RZ, RZ, R13 ;  /* 0x000000ffff148224 */ /* 0x000fc600078e000d */
[----:B------:R-:W4:Y:S04]  /*34af0*/  LDL R13, [R1+0x7fc] ;  /* 0x0007fc00010d7983 */ /* 0x000f280000100800 */
[----:B------:R0:W4:Y:S02]  /*34b00*/  @!P0 LDG.E.U8 R207, desc[UR18][R20.64] ;  /* 0x0000001214cf8981 */ /* 0x000124000c1e1100 */
[----:B0-----:R-:W-:Y:S02]  /*34b10*/  @!P1 IMAD.MOV.U32 R20, RZ, RZ, R9 ;  /* 0x000000ffff149224 */ /* 0x001fe400078e0009 */
[----:B------:R-:W-:Y:S01]  /*34b20*/  @!P1 IMAD.MOV.U32 R21, RZ, RZ, R155 ;  /* 0x000000ffff159224 */ /* 0x000fe200078e009b */
[----:B------:R-:W4:Y:S04]  /*34b30*/  LDL R9, [R1+0x7f4] ;  /* 0x0007f40001097983 */ /* 0x000f280000100800 */
[----:B------:R-:W4:Y:S04]  /*34b40*/  LDL R155, [R1+0x7f0] ;  /* 0x0007f000019b7983 */ /* 0x000f280000100800 */
[----:B------:R0:W4:Y:S02]  /*34b50*/  @!P1 LDG.E.U8 R205, desc[UR18][R20.64] ;  /* 0x0000001214cd9981 */ /* 0x000124000c1e1100 */
[----:B0-----:R-:W-:-:S02]  /*34b60*/  @!P0 IMAD.MOV.U32 R20, RZ, RZ, R12 ;  /* 0x000000ffff148224 */ /* 0x001fc400078e000c */
[----:B------:R-:W-:Y:S01]  /*34b70*/  @!P0 IMAD.MOV.U32 R21, RZ, RZ, R23 ;  /* 0x000000ffff158224 */ /* 0x000fe200078e0017 */
[----:B------:R-:W4:Y:S04]  /*34b80*/  LDL R12, [R1+0x7ec] ;  /* 0x0007ec00010c7983 */ /* 0x000f280000100800 */
[----:B------:R-:W4:Y:S04]  /*34b90*/  LDL R23, [R1+0x7e8] ;  /* 0x0007e80001177983 */ /* 0x000f280000100800 */
[----:B------:R3:W4:Y:S02]  /*34ba0*/  @!P0 LDG.E.U8 R203, desc[UR18][R20.64] ;  /* 0x0000001214cb8981 */ /* 0x000724000c1e1100 */
[----:B---3--:R-:W-:-:S02]  /*34bb0*/  @!P1 IMAD.MOV.U32 R21, RZ, RZ, R22 ;  /* 0x000000ffff159224 */ /* 0x008fc400078e0016 */
[----:B------:R-:W-:Y:S01]  /*34bc0*/  @!P1 IMAD.MOV.U32 R20, RZ, RZ, R10 ;  /* 0x000000ffff149224 */ /* 0x000fe200078e000a */
[----:B------:R-:W3:Y:S04]  /*34bd0*/  LDL R22, [R1+0x7e0] ;  /* 0x0007e00001167983 */ /* 0x000ee80000100800 */
[----:B------:R-:W3:Y:S04]  /*34be0*/  LDL R10, [R1+0x7e4] ;  /* 0x0007e400010a7983 */ /* 0x000ee80000100800 */
[----:B------:R0:W3:Y:S02]  /*34bf0*/  @!P1 LDG.E.U8 R201, desc[UR18][R20.64] ;  /* 0x0000001214c99981 */ /* 0x0000e4000c1e1100 */
[----:B0-----:R-:W-:-:S02]  /*34c00*/  @!P0 IMAD.MOV.U32 R20, RZ, RZ, R16 ;  /* 0x000000ffff148224 */ /* 0x001fc400078e0010 */
        /* <DEDUP_REMOVED lines=9> */
[----:B--2---:R-:W-:-:S02]  /*34ca0*/  @!P0 IMAD.MOV.U32 R21, RZ, RZ, R15 ;  /* 0x000000ffff158224 */ /* 0x004fc400078e000f */
[----:B------:R-:W-:Y:S01]  /*34cb0*/  @!P0 IMAD.MOV.U32 R20, RZ, RZ, R11 ;  /* 0x000000ffff148224 */ /* 0x000fe200078e000b */
[----:B------:R-:W2:Y:S04]  /*34cc0*/  LDL R15, [R1+0x7c8] ;  /* 0x0007c800010f7983 */ /* 0x000ea80000100800 */
[----:B------:R-:W2:Y:S04]  /*34cd0*/  LDL R11, [R1+0x7cc] ;  /* 0x0007cc00010b7983 */ /* 0x000ea80000100800 */
[----:B------:R4:W2:Y:S02]  /*34ce0*/  @!P0 LDG.E.U8 R195, desc[UR18][R20.64] ;  /* 0x0000001214c38981 */ /* 0x0008a4000c1e1100 */
[----:B----4-:R-:W-:-:S02]  /*34cf0*/  @!P1 IMAD.MOV.U32 R21, RZ, RZ, R14 ;  /* 0x000000ffff159224 */ /* 0x010fc400078e000e */
[----:B------:R-:W4:Y:S01]  /*34d00*/  LDL R14, [R1+0x7b0] ;  /* 0x0007b000010e7983 */ /* 0x000f220000100800 */
[----:B------:R-:W-:-:S03]  /*34d10*/  @!P1 IMAD.MOV.U32 R20, RZ, RZ, R13 ;  /* 0x000000ffff149224 */ /* 0x000fc600078e000d */
[----:B------:R-:W4:Y:S04]  /*34d20*/  LDL R13, [R1+0x7b4] ;  /* 0x0007b400010d7983 */ /* 0x000f280000100800 */
[----:B------:R0:W4:Y:S02]  /*34d30*/  @!P1 LDG.E.U8 R193, desc[UR18][R20.64] ;  /* 0x0000001214c19981 */ /* 0x000124000c1e1100 */
[----:B0-----:R-:W-:Y:S02]  /*34d40*/  @!P0 IMAD.MOV.U32 R20, RZ, RZ, R9 ;  /* 0x000000ffff148224 */ /* 0x001fe400078e0009 */
[----:B------:R-:W-:Y:S01]  /*34d50*/  @!P0 IMAD.MOV.U32 R21, RZ, RZ, R155 ;  /* 0x000000ffff158224 */ /* 0x000fe200078e009b */
[----:B------:R-:W4:Y:S04]  /*34d60*/  LDL R9, [R1+0x7ac] ;  /* 0x0007ac0001097983 */ /* 0x000f280000100800 */
[----:B------:R0:W4:Y:S02]  /*34d70*/  @!P0 LDG.E.U8 R189, desc[UR18][R20.64] ;  /* 0x0000001214bd8981 */ /* 0x000124000c1e1100 */
[----:B0-----:R-:W-:-:S02]  /*34d80*/  @!P1 IMAD.MOV.U32 R20, RZ, RZ, R12 ;  /* 0x000000ffff149224 */ /* 0x001fc400078e000c */
[----:B------:R-:W4:Y:S01]  /*34d90*/  LDL R12, [R1+0x7a4] ;  /* 0x0007a400010c7983 */ /* 0x000f220000100800 */
[----:B------:R-:W-:-:S05]  /*34da0*/  @!P1 IMAD.MOV.U32 R21, RZ, RZ, R23 ;  /* 0x000000ffff159224 */ /* 0x000fca00078e0017 */
[----:B------:R0:W4:Y:S01]  /*34db0*/  @!P1 LDG.E.U8 R19, desc[UR18][R20.64] ;  /* 0x0000001214139981 */ /* 0x000122000c1e1100 */
[----:B---3--:R-:W-:Y:S02]  /*34dc0*/  @!P0 IMAD.MOV.U32 R23, RZ, RZ, R22 ;  /* 0x000000ffff178224 */ /* 0x008fe400078e0016 */
[----:B------:R-:W-:Y:S02]  /*34dd0*/  @!P0 IMAD.MOV.U32 R22, RZ, RZ, R10 ;  /* 0x000000ffff168224 */ /* 0x000fe400078e000a */
[----:B------:R-:W3:Y:S01]  /*34de0*/  LDL R10, [R1+0x79c] ;  /* 0x00079c00010a7983 */ /* 0x000ee20000100800 */
[----:B0-----:R-:W-:Y:S02]  /*34df0*/  PRMT R20, RZ, 0x7610, R20 ;  /* 0x00007610ff147816 */ /* 0x001fe40000000014 */
[----:B------:R-:W-:-:S04]  /*34e00*/  PRMT R21, RZ, 0x7610, R21 ;  /* 0x00007610ff157816 */ /* 0x000fc80000000015 */
[----:B------:R0:W3:Y:S02]  /*34e10*/  @!P0 LDG.E.U8 R20, desc[UR18][R22.64] ;  /* 0x0000001216148981 */ /* 0x0000e4000c1e1100 */
[----:B0-----:R-:W-:Y:S02]  /*34e20*/  @!P1 IMAD.MOV.U32 R22, RZ, RZ, R16 ;  /* 0x000000ffff169224 */ /* 0x001fe400078e0010 */
[----:B------:R-:W-:Y:S01]  /*34e30*/  @!P1 IMAD.MOV.U32 R23, RZ, RZ, R154 ;  /* 0x000000ffff179224 */ /* 0x000fe200078e009a */
[----:B------:R-:W3:Y:S04]  /*34e40*/  LDL R16, [R1+0x794] ;  /* 0x0007940001107983 */ /* 0x000ee80000100800 */
[----:B------:R0:W3:Y:S02]  /*34e50*/  @!P1 LDG.E.U8 R21, desc[UR18][R22.64] ;  /* 0x0000001216159981 */ /* 0x0000e4000c1e1100 */
[----:B0-----:R-:W-:-:S02]  /*34e60*/  PRMT R22, RZ, 0x7610, R22 ;  /* 0x00007610ff167816 */ /* 0x001fc40000000016 */
[----:B------:R-:W-:-:S04]  /*34e70*/  PRMT R23, RZ, 0x7610, R23 ;  /* 0x00007610ff177816 */ /* 0x000fc80000000017 */
[----:B------:R2:W3:Y:S02]  /*34e80*/  @!P0 LDG.E.U8 R22, desc[UR18][R152.64] ;  /* 0x0000001298168981 */ /* 0x0004e4000c1e1100 */
[----:B--2---:R-:W-:Y:S02]  /*34e90*/  @!P1 IMAD.MOV.U32 R153, RZ, RZ, R15 ;  /* 0x000000ffff999224 */ /* 0x004fe400078e000f */
[----:B------:R-:W-:Y:S01]  /*34ea0*/  @!P1 IMAD.MOV.U32 R152, RZ, RZ, R11 ;  /* 0x000000ffff989224 */ /* 0x000fe200078e000b */
[----:B------:R-:W2:Y:S04]  /*34eb0*/  LDL R15, [R1+0x780] ;  /* 0x00078000010f7983 */ /* 0x000ea80000100800 */
[----:B------:R-:W2:Y:S04]  /*34ec0*/  LDL R11, [R1+0x784] ;  /* 0x00078400010b7983 */ /* 0x000ea80000100800 */
[----:B------:R0:W2:Y:S01]  /*34ed0*/  @!P1 LDG.E.U8 R23, desc[UR18][R152.64] ;  /* 0x0000001298179981 */ /* 0x0000a2000c1e1100 */
[----:B----4-:R-:W-:-:S03]  /*34ee0*/  @!P0 IMAD.MOV.U32 R155, RZ, RZ, R14 ;  /* 0x000000ffff9b8224 */ /* 0x010fc600078e000e */
[----:B------:R-:W4:Y:S01]  /*34ef0*/  LDL R14, [R1+0x778] ;  /* 0x00077800010e7983 */ /* 0x000f220000100800 */
[----:B0-----:R-:W-:Y:S01]  /*34f00*/  PRMT R152, RZ, 0x7610, R152 ;  /* 0x00007610ff987816 */ /* 0x001fe20000000098 */
[----:B------:R-:W-:Y:S02]  /*34f10*/  @!P0 IMAD.MOV.U32 R154, RZ, RZ, R13 ;  /* 0x000000ffff9a8224 */ /* 0x000fe400078e000d */
[----:B------:R-:W4:Y:S04]  /*34f20*/  LDL R13, [R1+0x77c] ;  /* 0x00077c00010d7983 */ /* 0x000f280000100800 */
[----:B------:R0:W4:Y:S01]  /*34f30*/  @!P0 LDG.E.U8 R152, desc[UR18][R154.64] ;  /* 0x000000129a988981 */ /* 0x000122000c1e1100 */
[----:B------:R-:W-:Y:S01]  /*34f40*/  PRMT R153, RZ, 0x7610, R153 ;  /* 0x00007610ff997816 */ /* 0x000fe20000000099 */
[----:B0-----:R-:W-:-:S02]  /*34f50*/  @!P1 IMAD.MOV.U32 R155, RZ, RZ, R157 ;  /* 0x000000ffff9b9224 */ /* 0x001fc400078e009d */
[----:B------:R-:W-:Y:S02]  /*34f60*/  @!P1 IMAD.MOV.U32 R154, RZ, RZ, R9 ;  /* 0x000000ffff9a9224 */ /* 0x000fe400078e0009 */
[----:B------:R-:W4:Y:S01]  /*34f70*/  LDL R9, [R1+0x774] ;  /* 0x0007740001097983 */ /* 0x000f220000100800 */
[----:B------:R-:W-:-:S03]  /*34f80*/  @!P0 IMAD.MOV.U32 R157, RZ, RZ, R156 ;  /* 0x000000ffff9d8224 */ /* 0x000fc600078e009c */
[----:B------:R0:W4:Y:S02]  /*34f90*/  @!P1 LDG.E.U8 R153, desc[UR18][R154.64] ;  /* 0x000000129a999981 */ /* 0x000124000c1e1100 */
[----:B0-----:R-:W-:Y:S01]  /*34fa0*/  PRMT R154, RZ, 0x7610, R154 ;  /* 0x00007610ff9a7816 */ /* 0x001fe2000000009a */
[----:B------:R-:W-:Y:S02]  /*34fb0*/  @!P0 IMAD.MOV.U32 R156, RZ, RZ, R12 ;  /* 0x000000ffff9c8224 */ /* 0x000fe400078e000c */
[----:B------:R-:W4:Y:S04]  /*34fc0*/  LDL R12, [R1+0x76c] ;  /* 0x00076c00010c7983 */ /* 0x000f280000100800 */
[----:B------:R3:W4:Y:S02]  /*34fd0*/  @!P0 LDG.E.U8 R154, desc[UR18][R156.64] ;  /* 0x000000129c9a8981 */ /* 0x000724000c1e1100 */
[----:B---3--:R-:W-:-:S02]  /*34fe0*/  @!P1 IMAD.MOV.U32 R156, RZ, RZ, R10 ;  /* 0x000000ffff9c9224 */ /* 0x008fc400078e000a */
[----:B------:R-:W3:Y:S01]  /*34ff0*/  LDL R10, [R1+0x764] ;  /* 0x00076400010a7983 */ /* 0x000ee20000100800 */
[----:B------:R-:W-:Y:S01]  /*35000*/  PRMT R155, RZ, 0x7610, R155 ;  /* 0x00007610ff9b7816 */ /* 0x000fe2000000009b */
[----:B------:R-:W-:Y:S02]  /*35010*/  @!P1 IMAD.MOV.U32 R157, RZ, RZ, R159 ;  /* 0x000000ffff9d9224 */ /* 0x000fe400078e009f */
[----:B------:R-:W-:-:S03]  /*35020*/  @!P0 IMAD.MOV.U32 R159, RZ, RZ, R158 ;  /* 0x000000ffff9f8224 */ /* 0x000fc600078e009e */
[----:B------:R0:W3:Y:S02]  /*35030*/  @!P1 LDG.E.U8 R155, desc[UR18][R156.64] ;  /* 0x000000129c9b9981 */ /* 0x0000e4000c1e1100 */
[----:B0-----:R-:W-:Y:S01]  /*35040*/  PRMT R156, RZ, 0x7610, R156 ;  /* 0x00007610ff9c7816 */ /* 0x001fe2000000009c */
[----:B------:R-:W-:Y:S02]  /*35050*/  @!P0 IMAD.MOV.U32 R158, RZ, RZ, R16 ;  /* 0x000000ffff9e8224 */ /* 0x000fe400078e0010 */
[----:B------:R-:W3:Y:S04]  /*35060*/  LDL R16, [R1+0x75c] ;  /* 0x00075c0001107983 */ /* 0x000ee80000100800 */
[----:B------:R0:W3:Y:S01]  /*35070*/  @!P0 LDG.E.U8 R156, desc[UR18][R158.64] ;  /* 0x000000129e9c8981 */ /* 0x0000e2000c1e1100 */
[----:B------:R-:W-:Y:S01]  /*35080*/  PRMT R157, RZ, 0x7610, R157 ;  /* 0x00007610ff9d7816 */ /* 0x000fe2000000009d */
[----:B0-----:R-:W-:-:S02]  /*35090*/  @!P1 IMAD.MOV.U32 R158, RZ, RZ, R160 ;  /* 0x000000ffff9e9224 */ /* 0x001fc400078e00a0 */
[----:B------:R-:W-:-:S05]  /*350a0*/  @!P1 IMAD.MOV.U32 R159, RZ, RZ, R161 ;  /* 0x000000ffff9f9224 */ /* 0x000fca00078e00a1 */
[----:B------:R0:W3:Y:S02]  /*350b0*/  @!P1 LDG.E.U8 R157, desc[UR18][R158.64] ;  /* 0x000000129e9d9981 */ /* 0x0000e4000c1e1100 */
[----:B0-----:R-:W-:Y:S02]  /*350c0*/  PRMT R158, RZ, 0x7610, R158 ;  /* 0x00007610ff9e7816 */ /* 0x001fe4000000009e */
[----:B------:R-:W-:Y:S01]  /*350d0*/  PRMT R159, RZ, 0x7610, R159 ;  /* 0x00007610ff9f7816 */ /* 0x000fe2000000009f */
[----:B------:R-:W-:Y:S02]  /*350e0*/  @!P0 IMAD.MOV.U32 R163, RZ, RZ, R162 ;  /* 0x000000ffffa38224 */ /* 0x000fe400078e00a2 */
[----:B--2---:R-:W-:Y:S02]  /*350f0*/  @!P0 IMAD.MOV.U32 R161, RZ, RZ, R15 ;  /* 0x000000ffffa18224 */ /* 0x004fe400078e000f */
        /* <DEDUP_REMOVED lines=9> */
[----:B0-----:R-:W-:Y:S01]  /*35190*/  PRMT R160, RZ, 0x7610, R160 ;  /* 0x00007610ffa07816 */ /* 0x001fe200000000a0 */
[----:B------:R-:W-:Y:S02]  /*351a0*/  @!P0 IMAD.MOV.U32 R162, RZ, RZ, R9 ;  /* 0x000000ffffa28224 */ /* 0x000fe400078e0009 */
[----:B------:R-:W4:Y:S04]  /*351b0*/  LDL R9, [R1+0x72c] ;  /* 0x00072c0001097983 */ /* 0x000f280000100800 */
[----:B------:R0:W4:Y:S02]  /*351c0*/  @!P0 LDG.E.U8 R160, desc[UR18][R162.64] ;  /* 0x00000012a2a08981 */ /* 0x000124000c1e1100 */
[----:B0-----:R-:W-:-:S02]  /*351d0*/  @!P1 IMAD.MOV.U32 R162, RZ, RZ, R12 ;  /* 0x000000ffffa29224 */ /* 0x001fc400078e000c */
[----:B------:R-:W4:Y:S01]  /*351e0*/  LDL R12, [R1+0x724] ;  /* 0x00072400010c7983 */ /* 0x000f220000100800 */
[----:B------:R-:W-:Y:S02]  /*351f0*/  @!P1 IMAD.MOV.U32 R163, RZ, RZ, R165 ;  /* 0x000000ffffa39224 */ /* 0x000fe400078e00a5 */
[----:B------:R-:W-:Y:S02]  /*35200*/  @!P0 IMAD.MOV.U32 R165, RZ, RZ, R164 ;  /* 0x000000ffffa58224 */ /* 0x000fe400078e00a4 */
[----:B---3--:R-:W-:Y:S02]  /*35210*/  @!P0 IMAD.MOV.U32 R164, RZ, RZ, R10 ;  /* 0x000000ffffa48224 */ /* 0x008fe400078e000a */
[----:B------:R-:W3:Y:S01]  /*35220*/  LDL R10, [R1+0x71c] ;  /* 0x00071c00010a7983 */ /* 0x000ee20000100800 */
[----:B------:R-:W-:-:S06]  /*35230*/  PRMT R161, RZ, 0x7610, R161 ;  /* 0x00007610ffa17816 */ /* 0x000fcc00000000a1 */
[----:B------:R0:W3:Y:S02]  /*35240*/  @!P1 LDG.E.U8 R161, desc[UR18][R162.64] ;  /* 0x00000012a2a19981 */ /* 0x0000e4000c1e1100 */
        /* <DEDUP_REMOVED lines=37> */
[----:B0-----:R-:W-:Y:S02]  /*354a0*/  PRMT R170, RZ, 0x7610, R170 ;  /* 0x00007610ffaa7816 */ /* 0x001fe400000000aa */
[----:B------:R-:W-:Y:S01]  /*354b0*/  PRMT R171, RZ, 0x7610, R171 ;  /* 0x00007610ffab7816 */ /* 0x000fe200000000ab */
[----:B------:R-:W-:Y:S02]  /*354c0*/  @!P0 IMAD.MOV.U32 R172, RZ, RZ, R16 ;  /* 0x000000ffffac8224 */ /* 0x000fe400078e0010 */
[----:B------:R-:W3:Y:S04]  /*354d0*/  LDL R16, [R1+0x5b4] ;  /* 0x0005b40001107983 */ /* 0x000ee80000100800 */
[----:B------:R0:W3:Y:S02]  /*354e0*/  @!P0 LDG.E.U8 R170, desc[UR18][R172.64] ;  /* 0x00000012acaa8981 */ /* 0x0000e4000c1e1100 */
        /* <DEDUP_REMOVED lines=35> */
[----:B0-----:R-:W-:-:S06]  /*35720*/  PRMT R178, RZ, 0x7610, R178 ;  /* 0x00007610ffb27816 */ /* 0x001fcc00000000b2 */
[----:B------:R2:W3:Y:S01]  /*35730*/  @!P1 LDG.E.U8 R178, desc[UR18][R180.64] ;  /* 0x00000012b4b29981 */ /* 0x0004e2000c1e1100 */
[----:B------:R-:W-:Y:S01]  /*35740*/  PRMT R179, RZ, 0x7610, R179 ;  /* 0x00007610ffb37816 */ /* 0x000fe200000000b3 */
[----:B--2---:R-:W-:Y:S02]  /*35750*/  @!P1 IMAD.MOV.U32 R181, RZ, RZ, R15 ;  /* 0x000000ffffb59224 */ /* 0x004fe400078e000f */
[----:B------:R-:W2:Y:S01]  /*35760*/  LDL R15, [R1+0x698] ;  /* 0x00069800010f7983 */ /* 0x000ea20000100800 */
[----:B------:R-:W-:-:S03]  /*35770*/  @!P1 IMAD.MOV.U32 R180, RZ, RZ, R11 ;  /* 0x000000ffffb49224 */ /* 0x000fc600078e000b */
[----:B------:R-:W2:Y:S04]  /*35780*/  LDL R11, [R1+0x69c] ;  /* 0x00069c00010b7983 */ /* 0x000ea80000100800 */
[----:B------:R0:W2:Y:S01]  /*35790*/  @!P1 LDG.E.U8 R179, desc[UR18][R180.64] ;  /* 0x00000012b4b39981 */ /* 0x0000a2000c1e1100 */
[----:B----4-:R-:W-:-:S03]  /*357a0*/  @!P0 IMAD.MOV.U32 R183, RZ, RZ, R14 ;  /* 0x000000ffffb78224 */ /* 0x010fc600078e000e */
[----:B------:R-:W4:Y:S01]  /*357b0*/  LDL R14, [R1+0x620] ;  /* 0x00062000010e7983 */ /* 0x000f220000100800 */
[----:B0-----:R-:W-:Y:S01]  /*357c0*/  PRMT R180, RZ, 0x7610, R180 ;  /* 0x00007610ffb47816 */ /* 0x001fe200000000b4 */
[----:B------:R-:W-:Y:S01]  /*357d0*/  @!P0 IMAD.MOV.U32 R182, RZ, RZ, R13 ;  /* 0x000000ffffb68224 */ /* 0x000fe200078e000d */
[----:B------:R-:W-:Y:S01]  /*357e0*/  PRMT R181, RZ, 0x7610, R181 ;  /* 0x00007610ffb57816 */ /* 0x000fe200000000b5 */
[----:B------:R-:W4:Y:S04]  /*357f0*/  LDL R13, [R1+0x624] ;  /* 0x00062400010d7983 */ /* 0x000f280000100800 */
[----:B------:R0:W4:Y:S02]  /*35800*/  @!P0 LDG.E.U8 R180, desc[UR18][R182.64] ;  /* 0x00000012b6b48981 */ /* 0x000124000c1e1100 */
[----:B0-----:R-:W-:-:S02]  /*35810*/  @!P1 IMAD.MOV.U32 R183, RZ, RZ, R185 ;  /* 0x000000ffffb79224 */ /* 0x001fc400078e00b9 */
[----:B------:R-:W-:Y:S02]  /*35820*/  @!P1 IMAD.MOV.U32 R182, RZ, RZ, R9 ;  /* 0x000000ffffb69224 */ /* 0x000fe400078e0009 */
[----:B------:R-:W-:Y:S01]  /*35830*/  @!P0 IMAD.MOV.U32 R185, RZ, RZ, R184 ;  /* 0x000000ffffb98224 */ /* 0x000fe200078e00b8 */
[----:B------:R-:W4:Y:S04]  /*35840*/  LDL R9, [R1+0x61c] ;  /* 0x00061c0001097983 */ /* 0x000f280000100800 */
[----:B------:R0:W4:Y:S02]  /*35850*/  @!P1 LDG.E.U8 R181, desc[UR18][R182.64] ;  /* 0x00000012b6b59981 */ /* 0x000124000c1e1100 */
[----:B0-----:R-:W-:Y:S01]  /*35860*/  PRMT R182, RZ, 0x7610, R182 ;  /* 0x00007610ffb67816 */ /* 0x001fe200000000b6 */
[----:B------:R-:W-:-:S02]  /*35870*/  @!P0 IMAD.MOV.U32 R184, RZ, RZ, R12 ;  /* 0x000000ffffb88224 */ /* 0x000fc400078e000c */
[----:B------:R-:W4:Y:S04]  /*35880*/  LDL R12, [R1+0x618] ;  /* 0x00061800010c7983 */ /* 0x000f280000100800 */
[----:B------:R3:W4:Y:S02]  /*35890*/  @!P0 LDG.E.U8 R182, desc[UR18][R184.64] ;  /* 0x00000012b8b68981 */ /* 0x000724000c1e1100 */
[----:B---3--:R-:W-:Y:S02]  /*358a0*/  @!P1 IMAD.MOV.U32 R184, RZ, RZ, R10 ;  /* 0x000000ffffb89224 */ /* 0x008fe400078e000a */
[----:B------:R-:W3:Y:S01]  /*358b0*/  LDL R10, [R1+0x5a4] ;  /* 0x0005a400010a7983 */ /* 0x000ee20000100800 */
[----:B------:R-:W-:Y:S01]  /*358c0*/  PRMT R183, RZ, 0x7610, R183 ;  /* 0x00007610ffb77816 */ /* 0x000fe200000000b7 */
[----:B------:R-:W-:-:S02]  /*358d0*/  @!P1 IMAD.MOV.U32 R185, RZ, RZ, R16 ;  /* 0x000000ffffb99224 */ /* 0x000fc400078e0010 */
        /* <DEDUP_REMOVED lines=18> */
[----:B------:R-:W4:Y:S01]  /*35a00*/  LDL R9, [R1+0x68c] ;  /* 0x00068c0001097983 */ /* 0x000f220000100800 */
[----:B------:R-:W-:-:S03]  /*35a10*/  @!P1 IMAD.MOV.U32 R191, RZ, RZ, R12 ;  /* 0x000000ffffbf9224 */ /* 0x000fc600078e000c */
[----:B------:R-:W4:Y:S04]  /*35a20*/  LDL R12, [R1+0x694] ;  /* 0x00069400010c7983 */ /* 0x000f280000100800 */
[----:B------:R3:W4:Y:S02]  /*35a30*/  @!P1 LDG.E.U8 R187, desc[UR18][R190.64] ;  /* 0x00000012bebb9981 */ /* 0x000724000c1e1100 */
[----:B---3--:R-:W-:Y:S02]  /*35a40*/  @!P0 IMAD.MOV.U32 R190, RZ, RZ, R10 ;  /* 0x000000ffffbe8224 */ /* 0x008fe400078e000a */
[----:B------:R-:W3:Y:S01]  /*35a50*/  LDL R10, [R1+0x688] ;  /* 0x00068800010a7983 */ /* 0x000ee20000100800 */
[----:B------:R-:W-:-:S03]  /*35a60*/  @!P0 IMAD.MOV.U32 R191, RZ, RZ, R215 ;  /* 0x000000ffffbf8224 */ /* 0x000fc600078e00d7 */
[----:B------:R-:W3:Y:S04]  /*35a70*/  LDL R215, [R1+0x680] ;  /* 0x0006800001d77983 */ /* 0x000ee80000100800 */
[----:B------:R0:W3:Y:S02]  /*35a80*/  @!P0 LDG.E.U8 R188, desc[UR18][R190.64] ;  /* 0x00000012bebc8981 */ /* 0x0000e4000c1e1100 */
[----:B0-----:R-:W-:Y:S02]  /*35a90*/  @!P1 IMAD.MOV.U32 R191, RZ, RZ, R213 ;  /* 0x000000ffffbf9224 */ /* 0x001fe400078e00d5 */
[----:B------:R-:W3:Y:S01]  /*35aa0*/  LDL R213, [R1+0x684] ;  /* 0x0006840001d57983 */ /* 0x000ee20000100800 */
[----:B------:R-:W-:-:S03]  /*35ab0*/  @!P1 IMAD.MOV.U32 R190, RZ, RZ, R16 ;  /* 0x000000ffffbe9224 */ /* 0x000fc600078e0010 */
[----:B------:R-:W3:Y:S04]  /*35ac0*/  LDL R16, [R1+0x67c] ;  /* 0x00067c0001107983 */ /* 0x000ee80000100800 */
[----:B------:R0:W3:Y:S02]  /*35ad0*/  @!P1 LDG.E.U8 R192, desc[UR18][R190.64] ;  /* 0x00000012bec09981 */ /* 0x0000e4000c1e1100 */
[----:B0-----:R-:W-:Y:S02]  /*35ae0*/  @!P0 IMAD.MOV.U32 R191, RZ, RZ, R211 ;  /* 0x000000ffffbf8224 */ /* 0x001fe400078e00d3 */
[----:B------:R-:W3:Y:S01]  /*35af0*/  LDL R211, [R1+0x678] ;  /* 0x0006780001d37983 */ /* 0x000ee20000100800 */
[----:B--2---:R-:W-:-:S03]  /*35b00*/  @!P0 IMAD.MOV.U32 R190, RZ, RZ, R15 ;  /* 0x000000ffffbe8224 */ /* 0x004fc600078e000f */
[----:B------:R-:W2:Y:S04]  /*35b10*/  LDL R15, [R1+0x610] ;  /* 0x00061000010f7983 */ /* 0x000ea80000100800 */
[----:B------:R4:W2:Y:S02]  /*35b20*/  @!P0 LDG.E.U8 R194, desc[UR18][R190.64] ;  /* 0x00000012bec28981 */ /* 0x0008a4000c1e1100 */
[----:B----4-:R-:W-:Y:S02]  /*35b30*/  @!P1 IMAD.MOV.U32 R191, RZ, RZ, R14 ;  /* 0x000000ffffbf9224 */ /* 0x010fe400078e000e */
[----:B------:R-:W4:Y:S01]  /*35b40*/  LDL R14, [R1+0x614] ;  /* 0x00061400010e7983 */ /* 0x000f220000100800 */
[----:B------:R-:W-:-:S03]  /*35b50*/  @!P1 IMAD.MOV.U32 R190, RZ, RZ, R11 ;  /* 0x000000ffffbe9224 */ /* 0x000fc600078e000b */
[----:B------:R-:W4:Y:S04]  /*35b60*/  LDL R11, [R1+0x60c] ;  /* 0x00060c00010b7983 */ /* 0x000f280000100800 */
[----:B------:R0:W4:Y:S02]  /*35b70*/  @!P1 LDG.E.U8 R196, desc[UR18][R190.64] ;  /* 0x00000012bec49981 */ /* 0x000124000c1e1100 */
[----:B0-----:R-:W-:Y:S02]  /*35b80*/  @!P0 IMAD.MOV.U32 R191, RZ, RZ, R13 ;  /* 0x000000ffffbf8224 */ /* 0x001fe400078e000d */
[----:B------:R-:W4:Y:S01]  /*35b90*/  LDL R13, [R1+0x608] ;  /* 0x00060800010d7983 */ /* 0x000f220000100800 */
[----:B------:R-:W-:-:S03]  /*35ba0*/  @!P0 IMAD.MOV.U32 R190, RZ, RZ, R12 ;  /* 0x000000ffffbe8224 */ /* 0x000fc600078e000c */
[----:B------:R-:W4:Y:S04]  /*35bb0*/  LDL R12, [R1+0x594] ;  /* 0x00059400010c7983 */ /* 0x000f280000100800 */
[----:B------:R0:W4:Y:S02]  /*35bc0*/  @!P0 LDG.E.U8 R198, desc[UR18][R190.64] ;  /* 0x00000012bec68981 */ /* 0x000124000c1e1100 */
[----:B0-----:R-:W-:Y:S02]  /*35bd0*/  @!P1 IMAD.MOV.U32 R190, RZ, RZ, R9 ;  /* 0x000000ffffbe9224 */ /* 0x001fe400078e0009 */
[----:B---3--:R-:W-:Y:S01]  /*35be0*/  @!P1 IMAD.MOV.U32 R191, RZ, RZ, R10 ;  /* 0x000000ffffbf9224 */ /* 0x008fe200078e000a */
[----:B------:R-:W3:Y:S04]  /*35bf0*/  LDL R9, [R1+0x58c] ;  /* 0x00058c0001097983 */ /* 0x000ee80000100800 */
[----:B------:R-:W3:Y:S04]  /*35c00*/  LDL R10, [R1+0x588] ;  /* 0x00058800010a7983 */ /* 0x000ee80000100800 */
[----:B------:R0:W3:Y:S02]  /*35c10*/  @!P1 LDG.E.U8 R200, desc[UR18][R190.64] ;  /* 0x00000012bec89981 */ /* 0x0000e4000c1e1100 */
[----:B0-----:R-:W-:-:S02]  /*35c20*/  @!P0 IMAD.MOV.U32 R191, RZ, RZ, R215 ;  /* 0x000000ffffbf8224 */ /* 0x001fc400078e00d7 */
        /* <DEDUP_REMOVED lines=8> */
[----:B------:R2:W3:Y:S01]  /*35cb0*/  @!P1 LDG.E.U8 R204, desc[UR18][R190.64] ;  /* 0x00000012becc9981 */ /* 0x0004e2000c1e1100 */
[----:B------:R-:W-:Y:S01]  /*35cc0*/  PRMT R210, RZ, 0x7610, R210 ;  /* 0x00007610ffd27816 */ /* 0x000fe200000000d2 */
[----:B--2---:R-:W-:Y:S02]  /*35cd0*/  @!P0 IMAD.MOV.U32 R191, RZ, RZ, R15 ;  /* 0x000000ffffbf8224 */ /* 0x004fe400078e000f */
[----:B------:R-:W2:Y:S01]  /*35ce0*/  LDL R15, [R1+0x660] ;  /* 0x00066000010f7983 */ /* 0x000ea20000100800 */
[----:B----4-:R-:W-:-:S03]  /*35cf0*/  @!P0 IMAD.MOV.U32 R190, RZ, RZ, R14 ;  /* 0x000000ffffbe8224 */ /* 0x010fc600078e000e */
[----:B------:R-:W4:Y:S04]  /*35d00*/  LDL R14, [R1+0x664] ;  /* 0x00066400010e7983 */ /* 0x000f280000100800 */
[----:B------:R0:W4:Y:S02]  /*35d10*/  @!P0 LDG.E.U8 R206, desc[UR18][R190.64] ;  /* 0x00000012bece8981 */ /* 0x000124000c1e1100 */
[----:B0-----:R-:W-:Y:S02]  /*35d20*/  @!P1 IMAD.MOV.U32 R190, RZ, RZ, R11 ;  /* 0x000000ffffbe9224 */ /* 0x001fe400078e000b */
[----:B------:R-:W4:Y:S01]  /*35d30*/  LDL R11, [R1+0x654] ;  /* 0x00065400010b7983 */ /* 0x000f220000100800 */
[----:B------:R-:W-:-:S03]  /*35d40*/  @!P1 IMAD.MOV.U32 R191, RZ, RZ, R13 ;  /* 0x000000ffffbf9224 */ /* 0x000fc600078e000d */
[----:B------:R-:W4:Y:S04]  /*35d50*/  LDL R13, [R1+0x65c] ;  /* 0x00065c00010d7983 */ /* 0x000f280000100800 */
[----:B------:R0:W4:Y:S04]  /*35d60*/  @!P1 LDG.E.U8 R208, desc[UR18][R190.64] ;  /* 0x00000012bed09981 */ /* 0x000128000c1e1100 */
[----:B------:R1:W-:Y:S01]  /*35d70*/  STL [R1+0x1b3c], R6 ;  /* 0x001b3c0601007387 */ /* 0x0003e20000100800 */
[----:B0-----:R-:W-:-:S03]  /*35d80*/  @!P0 IMAD.MOV.U32 R191, RZ, RZ, R6 ;  /* 0x000000ffffbf8224 */ /* 0x001fc600078e0006 */
[----:B-1----:R-:W4:Y:S01]  /*35d90*/  LDL.LU R6, [R1+0x584] ;  /* 0x0005840001067983 */ /* 0x002f220000300800 */
[----:B------:R-:W-:-:S03]  /*35da0*/  @!P0 IMAD.MOV.U32 R190, RZ, RZ, R12 ;  /* 0x000000ffffbe8224 */ /* 0x000fc600078e000c */
[----:B------:R-:W4:Y:S01]  /*35db0*/  LDL R12, [R1+0x650] ;  /* 0x00065000010c7983 */ /* 0x000f220000100800 */
[----:B------:R-:W-:Y:S02]  /*35dc0*/  PRMT R212, RZ, 0x7610, R212 ;  /* 0x00007610ffd47816 */ /* 0x000fe400000000d4 */
[----:B------:R-:W-:Y:S02]  /*35dd0*/  PRMT R214, RZ, 0x7610, R214 ;  /* 0x00007610ffd67816 */ /* 0x000fe400000000d6 */
[----:B------:R-:W-:Y:S01]  /*35de0*/  PRMT R216, RZ, 0x7610, R216 ;  /* 0x00007610ffd87816 */ /* 0x000fe200000000d8 */
[----:B------:R3:W4:Y:S01]  /*35df0*/  @!P0 LDG.E.U8 R210, desc[UR18][R190.64] ;  /* 0x00000012bed28981 */ /* 0x000722000c1e1100 */
[----:B------:R-:W-:Y:S02]  /*35e00*/  PRMT R218, RZ, 0x7610, R218 ;  /* 0x00007610ffda7816 */ /* 0x000fe400000000da */
[----:B------:R-:W-:Y:S02]  /*35e10*/  PRMT R220, RZ, 0x7610, R220 ;  /* 0x00007610ffdc7816 */ /* 0x000fe400000000dc */
[----:B------:R-:W-:-:S02]  /*35e20*/  PRMT R222, RZ, 0x7610, R222 ;  /* 0x00007610ffde7816 */ /* 0x000fc400000000de */
[----:B------:R-:W-:Y:S02]  /*35e30*/  PRMT R224, RZ, 0x7610, R224 ;  /* 0x00007610ffe07816 */ /* 0x000fe400000000e0 */
[----:B------:R-:W-:Y:S02]  /*35e40*/  PRMT R226, RZ, 0x7610, R226 ;  /* 0x00007610ffe27816 */ /* 0x000fe400000000e2 */
[----:B------:R-:W-:Y:S02]  /*35e50*/  PRMT R228, RZ, 0x7610, R228 ;  /* 0x00007610ffe47816 */ /* 0x000fe400000000e4 */
[----:B------:R-:W-:Y:S01]  /*35e60*/  PRMT R230, RZ, 0x7610, R230 ;  /* 0x00007610ffe67816 */ /* 0x000fe200000000e6 */
[----:B------:R-:W4:Y:S01]  /*35e70*/  LDL R219, [R1+0x5d8] ;  /* 0x0005d80001db7983 */ /* 0x000f220000100800 */
[----:B---3--:R-:W-:Y:S02]  /*35e80*/  @!P1 IMAD.MOV.U32 R190, RZ, RZ, R9 ;  /* 0x000000ffffbe9224 */ /* 0x008fe400078e0009 */
        /* <DEDUP_REMOVED lines=36> */
[----:B------:R-:W-:Y:S01]  /*360d0*/  PRMT R232, RZ, 0x7610, R232 ;  /* 0x00007610ffe87816 */ /* 0x000fe200000000e8 */
[----:B------:R-:W3:Y:S04]  /*360e0*/  LDL R215, [R1+0x5d0] ;  /* 0x0005d00001d77983 */ /* 0x000ee80000100800 */
[----:B------:R0:W3:Y:S04]  /*360f0*/  @!P0 LDG.E.U8 R226, desc[UR18][R190.64] ;  /* 0x00000012bee28981 */ /* 0x0000e8000c1e1100 */
[----:B------:R-:W3:Y:S01]  /*36100*/  LDL R213, [R1+0x5d4] ;  /* 0x0005d40001d57983 */ /* 0x000ee20000100800 */
[----:B0-----:R-:W-:-:S02]  /*36110*/  @!P1 IMAD.MOV.U32 R190, RZ, RZ, R16 ;  /* 0x000000ffffbe9224 */ /* 0x001fc400078e0010 */
[----:B------:R-:W-:Y:S01]  /*36120*/  @!P1 IMAD.MOV.U32 R191, RZ, RZ, R211 ;  /* 0x000000ffffbf9224 */ /* 0x000fe200078e00d3 */
[----:B------:R-:W-:Y:S01]  /*36130*/  PRMT R234, RZ, 0x7610, R234 ;  /* 0x00007610ffea7816 */ /* 0x000fe200000000ea */
[----:B------:R-:W3:Y:S04]  /*36140*/  LDL R211, [R1+0x5cc] ;  /* 0x0005cc0001d37983 */ /* 0x000ee80000100800 */
[----:B------:R2:W3:Y:S04]  /*36150*/  @!P1 LDG.E.U8 R228, desc[UR18][R190.64] ;  /* 0x00000012bee49981 */ /* 0x0004e8000c1e1100 */
[----:B------:R0:W-:Y:S01]  /*36160*/  STL [R1+0x1b44], R6 ;  /* 0x001b440601007387 */ /* 0x0001e20000100800 */
[----:B------:R-:W-:Y:S01]  /*36170*/  PRMT R236, RZ, 0x7610, R236 ;  /* 0x00007610ffec7816 */ /* 0x000fe200000000ec */
[----:B--2---:R-:W-:-:S02]  /*36180*/  @!P0 IMAD.MOV.U32 R191, RZ, RZ, R15 ;  /* 0x000000ffffbf8224 */ /* 0x004fc400078e000f */
[----:B----4-:R-:W-:-:S05]  /*36190*/  @!P0 IMAD.MOV.U32 R190, RZ, RZ, R14 ;  /* 0x000000ffffbe8224 */ /* 0x010fca00078e000e */
[----:B------:R1:W2:Y:S02]  /*361a0*/  @!P0 LDG.E.U8 R230, desc[UR18][R190.64] ;  /* 0x00000012bee68981 */ /* 0x0002a4000c1e1100 */
[----:B-1----:R-:W-:Y:S02]  /*361b0*/  @!P0 IMAD.MOV.U32 R190, RZ, RZ, R6 ;  /* 0x000000ffffbe8224 */ /* 0x002fe400078e0006 */
[----:B------:R-:W-:Y:S01]  /*361c0*/  @!P0 IMAD.MOV.U32 R191, RZ, RZ, R7 ;  /* 0x000000ffffbf8224 */ /* 0x000fe200078e0007 */
[----:B0-----:R-:W4:Y:S04]  /*361d0*/  LDL.LU R6, [R1+0x56c] ;  /* 0x00056c0001067983 */ /* 0x001f280000300800 */
[----:B------:R0:W2:Y:S04]  /*361e0*/  @!P0 LDG.E.U8 R232, desc[UR18][R190.64] ;  /* 0x00000012bee88981 */ /* 0x0000a8000c1e1100 */
[----:B------:R1:W-:Y:S01]  /*361f0*/  STL [R1+0x1b40], R7 ;  /* 0x001b400701007387 */ /* 0x0003e20000100800 */
[----:B0-----:R-:W-:-:S02]  /*36200*/  @!P1 IMAD.MOV.U32 R190, RZ, RZ, R13 ;  /* 0x000000ffffbe9224 */ /* 0x001fc400078e000d */
[----:B------:R-:W-:Y:S01]  /*36210*/  @!P1 IMAD.MOV.U32 R191, RZ, RZ, R2 ;  /* 0x000000ffffbf9224 */ /* 0x000fe200078e0002 */
[----:B-1----:R-:W2:Y:S04]  /*36220*/  LDL.LU R7, [R1+0x55c] ;  /* 0x00055c0001077983 */ /* 0x002ea80000300800 */
[----:B------:R0:W-:Y:S04]  /*36230*/  STL [R1+0x1b48], R2 ;  /* 0x001b480201007387 */ /* 0x0001e80000100800 */
[----:B------:R1:W2:Y:S04]  /*36240*/  @!P1 LDG.E.U8 R234, desc[UR18][R190.64] ;  /* 0x00000012beea9981 */ /* 0x0002a8000c1e1100 */
[----:B0-----:R-:W4:Y:S04]  /*36250*/  LDL.LU R2, [R1+0x5c8] ;  /* 0x0005c80001027983 */ /* 0x001f280000300800 */
[----:B------:R-:W2:Y:S01]  /*36260*/  LDL.LU R251, [R1+0x4ac] ;  /* 0x0004ac0001fb7983 */ /* 0x000ea20000300800 */
[----:B-1----:R-:W-:-:S02]  /*36270*/  @!P1 IMAD.MOV.U32 R190, RZ, RZ, R11 ;  /* 0x000000ffffbe9224 */ /* 0x002fc400078e000b */
[----:B------:R-:W-:Y:S01]  /*36280*/  @!P1 IMAD.MOV.U32 R191, RZ, RZ, R12 ;  /* 0x000000ffffbf9224 */ /* 0x000fe200078e000c */
[----:B------:R-:W2:Y:S04]  /*36290*/  LDL.LU R14, [R1+0x478] ;  /* 0x00047800010e7983 */ /* 0x000ea80000300800 */
[----:B------:R-:W2:Y:S04]  /*362a0*/  LDL.LU R13, [R1+0x474] ;  /* 0x00047400010d7983 */ /* 0x000ea80000300800 */
[----:B------:R-:W2:Y:S04]  /*362b0*/  LDL.LU R15, [R1+0x440] ;  /* 0x00044000010f7983 */ /* 0x000ea80000300800 */
[----:B------:R-:W2:Y:S04]  /*362c0*/  LDL.LU R12, [R1+0x43c] ;  /* 0x00043c00010c7983 */ /* 0x000ea80000300800 */
[----:B------:R3:W2:Y:S02]  /*362d0*/  @!P1 LDG.E.U8 R236, desc[UR18][R190.64] ;  /* 0x00000012beec9981 */ /* 0x0006a4000c1e1100 */
[----:B---3--:R-:W-:-:S02]  /*362e0*/  @!P0 IMAD.MOV.U32 R190, RZ, RZ, R9 ;  /* 0x000000ffffbe8224 */ /* 0x008fc400078e0009 */
[----:B------:R-:W-:Y:S01]  /*362f0*/  @!P0 IMAD.MOV.U32 R191, RZ, RZ, R10 ;  /* 0x000000ffffbf8224 */ /* 0x000fe200078e000a */
[----:B------:R-:W3:Y:S04]  /*36300*/  LDL.LU R9, [R1+0x404] ;  /* 0x0004040001097983 */ /* 0x000ee80000300800 */
[----:B------:R-:W2:Y:S04]  /*36310*/  LDL.LU R11, [R1+0x400] ;  /* 0x00040000010b7983 */ /* 0x000ea80000300800 */
[----:B------:R-:W2:Y:S04]  /*36320*/  LDL.LU R10, [R1+0x3cc] ;  /* 0x0003cc00010a7983 */ /* 0x000ea80000300800 */
[----:B------:R-:W2:Y:S01]  /*36330*/  LDL.LU R16, [R1+0x3c8] ;  /* 0x0003c80001107983 */ /* 0x000ea20000300800 */
[----:B------:R-:W0:Y:S01]  /*36340*/  S2R R17, SR_TID.X ;  /* 0x0000000000117919 */ /* 0x000e220000002100 */
[----:B------:R-:W-:-:S02]  /*36350*/  PRMT R238, RZ, 0x7610, R238 ;  /* 0x00007610ffee7816 */ /* 0x000fc400000000ee */
[----:B------:R-:W-:-:S04]  /*36360*/  PRMT R240, RZ, 0x7610, R240 ;  /* 0x00007610fff07816 */ /* 0x000fc800000000f0 */
[----:B------:R1:W2:Y:S01]  /*36370*/  @!P0 LDG.E.U8 R238, desc[UR18][R190.64] ;  /* 0x00000012beee8981 */ /* 0x0002a2000c1e1100 */
[----:B------:R-:W-:Y:S01]  /*36380*/  PRMT R242, RZ, 0x7610, R242 ;  /* 0x00007610fff27816 */ /* 0x000fe200000000f2 */
[----:B-1----:R-:W-:Y:S02]  /*36390*/  @!P1 IMAD.MOV.U32 R190, RZ, RZ, R217 ;  /* 0x000000ffffbe9224 */ /* 0x002fe400078e00d9 */
[----:B------:R-:W-:-:S05]  /*363a0*/  @!P1 IMAD.MOV.U32 R191, RZ, RZ, R219 ;  /* 0x000000ffffbf9224 */ /* 0x000fca00078e00db */
[----:B------:R1:W2:Y:S02]  /*363b0*/  @!P1 LDG.E.U8 R240, desc[UR18][R190.64] ;  /* 0x00000012bef09981 */ /* 0x0002a4000c1e1100 */
[----:B-1----:R-:W-:Y:S02]  /*363c0*/  @!P0 IMAD.MOV.U32 R190, RZ, RZ, R213 ;  /* 0x000000ffffbe8224 */ /* 0x002fe400078e00d5 */
[----:B------:R-:W-:-:S05]  /*363d0*/  @!P0 IMAD.MOV.U32 R191, RZ, RZ, R215 ;  /* 0x000000ffffbf8224 */ /* 0x000fca00078e00d7 */
[----:B------:R1:W2:Y:S01]  /*363e0*/  @!P0 LDG.E.U8 R242, desc[UR18][R190.64] ;  /* 0x00000012bef28981 */ /* 0x0002a2000c1e1100 */
[----:B0-----:R-:W-:Y:S01]  /*363f0*/  LOP3.LUT R17, R17, 0x7f, RZ, 0xc0, !PT ;  /* 0x0000007f11117812 */ /* 0x001fe200078ec0ff */
[----:B-1----:R-:W-:Y:S02]  /*36400*/  @!P1 IMAD.MOV.U32 R190, RZ, RZ, R211 ;  /* 0x000000ffffbe9224 */ /* 0x002fe400078e00d3 */
[----:B------:R-:W2:Y:S04]  /*36410*/  LDL.LU R211, [R1+0x394] ;  /* 0x0003940001d37983 */ /* 0x000ea80000300800 */
[----:B------:R-:W2:Y:S04]  /*36420*/  LDL.LU R213, [R1+0x390] ;  /* 0x0003900001d57983 */ /* 0x000ea80000300800 */
[----:B------:R-:W2:Y:S04]  /*36430*/  LDL.LU R215, [R1+0x35c] ;  /* 0x00035c0001d77983 */ /* 0x000ea80000300800 */
[----:B------:R-:W2:Y:S04]  /*36440*/  LDL.LU R217, [R1+0x358] ;  /* 0x0003580001d97983 */ /* 0x000ea80000300800 */
[----:B------:R-:W2:Y:S04]  /*36450*/  LDL.LU R219, [R1+0x324] ;  /* 0x0003240001db7983 */ /* 0x000ea80000300800 */
[----:B------:R-:W2:Y:S04]  /*36460*/  LDL.LU R221, [R1+0x320] ;  /* 0x0003200001dd7983 */ /* 0x000ea80000300800 */
[----:B------:R-:W2:Y:S04]  /*36470*/  LDL.LU R223, [R1+0x2ec] ;  /* 0x0002ec0001df7983 */ /* 0x000ea80000300800 */
[----:B------:R-:W2:Y:S01]  /*36480*/  LDL.LU R225, [R1+0x2e8] ;  /* 0x0002e80001e17983 */ /* 0x000ea20000300800 */
[----:B------:R-:W-:-:S03]  /*36490*/  LOP3.LUT R17, R17, 0x10, RZ, 0x3c, !PT ;  /* 0x0000001011117812 */ /* 0x000fc600078e3cff */
[----:B------:R-:W2:Y:S04]  /*364a0*/  LDL.LU R227, [R1+0x2b4] ;  /* 0x0002b40001e37983 */ /* 0x000ea80000300800 */
[----:B------:R-:W2:Y:S04]  /*364b0*/  LDL.LU R229, [R1+0x2b0] ;  /* 0x0002b00001e57983 */ /* 0x000ea80000300800 */
[----:B------:R-:W2:Y:S04]  /*364c0*/  LDL.LU R231, [R1+0x27c] ;  /* 0x00027c0001e77983 */ /* 0x000ea80000300800 */
[----:B------:R-:W2:Y:S04]  /*364d0*/  LDL.LU R233, [R1+0x278] ;  /* 0x0002780001e97983 */ /* 0x000ea80000300800 */
[----:B------:R-:W2:Y:S04]  /*364e0*/  LDL.LU R235, [R1+0x244] ;  /* 0x0002440001eb7983 */ /* 0x000ea80000300800 */
[----:B------:R-:W2:Y:S01]  /*364f0*/  LDL.LU R237, [R1+0x240] ;  /* 0x0002400001ed7983 */ /* 0x000ea20000300800 */
[----:B------:R-:W-:-:S02]  /*36500*/  PRMT R244, RZ, 0x7610, R244 ;  /* 0x00007610fff47816 */ /* 0x000fc400000000f4 */
[----:B------:R-:W-:Y:S02]  /*36510*/  PRMT R246, RZ, 0x7610, R246 ;  /* 0x00007610fff67816 */ /* 0x000fe400000000f6 */
[----:B------:R-:W-:Y:S02]  /*36520*/  PRMT R248, RZ, 0x7610, R248 ;  /* 0x00007610fff87816 */ /* 0x000fe400000000f8 */
[----:B------:R-:W-:Y:S02]  /*36530*/  PRMT R250, RZ, 0x7610, R250 ;  /* 0x00007610fffa7816 */ /* 0x000fe400000000fa */
[----:B------:R-:W-:Y:S01]  /*36540*/  PRMT R252, RZ, 0x7610, R252 ;  /* 0x00007610fffc7816 */ /* 0x000fe200000000fc */
[----:B----4-:R-:W-:-:S05]  /*36550*/  @!P1 IMAD.MOV.U32 R191, RZ, RZ, R2 ;  /* 0x000000ffffbf9224 */ /* 0x010fca00078e0002 */
[----:B------:R0:W4:Y:S04]  /*36560*/  @!P1 LDG.E.U8 R244, desc[UR18][R190.64] ;  /* 0x00000012bef49981 */ /* 0x000128000c1e1100 */
[----:B---3--:R1:W-:Y:S04]  /*36570*/  STS.U8 [R17+UR7+0x1880], R9 ;  /* 0x0018800911007988 */ /* 0x0083e80008000007 */
[----:B--2---:R2:W-:Y:S04]  /*36580*/  STS.U8 [R17+UR7+0x9880], R11 ;  /* 0x0098800b11007988 */ /* 0x0045e80008000007 */
[----:B------:R3:W-:Y:S04]  /*36590*/  STS.U8 [R17+UR7+0x9c80], R16 ;  /* 0x009c801011007988 */ /* 0x0007e80008000007 */
[----:B-1----:R-:W4:Y:S04]  /*365a0*/  LDL.LU R9, [R1+0x20c] ;  /* 0x00020c0001097983 */ /* 0x002f280000300800 */
[----:B--2---:R-:W2:Y:S04]  /*365b0*/  LDL.LU R11, [R1+0x208] ;  /* 0x00020800010b7983 */ /* 0x004ea80000300800 */
[----:B---3--:R-:W3:Y:S01]  /*365c0*/  LDL.LU R16, [R1+0x1d4] ;  /* 0x0001d40001107983 */ /* 0x008ee20000300800 */
[----:B0-----:R-:W-:-:S02]  /*365d0*/  @!P0 IMAD.MOV.U32 R190, RZ, RZ, R3 ;  /* 0x000000ffffbe8224 */ /* 0x001fc400078e0003 */
[----:B------:R-:W-:-:S05]  /*365e0*/  @!P0 IMAD.MOV.U32 R191, RZ, RZ, R8 ;  /* 0x000000ffffbf8224 */ /* 0x000fca00078e0008 */
[----:B------:R0:W3:Y:S02]  /*365f0*/  @!P0 LDG.E.U8 R246, desc[UR18][R190.64] ;  /* 0x00000012bef68981 */ /* 0x0000e4000c1e1100 */
[----:B0-----:R-:W-:Y:S02]  /*36600*/  @!P1 IMAD.MOV.U32 R190, RZ, RZ, R6 ;  /* 0x000000ffffbe9224 */ /* 0x001fe400078e0006 */
[----:B------:R-:W-:-:S05]  /*36610*/  @!P1 IMAD.MOV.U32 R191, RZ, RZ, R0 ;  /* 0x000000ffffbf9224 */ /* 0x000fca00078e0000 */
[----:B------:R0:W3:Y:S02]  /*36620*/  @!P1 LDG.E.U8 R248, desc[UR18][R190.64] ;  /* 0x00000012bef89981 */ /* 0x0000e4000c1e1100 */
[----:B0-----:R-:W-:Y:S02]  /*36630*/  @!P0 IMAD.MOV.U32 R190, RZ, RZ, R4 ;  /* 0x000000ffffbe8224 */ /* 0x001fe400078e0004 */
[----:B------:R-:W-:-:S05]  /*36640*/  @!P0 IMAD.MOV.U32 R191, RZ, RZ, R18 ;  /* 0x000000ffffbf8224 */ /* 0x000fca00078e0012 */
[----:B------:R0:W3:Y:S02]  /*36650*/  @!P0 LDG.E.U8 R250, desc[UR18][R190.64] ;  /* 0x00000012befa8981 */ /* 0x0000e4000c1e1100 */
[----:B0-----:R-:W-:Y:S02]  /*36660*/  @!P1 IMAD.MOV.U32 R190, RZ, RZ, R7 ;  /* 0x000000ffffbe9224 */ /* 0x001fe400078e0007 */
[----:B------:R-:W-:-:S05]  /*36670*/  @!P1 IMAD.MOV.U32 R191, RZ, RZ, R5 ;  /* 0x000000ffffbf9224 */ /* 0x000fca00078e0005 */
[----:B------:R-:W3:Y:S04]  /*36680*/  @!P1 LDG.E.U8 R252, desc[UR18][R190.64] ;  /* 0x00000012befc9981 */ /* 0x000ee8000c1e1100 */
[----:B------:R0:W-:Y:S04]  /*36690*/  STS.U8 [R17+UR7+0x8c80], R251 ;  /* 0x008c80fb11007988 */ /* 0x0001e80008000007 */
[----:B------:R1:W-:Y:S04]  /*366a0*/  STS.U8 [R17+UR7+0x1080], R14 ;  /* 0x0010800e11007988 */ /* 0x0003e80008000007 */
[----:B------:R-:W3:Y:S04]  /*366b0*/  LDL.LU R190, [R1+0x1d0] ;  /* 0x0001d00001be7983 */ /* 0x000ee80000300800 */
[----:B------:R-:W3:Y:S04]  /*366c0*/  LDL.LU R191, [R1+0x19c] ;  /* 0x00019c0001bf7983 */ /* 0x000ee80000300800 */
[----:B------:R-:W3:Y:S04]  /*366d0*/  LDL.LU R239, [R1+0x198] ;  /* 0x0001980001ef7983 */ /* 0x000ee80000300800 */
[----:B------:R-:W3:Y:S04]  /*366e0*/  LDL.LU R241, [R1+0x164] ;  /* 0x0001640001f17983 */ /* 0x000ee80000300800 */
[----:B------:R-:W3:Y:S04]  /*366f0*/  LDL.LU R243, [R1+0x160] ;  /* 0x0001600001f37983 */ /* 0x000ee80000300800 */
[----:B------:R-:W3:Y:S04]  /*36700*/  LDL.LU R245, [R1+0x12c] ;  /* 0x00012c0001f57983 */ /* 0x000ee80000300800 */
[----:B------:R-:W3:Y:S04]  /*36710*/  LDL.LU R247, [R1+0x128] ;  /* 0x0001280001f77983 */ /* 0x000ee80000300800 */
[----:B------:R-:W3:Y:S04]  /*36720*/  LDL.LU R249, [R1+0xf4] ;  /* 0x0000f40001f97983 */ /* 0x000ee80000300800 */
[----:B0-----:R-:W3:Y:S04]  /*36730*/  LDL.LU R251, [R1+0xf0] ;  /* 0x0000f00001fb7983 */ /* 0x001ee80000300800 */
[----:B------:R0:W-:Y:S04]  /*36740*/  STS.U8 [R17+UR7+0x9080], R13 ;  /* 0x0090800d11007988 */ /* 0x0001e80008000007 */
[----:B-1----:R-:W3:Y:S04]  /*36750*/  LDL.LU R14, [R1+0xbc] ;  /* 0x0000bc00010e7983 */ /* 0x002ee80000300800 */
[----:B------:R1:W-:Y:S04]  /*36760*/  STS.U8 [R17+UR7+0x1480], R15 ;  /* 0x0014800f11007988 */ /* 0x0003e80008000007 */
[----:B------:R1:W-:Y:S04]  /*36770*/  STS.U8 [R17+UR7+0x9480], R12 ;  /* 0x0094800c11007988 */ /* 0x0003e80008000007 */
[----:B0-----:R-:W3:Y:S04]  /*36780*/  LDL.LU R13, [R1+0xb8] ;  /* 0x0000b800010d7983 */ /* 0x001ee80000300800 */
[----:B-1----:R-:W3:Y:S04]  /*36790*/  LDL.LU R15, [R1+0x84] ;  /* 0x00008400010f7983 */ /* 0x002ee80000300800 */
[----:B------:R-:W3:Y:S04]  /*367a0*/  LDL.LU R12, [R1+0x80] ;  /* 0x00008000010c7983 */ /* 0x000ee80000300800 */
[----:B------:R0:W-:Y:S04]  /*367b0*/  STS.U8 [R17+UR7+0x1c80], R10 ;  /* 0x001c800a11007988 */ /* 0x0001e80008000007 */
[----:B------:R1:W-:Y:S04]  /*367c0*/  STS.U8 [R17+UR7+0x2080], R211 ;  /* 0x002080d311007988 */ /* 0x0003e80008000007 */
[----:B------:R1:W-:Y:S04]  /*367d0*/  STS.U8 [R17+UR7+0xa080], R213 ;  /* 0x00a080d511007988 */ /* 0x0003e80008000007 */
[----:B------:R1:W-:Y:S04]  /*367e0*/  STS.U8 [R17+UR7+0x2480], R215 ;  /* 0x002480d711007988 */ /* 0x0003e80008000007 */
[----:B------:R1:W-:Y:S04]  /*367f0*/  STS.U8 [R17+UR7+0xa480], R217 ;  /* 0x00a480d911007988 */ /* 0x0003e80008000007 */
[----:B------:R1:W-:Y:S04]  /*36800*/  STS.U8 [R17+UR7+0x2880], R219 ;  /* 0x002880db11007988 */ /* 0x0003e80008000007 */
[----:B0-----:R-:W3:Y:S04]  /*36810*/  LDL.LU R10, [R1+0x4c] ;  /* 0x00004c00010a7983 */ /* 0x001ee80000300800 */
[----:B-1----:R-:W3:Y:S04]  /*36820*/  LDL.LU R211, [R1+0x1be0] ;  /* 0x001be00001d37983 */ /* 0x002ee80000300800 */
[----:B------:R-:W3:Y:S04]  /*36830*/  LDL.LU R213, [R1+0x1bdc] ;  /* 0x001bdc0001d57983 */ /* 0x000ee80000300800 */
[----:B------:R-:W3:Y:S04]  /*36840*/  LDL.LU R215, [R1+0x1bd8] ;  /* 0x001bd80001d77983 */ /* 0x000ee80000300800 */
[----:B------:R-:W3:Y:S04]  /*36850*/  LDL.LU R217, [R1+0x1bd4] ;  /* 0x001bd40001d97983 */ /* 0x000ee80000300800 */
        /* <DEDUP_REMOVED lines=16> */
[----:B0-----:R-:W3:Y:S04]  /*36960*/  LDL.LU R233, [R1+0x1bb4] ;  /* 0x001bb40001e97983 */ /* 0x001ee80000300800 */
[----:B-1----:R-:W3:Y:S04]  /*36970*/  LDL.LU R235, [R1+0x1bb0] ;  /* 0x001bb00001eb7983 */ /* 0x002ee80000300800 */
[----:B------:R-:W3:Y:S04]  /*36980*/  LDL.LU R237, [R1+0x1bac] ;  /* 0x001bac0001ed7983 */ /* 0x000ee80000300800 */
[----:B----4-:R0:W-:Y:S04]  /*36990*/  STS.U8 [R17+UR7+0x3c80], R9 ;  /* 0x003c800911007988 */ /* 0x0101e80008000007 */
[----:B--2---:R1:W-:Y:S04]  /*369a0*/  STS.U8 [R17+UR7+0xbc80], R11 ;  /* 0x00bc800b11007988 */ /* 0x0043e80008000007 */
[----:B---3--:R2:W-:Y:S04]  /*369b0*/  STS.U8 [R17+UR7+0x4080], R16 ;  /* 0x0040801011007988 */ /* 0x0085e80008000007 */
[----:B0-----:R-:W3:Y:S04]  /*369c0*/  LDL.LU R9, [R1+0x1ba8] ;  /* 0x001ba80001097983 */ /* 0x001ee80000300800 */
[----:B-1----:R-:W4:Y:S04]  /*369d0*/  LDL.LU R11, [R1+0x1ba4] ;  /* 0x001ba400010b7983 */ /* 0x002f280000300800 */
[----:B--2---:R-:W2:Y:S04]  /*369e0*/  LDL.LU R16, [R1+0x1ba0] ;  /* 0x001ba00001107983 */ /* 0x004ea80000300800 */
[----:B------:R0:W-:Y:S04]  /*369f0*/  STS.U8 [R17+UR7+0xc080], R190 ;  /* 0x00c080be11007988 */ /* 0x0001e80008000007 */
[----:B------:R1:W-:Y:S04]  /*36a00*/  STS.U8 [R17+UR7+0x4480], R191 ;  /* 0x004480bf11007988 */ /* 0x0003e80008000007 */
[----:B------:R1:W-:Y:S04]  /*36a10*/  STS.U8 [R17+UR7+0xc480], R239 ;  /* 0x00c480ef11007988 */ /* 0x0003e80008000007 */
[----:B------:R1:W-:Y:S04]  /*36a20*/  STS.U8 [R17+UR7+0x4880], R241 ;  /* 0x004880f111007988 */ /* 0x0003e80008000007 */
[----:B------:R1:W-:Y:S04]  /*36a30*/  STS.U8 [R17+UR7+0xc880], R243 ;  /* 0x00c880f311007988 */ /* 0x0003e80008000007 */
[----:B------:R1:W-:Y:S04]  /*36a40*/  STS.U8 [R17+UR7+0x4c80], R245 ;  /* 0x004c80f511007988 */ /* 0x0003e80008000007 */
[----:B0-----:R-:W4:Y:S04]  /*36a50*/  LDL.LU R190, [R1+0x538] ;  /* 0x0005380001be7983 */ /* 0x001f280000300800 */
[----:B-1----:R-:W4:Y:S04]  /*36a60*/  LDL.LU R191, [R1+0x50c] ;  /* 0x00050c0001bf7983 */ /* 0x002f280000300800 */
[----:B------:R-:W4:Y:S04]  /*36a70*/  LDL.LU R239, [R1+0x508] ;  /* 0x0005080001ef7983 */ /* 0x000f280000300800 */
[----:B------:R-:W4:Y:S04]  /*36a80*/  LDL.LU R241, [R1+0x4dc] ;  /* 0x0004dc0001f17983 */ /* 0x000f280000300800 */
[----:B------:R-:W4:Y:S04]  /*36a90*/  LDL.LU R243, [R1+0x4d8] ;  /* 0x0004d80001f37983 */ /* 0x000f280000300800 */
[----:B------:R0:W-:Y:S04]  /*36aa0*/  STS.U8 [R17+UR7+0xcc80], R247 ;  /* 0x00cc80f711007988 */ /* 0x0001e80008000007 */
[----:B------:R-:W4:Y:S04]  /*36ab0*/  LDL.LU R245, [R1+0x4a8] ;  /* 0x0004a80001f57983 */ /* 0x000f280000300800 */
        /* <DEDUP_REMOVED lines=12> */
[----:B0-----:R-:W4:Y:S04]  /*36b80*/  LDL.LU R12, [R1+0x3f8] ;  /* 0x0003f800010c7983 */ /* 0x001f280000300800 */
[----:B------:R0:W-:Y:S04]  /*36b90*/  STS.U8 [R17+UR7+0x5c80], R10 ;  /* 0x005c800a11007988 */ /* 0x0001e80008000007 */
        /* <DEDUP_REMOVED lines=15> */
[----:B--2---:R0:W-:Y:S02]  /*36c90*/  STS.U8 [R17+UR7+0xdc80], R16 ;  /* 0x00dc801011007988 */ /* 0x0041e40008000007 */
[----:B0-----:R-:W0:Y:S02]  /*36ca0*/  S2R R16, SR_TID.X ;  /* 0x0000000000107919 */ /* 0x001e240000002100 */
[----:B---3--:R1:W-:Y:S04]  /*36cb0*/  STS.U8 [R17+UR7+0xe080], R9 ;  /* 0x00e0800911007988 */ /* 0x0083e80008000007 */
[----:B----4-:R2:W-:Y:S04]  /*36cc0*/  STS.U8 [R17+UR7+0x6080], R11 ;  /* 0x0060800b11007988 */ /* 0x0105e80008000007 */
[----:B-1----:R-:W3:Y:S04]  /*36cd0*/  LDL.LU R9, [R1+0x3c0] ;  /* 0x0003c00001097983 */ /* 0x002ee80000300800 */
[----:B--2---:R-:W2:Y:S04]  /*36ce0*/  LDL.LU R11, [R1+0x38c] ;  /* 0x00038c00010b7983 */ /* 0x004ea80000300800 */
[----:B------:R-:W4:Y:S01]  /*36cf0*/  LDL.LU R235, [R1+0x53c] ;  /* 0x00053c0001eb7983 */ /* 0x000f220000300800 */
[----:B0-----:R-:W-:-:S04]  /*36d00*/  LOP3.LUT R16, R16, 0x7f, RZ, 0xc0, !PT ;  /* 0x0000007f10107812 */ /* 0x001fc800078ec0ff */
[----:B------:R-:W-:-:S05]  /*36d10*/  LOP3.LUT R16, R16, 0x20, RZ, 0x3c, !PT ;  /* 0x0000002010107812 */ /* 0x000fca00078e3cff */
[----:B------:R0:W-:Y:S04]  /*36d20*/  STS.U8 [R16+UR7+0x8500], R239 ;  /* 0x008500ef10007988 */ /* 0x0001e80008000007 */
[----:B------:R1:W-:Y:S04]  /*36d30*/  STS.U8 [R16+UR7+0x900], R241 ;  /* 0x000900f110007988 */ /* 0x0003e80008000007 */
[----:B------:R1:W-:Y:S04]  /*36d40*/  STS.U8 [R16+UR7+0x8900], R243 ;  /* 0x008900f310007988 */ /* 0x0003e80008000007 */
[----:B------:R1:W-:Y:S04]  /*36d50*/  STS.U8 [R16+UR7+0xd00], R245 ;  /* 0x000d00f510007988 */ /* 0x0003e80008000007 */
[----:B0-----:R-:W4:Y:S04]  /*36d60*/  LDL.LU R239, [R1+0x388] ;  /* 0x0003880001ef7983 */ /* 0x001f280000300800 */
[----:B-1----:R-:W4:Y:S04]  /*36d70*/  LDL.LU R241, [R1+0x354] ;  /* 0x0003540001f17983 */ /* 0x002f280000300800 */
        /* <DEDUP_REMOVED lines=20> */
[----:B---3--:R0:W-:Y:S04]  /*36ec0*/  STS.U8 [R16+UR7+0x9d00], R9 ;  /* 0x009d000910007988 */ /* 0x0081e80008000007 */
[----:B--2---:R1:W-:Y:S04]  /*36ed0*/  STS.U8 [R16+UR7+0x2100], R11 ;  /* 0x0021000b10007988 */ /* 0x0043e80008000007 */
[----:B0-----:R-:W2:Y:S04]  /*36ee0*/  LDL.LU R9, [R1+0x238] ;  /* 0x0002380001097983 */ /* 0x001ea80000300800 */
[----:B-1----:R-:W3:Y:S04]  /*36ef0*/  LDL.LU R11, [R1+0x204] ;  /* 0x00020400010b7983 */ /* 0x002ee80000300800 */
        /* <DEDUP_REMOVED lines=13> */
[----:B----4-:R0:W-:Y:S04]  /*36fd0*/  STS.U8 [R16+UR7+0x100], R235 ;  /* 0x000100eb10007988 */ /* 0x0101e80008000007 */
[----:B------:R-:W4:Y:S04]  /*36fe0*/  LDL.LU R233, [R1+0x7c] ;  /* 0x00007c0001e97983 */ /* 0x000f280000300800 */
[----:B0-----:R-:W4:Y:S04]  /*36ff0*/  LDL.LU R235, [R1+0x78] ;  /* 0x0000780001eb7983 */ /* 0x001f280000300800 */
[----:B------:R-:W4:Y:S04]  /*37000*/  LDL.LU R190, [R1+0x44] ;  /* 0x0000440001be7983 */ /* 0x000f280000300800 */
[----:B------:R-:W4:Y:S04]  /*37010*/  LDL.LU R191, [R1+0x40] ;  /* 0x0000400001bf7983 */ /* 0x000f280000300800 */
        /* <DEDUP_REMOVED lines=19> */
[----:B------:R-:W4:Y:S04]  /*37150*/  LDL.LU R15, [R1+0x1b78] ;  /* 0x001b7800010f7983 */ /* 0x000f280000300800 */
[----:B------:R0:W-:Y:S04]  /*37160*/  STS.U8 [R16+UR7+0xb500], R12 ;  /* 0x00b5000c10007988 */ /* 0x0001e80008000007 */
[----:B0-----:R-:W4:Y:S04]  /*37170*/  LDL.LU R12, [R1+0x1b74] ;  /* 0x001b7400010c7983 */ /* 0x001f280000300800 */
[----:B------:R0:W-:Y:S04]  /*37180*/  STS.U8 [R16+UR7+0x3900], R10 ;  /* 0x0039000a10007988 */ /* 0x0001e80008000007 */
[----:B0-----:R-:W4:Y:S04]  /*37190*/  LDL.LU R10, [R1+0x1b70] ;  /* 0x001b7000010a7983 */ /* 0x001f280000300800 */
[----:B--2---:R0:W-:Y:S04]  /*371a0*/  STS.U8 [R16+UR7+0xb900], R9 ;  /* 0x00b9000910007988 */ /* 0x0041e80008000007 */
[----:B---3--:R1:W-:Y:S04]  /*371b0*/  STS.U8 [R16+UR7+0x3d00], R11 ;  /* 0x003d000b10007988 */ /* 0x0083e80008000007 */
[----:B------:R-:W-:Y:S04]  /*371c0*/  STS.U8 [R16+UR7+0xbd00], R178 ;  /* 0x00bd00b210007988 */ /* 0x000fe80008000007 */
[----:B------:R-:W-:Y:S04]  /*371d0*/  STS.U8 [R16+UR7+0x4100], R17 ;  /* 0x0041001110007988 */ /* 0x000fe80008000007 */
[----:B0-----:R-:W2:Y:S04]  /*371e0*/  LDL.LU R9, [R1+0x1b6c] ;  /* 0x001b6c0001097983 */ /* 0x001ea80000300800 */
[----:B-1----:R-:W3:Y:S04]  /*371f0*/  LDL.LU R11, [R1+0x1b68] ;  /* 0x001b6800010b7983 */ /* 0x002ee80000300800 */
        /* <DEDUP_REMOVED lines=11> */
[----:B----4-:R-:W-:Y:S04]  /*372b0*/  STS.U8 [R16+UR7+0x5900], R233 ;  /* 0x005900e910007988 */ /* 0x010fe80008000007 */
[----:B------:R-:W-:Y:S04]  /*372c0*/  STS.U8 [R16+UR7+0xd900], R235 ;  /* 0x00d900eb10007988 */ /* 0x000fe80008000007 */
[----:B------:R-:W-:Y:S04]  /*372d0*/  STS.U8 [R16+UR7+0x5d00], R190 ;  /* 0x005d00be10007988 */ /* 0x000fe80008000007 */
[----:B------:R-:W-:Y:S04]  /*372e0*/  STS.U8 [R16+UR7+0xdd00], R191 ;  /* 0x00dd00bf10007988 */ /* 0x000fe80008000007 */
[----:B------:R0:W-:Y:S04]  /*372f0*/  STS.U8 [R16+UR7+0x6100], R12 ;  /* 0x0061000c10007988 */ /* 0x0001e80008000007 */
[----:B0-----:R-:W4:Y:S04]  /*37300*/  LDL.LU R12, [R1+0x1b64] ;  /* 0x001b6400010c7983 */ /* 0x001f280000300800 */
[----:B------:R-:W2:Y:S04]  /*37310*/  LDL.LU R178, [R1+0x534] ;  /* 0x0005340001b27983 */ /* 0x000ea80000300800 */
[----:B------:R-:W3:Y:S04]  /*37320*/  LDL.LU R17, [R1+0x530] ;  /* 0x0005300001117983 */ /* 0x000ee80000300800 */
[----:B------:R-:W4:Y:S04]  /*37330*/  LDL.LU R177, [R1+0x504] ;  /* 0x0005040001b17983 */ /* 0x000f280000300800 */
        /* <DEDUP_REMOVED lines=14> */
[----:B------:R0:W-:Y:S02]  /*37420*/  STS.U8 [R16+UR7+0xe100], R15 ;  /* 0x00e1000f10007988 */ /* 0x0001e40008000007 */
[----:B0-----:R-:W0:Y:S02]  /*37430*/  S2R R15, SR_TID.X ;  /* 0x00000000000f7919 */ /* 0x001e240000002100 */
        /* <DEDUP_REMOVED lines=13> */
[----:B------:R-:W-:Y:S01]  /*37510*/  STS.U8 [R16+UR7+0xfd00], R192 ;  /* 0x00fd00c010007988 */ /* 0x000fe20008000007 */
[----:B0-----:R-:W-:-:S04]  /*37520*/  LOP3.LUT R15, R15, 0x7f, RZ, 0xc0, !PT ;  /* 0x0000007f0f0f7812 */ /* 0x001fc800078ec0ff */
[----:B------:R-:W-:-:S05]  /*37530*/  LOP3.LUT R15, R15, 0x30, RZ, 0x3c, !PT ;  /* 0x000000300f0f7812 */ /* 0x000fca00078e3cff */
[----:B---3--:R0:W-:Y:S04]  /*37540*/  STS.U8 [R15+UR7+0x8180], R17 ;  /* 0x008180110f007988 */ /* 0x0081e80008000007 */
[----:B0-----:R-:W3:Y:S04]  /*37550*/  LDL.LU R17, [R1+0x380] ;  /* 0x0003800001117983 */ /* 0x001ee80000300800 */
        /* <DEDUP_REMOVED lines=13> */
[----:B--2---:R0:W-:Y:S04]  /*37630*/  STS.U8 [R15+UR7+0x180], R178 ;  /* 0x000180b20f007988 */ /* 0x0041e80008000007 */
[----:B------:R-:W2:Y:S04]  /*37640*/  LDL.LU R231, [R1+0x1f8] ;  /* 0x0001f80001e77983 */ /* 0x000ea80000300800 */
[----:B----4-:R1:W-:Y:S04]  /*37650*/  STS.U8 [R15+UR7+0x580], R177 ;  /* 0x000580b10f007988 */ /* 0x0103e80008000007 */
[----:B------:R4:W-:Y:S04]  /*37660*/  STS.U8 [R15+UR7+0x8580], R176 ;  /* 0x008580b00f007988 */ /* 0x0009e80008000007 */
[----:B------:R4:W-:Y:S04]  /*37670*/  STS.U8 [R15+UR7+0x980], R175 ;  /* 0x000980af0f007988 */ /* 0x0009e80008000007 */
[----:B------:R4:W-:Y:S04]  /*37680*/  STS.U8 [R15+UR7+0x8980], R174 ;  /* 0x008980ae0f007988 */ /* 0x0009e80008000007 */
[----:B------:R4:W-:Y:S04]  /*37690*/  STS.U8 [R15+UR7+0xd80], R173 ;  /* 0x000d80ad0f007988 */ /* 0x0009e80008000007 */
[----:B0-----:R-:W3:Y:S04]  /*376a0*/  LDL.LU R178, [R1+0x1c4] ;  /* 0x0001c40001b27983 */ /* 0x001ee80000300800 */
[----:B-1----:R-:W2:Y:S04]  /*376b0*/  LDL.LU R177, [R1+0x1c0] ;  /* 0x0001c00001b17983 */ /* 0x002ea80000300800 */
[----:B----4-:R-:W4:Y:S04]  /*376c0*/  LDL.LU R176, [R1+0x18c] ;  /* 0x00018c0001b07983 */ /* 0x010f280000300800 */
        /* <DEDUP_REMOVED lines=18> */
[----:B0-----:R-:W4:Y:S04]  /*377f0*/  LDL.LU R233, [R1+0x74] ;  /* 0x0000740001e97983 */ /* 0x001f280000300800 */
[----:B-1----:R-:W4:Y:S04]  /*37800*/  LDL.LU R235, [R1+0x70] ;  /* 0x0000700001eb7983 */ /* 0x002f280000300800 */
[----:B------:R-:W4:Y:S04]  /*37810*/  LDL.LU R190, [R1+0x3c] ;  /* 0x00003c0001be7983 */ /* 0x000f280000300800 */
[----:B------:R0:W-:Y:S04]  /*37820*/  STS.U8 [R15+UR7+0x2180], R191 ;  /* 0x002180bf0f007988 */ /* 0x0001e80008000007 */
[----:B0-----:R-:W4:Y:S04]  /*37830*/  LDL.LU R191, [R1+0x38] ;  /* 0x0000380001bf7983 */ /* 0x001f280000300800 */
[----:B------:R0:W-:Y:S04]  /*37840*/  STS.U8 [R15+UR7+0x6180], R13 ;  /* 0x0061800d0f007988 */ /* 0x0001e80008000007 */
[----:B0-----:R-:W4:Y:S04]  /*37850*/  LDL.LU R13, [R1+0x1b60] ;  /* 0x001b6000010d7983 */ /* 0x001f280000300800 */
[----:B---3--:R0:W-:Y:S04]  /*37860*/  STS.U8 [R15+UR7+0x4180], R178 ;  /* 0x004180b20f007988 */ /* 0x0081e80008000007 */
[----:B--2---:R1:W-:Y:S04]  /*37870*/  STS.U8 [R15+UR7+0xc180], R177 ;  /* 0x00c180b10f007988 */ /* 0x0043e80008000007 */
[----:B----4-:R2:W-:Y:S04]  /*37880*/  STS.U8 [R15+UR7+0x4580], R176 ;  /* 0x004580b00f007988 */ /* 0x0105e80008000007 */
[----:B------:R3:W-:Y:S04]  /*37890*/  STS.U8 [R15+UR7+0xc580], R175 ;  /* 0x00c580af0f007988 */ /* 0x0007e80008000007 */
[----:B------:R4:W-:Y:S04]  /*378a0*/  STS.U8 [R15+UR7+0x4980], R174 ;  /* 0x004980ae0f007988 */ /* 0x0009e80008000007 */
[----:B------:R4:W-:Y:S04]  /*378b0*/  STS.U8 [R15+UR7+0xc980], R173 ;  /* 0x00c980ad0f007988 */ /* 0x0009e80008000007 */
[----:B0-----:R-:W4:Y:S04]  /*378c0*/  LDL.LU R178, [R1+0x52c] ;  /* 0x00052c0001b27983 */ /* 0x001f280000300800 */
[----:B-1----:R-:W4:Y:S04]  /*378d0*/  LDL.LU R177, [R1+0x528] ;  /* 0x0005280001b17983 */ /* 0x002f280000300800 */
[----:B--2---:R-:W2:Y:S04]  /*378e0*/  LDL.LU R176, [R1+0x4fc] ;  /* 0x0004fc0001b07983 */ /* 0x004ea80000300800 */
[----:B---3--:R-:W3:Y:S04]  /*378f0*/  LDL.LU R175, [R1+0x4f8] ;  /* 0x0004f80001af7983 */ /* 0x008ee80000300800 */
[----:B----4-:R-:W4:Y:S04]  /*37900*/  LDL.LU R174, [R1+0x4cc] ;  /* 0x0004cc0001ae7983 */ /* 0x010f280000300800 */
        /* <DEDUP_REMOVED lines=21> */
[----:B------:R0:W-:Y:S02]  /*37a60*/  STS.U8 [R15+UR7+0xe180], R14 ;  /* 0x00e1800e0f007988 */ /* 0x0001e40008000007 */
[----:B0-----:R-:W0:Y:S02]  /*37a70*/  S2R R14, SR_TID.X ;  /* 0x00000000000e7919 */ /* 0x001e240000002100 */
[----:B------:R1:W-:Y:S04]  /*37a80*/  STS.U8 [R15+UR7+0x6580], R227 ;  /* 0x006580e30f007988 */ /* 0x0003e80008000007 */
[----:B------:R1:W-:Y:S04]  /*37a90*/  STS.U8 [R15+UR7+0x2580], R192 ;  /* 0x002580c00f007988 */ /* 0x0003e80008000007 */
[----:B------:R1:W-:Y:S04]  /*37aa0*/  STS.U8 [R15+UR7+0xa580], R188 ;  /* 0x00a580bc0f007988 */ /* 0x0003e80008000007 */
[----:B------:R0:W-:Y:S04]  /*37ab0*/  STS.U8 [R15+UR7+0x2980], R187 ;  /* 0x002980bb0f007988 */ /* 0x0001e80008000007 */
[----:B------:R0:W-:Y:S04]  /*37ac0*/  STS.U8 [R15+UR7+0xa980], R186 ;  /* 0x00a980ba0f007988 */ /* 0x0001e80008000007 */
[----:B------:R0:W-:Y:S04]  /*37ad0*/  STS.U8 [R15+UR7+0x2d80], R185 ;  /* 0x002d80b90f007988 */ /* 0x0001e80008000007 */
[----:B-1----:R-:W4:Y:S04]  /*37ae0*/  LDL.LU R227, [R1+0x37c] ;  /* 0x00037c0001e37983 */ /* 0x002f280000300800 */
[----:B------:R-:W4:Y:S04]  /*37af0*/  LDL.LU R192, [R1+0x378] ;  /* 0x0003780001c07983 */ /* 0x000f280000300800 */
[----:B------:R-:W4:Y:S04]  /*37b00*/  LDL.LU R188, [R1+0x344] ;  /* 0x0003440001bc7983 */ /* 0x000f280000300800 */
[----:B0-----:R-:W4:Y:S04]  /*37b10*/  LDL.LU R187, [R1+0x340] ;  /* 0x0003400001bb7983 */ /* 0x001f280000300800 */
        /* <DEDUP_REMOVED lines=12> */
[----:B------:R-:W4:Y:S01]  /*37be0*/  LDL.LU R154, [R1+0x264] ;  /* 0x00026400019a7983 */ /* 0x000f220000300800 */
[----:B------:R-:W-:-:S03]  /*37bf0*/  LOP3.LUT R14, R14, 0x7f, RZ, 0xc0, !PT ;  /* 0x0000007f0e0e7812 */ /* 0x000fc600078ec0ff */
[----:B------:R0:W-:Y:S04]  /*37c00*/  STS.U8 [R15+UR7+0xb980], R203 ;  /* 0x00b980cb0f007988 */ /* 0x0001e80008000007 */
[----:B------:R-:W4:Y:S01]  /*37c10*/  LDL.LU R201, [R1+0x260] ;  /* 0x0002600001c97983 */ /* 0x000f220000300800 */
[----:B------:R-:W-:-:S03]  /*37c20*/  LOP3.LUT R14, R14, 0x40, RZ, 0x3c, !PT ;  /* 0x000000400e0e7812 */ /* 0x000fc600078e3cff */
[----:B------:R1:W-:Y:S04]  /*37c30*/  STS.U8 [R15+UR7+0x3d80], R229 ;  /* 0x003d80e50f007988 */ /* 0x0003e80008000007 */
[----:B------:R-:W-:Y:S04]  /*37c40*/  STS.U8 [R15+UR7+0xa180], R17 ;  /* 0x00a180110f007988 */ /* 0x000fe80008000007 */
[----:B------:R1:W-:Y:S04]  /*37c50*/  STS.U8 [R15+UR7+0xbd80], R231 ;  /* 0x00bd80e70f007988 */ /* 0x0003e80008000007 */
[----:B------:R-:W-:Y:S04]  /*37c60*/  STS.U8 [R15+UR7+0xe580], R225 ;  /* 0x00e580e10f007988 */ /* 0x000fe80008000007 */
        /* <DEDUP_REMOVED lines=13> */
[----:B-1----:R-:W4:Y:S04]  /*37d40*/  LDL.LU R229, [R1+0x228] ;  /* 0x0002280001e57983 */ /* 0x002f280000300800 */
[----:B------:R-:W4:Y:S04]  /*37d50*/  LDL.LU R231, [R1+0x1f4] ;  /* 0x0001f40001e77983 */ /* 0x000f280000300800 */
[----:B------:R0:W-:Y:S04]  /*37d60*/  STS.U8 [R14+UR7+0x200], R178 ;  /* 0x000200b20e007988 */ /* 0x0001e80008000007 */
[----:B------:R1:W-:Y:S04]  /*37d70*/  STS.U8 [R14+UR7+0x8200], R177 ;  /* 0x008200b10e007988 */ /* 0x0003e80008000007 */
[----:B--2---:R2:W-:Y:S04]  /*37d80*/  STS.U8 [R14+UR7+0x600], R176 ;  /* 0x000600b00e007988 */ /* 0x0045e80008000007 */
[----:B---3--:R3:W-:Y:S04]  /*37d90*/  STS.U8 [R14+UR7+0x8600], R175 ;  /* 0x008600af0e007988 */ /* 0x0087e80008000007 */
[----:B----4-:R4:W-:Y:S04]  /*37da0*/  STS.U8 [R14+UR7+0xa00], R174 ;  /* 0x000a00ae0e007988 */ /* 0x0109e80008000007 */
        /* <DEDUP_REMOVED lines=89> */
[----:B------:R1:W-:Y:S04]  /*38340*/  STS.U8 [R14+UR7+0x3e00], R231 ;  /* 0x003e00e70e007988 */ /* 0x0003e80008000007 */
[----:B------:R-:W-:Y:S04]  /*38350*/  STS.U8 [R14+UR7+0x6200], R251 ;  /* 0x006200fb0e007988 */ /* 0x000fe80008000007 */
        /* <DEDUP_REMOVED lines=164> */
[----:B------:R-:W-:Y:S04]  /*38da0*/  STS.U8 [R12+UR7+0x4300], R177 ;  /* 0x004300b10c007988 */ /* 0x000fe80008000007 */
[----:B--2---:R-:W-:Y:S04]  /*38db0*/  STS.U8 [R12+UR7+0xc300], R176 ;  /* 0x00c300b00c007988 */ /* 0x004fe80008000007 */
[----:B---3--:R-:W-:Y:S04]  /*38dc0*/  STS.U8 [R12+UR7+0x4700], R175 ;  /* 0x004700af0c007988 */ /* 0x008fe80008000007 */
[----:B----4-:R-:W-:Y:S04]  /*38dd0*/  STS.U8 [R12+UR7+0xc700], R174 ;  /* 0x00c700ae0c007988 */ /* 0x010fe80008000007 */
[----:B------:R-:W-:Y:S04]  /*38de0*/  STS.U8 [R12+UR7+0x4b00], R173 ;  /* 0x004b00ad0c007988 */ /* 0x000fe80008000007 */
[----:B------:R-:W-:Y:S04]  /*38df0*/  STS.U8 [R12+UR7+0xcb00], R167 ;  /* 0x00cb00a70c007988 */ /* 0x000fe80008000007 */
[----:B------:R-:W-:Y:S04]  /*38e00*/  STS.U8 [R12+UR7+0x4f00], R166 ;  /* 0x004f00a60c007988 */ /* 0x000fe80008000007 */
[----:B------:R-:W-:Y:S04]  /*38e10*/  STS.U8 [R12+UR7+0xcf00], R153 ;  /* 0x00cf00990c007988 */ /* 0x000fe80008000007 */
[----:B------:R-:W-:Y:S04]  /*38e20*/  STS.U8 [R12+UR7+0x5300], R152 ;  /* 0x005300980c007988 */ /* 0x000fe80008000007 */
[----:B------:R-:W-:Y:S04]  /*38e30*/  STS.U8 [R12+UR7+0xd300], R205 ;  /* 0x00d300cd0c007988 */ /* 0x000fe80008000007 */
[----:B------:R-:W-:Y:S04]  /*38e40*/  STS.U8 [R12+UR7+0x5700], R207 ;  /* 0x005700cf0c007988 */ /* 0x000fe80008000007 */
[----:B------:R0:W-:Y:S04]  /*38e50*/  STS.U8 [R12+UR7+0xdb00], R190 ;  /* 0x00db00be0c007988 */ /* 0x0001e80008000007 */
[----:B0-----:R-:W2:Y:S04]  /*38e60*/  LDL.LU R190, [R1+0x514] ;  /* 0x0005140001be7983 */ /* 0x001ea80000300800 */
        /* <DEDUP_REMOVED lines=16> */
[----:B------:R-:W3:Y:S04]  /*38f70*/  LDL.LU R191, [R1+0x39c] ;  /* 0x00039c0001bf7983 */ /* 0x000ee80000300800 */
        /* <DEDUP_REMOVED lines=27> */
[----:B------:R-:W-:Y:S01]  /*39130*/  LOP3.LUT R11, R11, 0x70, RZ, 0x3c, !PT ;  /* 0x000000700b0b7812 */ /* 0x000fe200078e3cff */
        /* <DEDUP_REMOVED lines=8> */
[----:B--2---:R0:W-:Y:S04]  /*391c0*/  STS.U8 [R11+UR7+0x380], R190 ;  /* 0x000380be0b007988 */ /* 0x0041e80008000007 */
[----:B0-----:R-:W2:Y:S04]  /*391d0*/  LDL.LU R190, [R1+0x398] ;  /* 0x0003980001be7983 */ /* 0x001ea80000300800 */
[----:B------:R-:W2:Y:S04]  /*391e0*/  LDL.LU R192, [R1+0x364] ;  /* 0x0003640001c07983 */ /* 0x000ea80000300800 */
        /* <DEDUP_REMOVED lines=13> */
[----:B---3--:R0:W-:Y:S04]  /*392c0*/  STS.U8 [R11+UR7+0x1f80], R191 ;  /* 0x001f80bf0b007988 */ /* 0x0081e80008000007 */
[----:B------:R-:W3:Y:S04]  /*392d0*/  LDL.LU R178, [R1+0x1dc] ;  /* 0x0001dc0001b27983 */ /* 0x000ee80000300800 */
[----:B0-----:R-:W3:Y:S04]  /*392e0*/  LDL.LU R191, [R1+0x1d8] ;  /* 0x0001d80001bf7983 */ /* 0x001ee80000300800 */
[----:B------:R0:W-:Y:S04]  /*392f0*/  STS.U8 [R11+UR7+0x8380], R177 ;  /* 0x008380b10b007988 */ /* 0x0001e80008000007 */
[----:B----4-:R1:W-:Y:S04]  /*39300*/  STS.U8 [R11+UR7+0x780], R176 ;  /* 0x000780b00b007988 */ /* 0x0103e80008000007 */
[----:B------:R4:W-:Y:S04]  /*39310*/  STS.U8 [R11+UR7+0x8780], R175 ;  /* 0x008780af0b007988 */ /* 0x0009e80008000007 */
[----:B------:R4:W-:Y:S04]  /*39320*/  STS.U8 [R11+UR7+0xb80], R174 ;  /* 0x000b80ae0b007988 */ /* 0x0009e80008000007 */
[----:B------:R4:W-:Y:S04]  /*39330*/  STS.U8 [R11+UR7+0x8b80], R173 ;  /* 0x008b80ad0b007988 */ /* 0x0009e80008000007 */
[----:B------:R4:W-:Y:S04]  /*39340*/  STS.U8 [R11+UR7+0xf80], R167 ;  /* 0x000f80a70b007988 */ /* 0x0009e80008000007 */
[----:B0-----:R-:W3:Y:S04]  /*39350*/  LDL.LU R177, [R1+0x1a4] ;  /* 0x0001a40001b17983 */ /* 0x001ee80000300800 */
[----:B-1----:R-:W3:Y:S04]  /*39360*/  LDL.LU R176, [R1+0x1a0] ;  /* 0x0001a00001b07983 */ /* 0x002ee80000300800 */
        /* <DEDUP_REMOVED lines=18> */
[----:B--2---:R0:W-:Y:S04]  /*39490*/  STS.U8 [R11+UR7+0x9f80], R190 ;  /* 0x009f80be0b007988 */ /* 0x0041e80008000007 */
[----:B------:R-:W-:Y:S04]  /*394a0*/  STS.U8 [R11+UR7+0x2380], R192 ;  /* 0x002380c00b007988 */ /* 0x000fe80008000007 */
[----:B------:R-:W-:Y:S04]  /*394b0*/  STS.U8 [R11+UR7+0x5f80], R9 ;  /* 0x005f80090b007988 */ /* 0x000fe80008000007 */
[----:B------:R-:W-:Y:S04]  /*394c0*/  STS.U8 [R11+UR7+0xdf80], R10 ;  /* 0x00df800a0b007988 */ /* 0x000fe80008000007 */
[----:B0-----:R-:W2:Y:S04]  /*394d0*/  LDL.LU R190, [R1+0x50] ;  /* 0x0000500001be7983 */ /* 0x001ea80000300800 */
[----:B---3--:R0:W-:Y:S04]  /*394e0*/  STS.U8 [R11+UR7+0xbf80], R191 ;  /* 0x00bf80bf0b007988 */ /* 0x0081e80008000007 */
[----:B0-----:R-:W3:Y:S04]  /*394f0*/  LDL.LU R191, [R1+0x544] ;  /* 0x0005440001bf7983 */ /* 0x001ee80000300800 */
[----:B------:R-:W2:Y:S04]  /*39500*/  LDL.LU R9, [R1+0x1b5c] ;  /* 0x001b5c0001097983 */ /* 0x000ea80000300800 */
[----:B------:R-:W3:Y:S04]  /*39510*/  LDL.LU R10, [R1+0x1b58] ;  /* 0x001b5800010a7983 */ /* 0x000ee80000300800 */
[----:B------:R0:W-:Y:S04]  /*39520*/  STS.U8 [R11+UR7+0x3380], R155 ;  /* 0x0033809b0b007988 */ /* 0x0001e80008000007 */
[----:B------:R1:W-:Y:S04]  /*39530*/  STS.U8 [R11+UR7+0xb380], R154 ;  /* 0x00b3809a0b007988 */ /* 0x0003e80008000007 */
[----:B------:R1:W-:Y:S04]  /*39540*/  STS.U8 [R11+UR7+0x3780], R201 ;  /* 0x003780c90b007988 */ /* 0x0003e80008000007 */
[----:B0-----:R-:W2:Y:S04]  /*39550*/  LDL.LU R155, [R1+0x1920] ;  /* 0x00192000019b7983 */ /* 0x001ea80000300800 */
[----:B-1----:R-:W2:Y:S04]  /*39560*/  LDL.LU R154, [R1+0x192c] ;  /* 0x00192c00019a7983 */ /* 0x002ea80000300800 */
[----:B------:R-:W2:Y:S04]  /*39570*/  LDL.LU R201, [R1+0x1928] ;  /* 0x0019280001c97983 */ /* 0x000ea80000300800 */
[----:B----4-:R0:W-:Y:S04]  /*39580*/  STS.U8 [R11+UR7+0xcf80], R153 ;  /* 0x00cf80990b007988 */ /* 0x0101e80008000007 */
        /* <DEDUP_REMOVED lines=13> */
[----:B---3--:R0:W-:Y:S04]  /*39660*/  STS.U8 [R11+UR7+0xff80], R10 ;  /* 0x00ff800a0b007988 */ /* 0x0081e80008000007 */
[----:B------:R1:W-:Y:S04]  /*39670*/  STS.U8 [R11+UR7+0x7f80], R191 ;  /* 0x007f80bf0b007988 */ /* 0x0003e80008000007 */
[----:B0-----:R-:W3:Y:S04]  /*39680*/  LDL.LU R10, [R1+0x1b54] ;  /* 0x001b5400010a7983 */ /* 0x001ee80000300800 */
[----:B------:R-:W3:Y:S04]  /*39690*/  LDL.LU R152, [R1+0x193c] ;  /* 0x00193c0001987983 */ /* 0x000ee80000300800 */
        /* <DEDUP_REMOVED lines=12> */
[----:B------:R0:W-:Y:S04]  /*39760*/  STS.U8 [R11+UR7+0xd380], R205 ;  /* 0x00d380cd0b007988 */ /* 0x0001e80008000007 */
[----:B------:R1:W-:Y:S04]  /*39770*/  STS.U8 [R11+UR7+0xc780], R174 ;  /* 0x00c780ae0b007988 */ /* 0x0003e80008000007 */
[----:B------:R4:W-:Y:S04]  /*39780*/  STS.U8 [R11+UR7+0x4b80], R173 ;  /* 0x004b80ad0b007988 */ /* 0x0009e80008000007 */
[----:B------:R4:W-:Y:S01]  /*39790*/  STS.U8 [R11+UR7+0x4f80], R166 ;  /* 0x004f80a60b007988 */ /* 0x0009e20008000007 */
[----:B--2---:R-:W-:-:S03]  /*397a0*/  IADD3 R155, P5, R155, UR16, RZ ;  /* 0x000000109b9b7c10 */ /* 0x004fc6000ffbe0ff */
[----:B0-----:R-:W2:Y:S04]  /*397b0*/  LDL.LU R205, [R1+0x18e4] ;  /* 0x0018e40001cd7983 */ /* 0x001ea80000300800 */
[----:B-1----:R-:W2:Y:S04]  /*397c0*/  LDL.LU R174, [R1+0x1930] ;  /* 0x0019300001ae7983 */ /* 0x002ea80000300800 */
[----:B----4-:R-:W4:Y:S04]  /*397d0*/  LDL.LU R173, [R1+0x18dc] ;  /* 0x0018dc0001ad7983 */ /* 0x010f280000300800 */
[----:B------:R-:W4:Y:S01]  /*397e0*/  LDL.LU R166, [R1+0x1900] ;  /* 0x0019000001a67983 */ /* 0x000f220000300800 */
[----:B------:R-:W-:-:S03]  /*397f0*/  IADD3 R153, P4, R153, UR16, RZ ;  /* 0x0000001099997c10 */ /* 0x000fc6000ff9e0ff */
[----:B------:R0:W-:Y:S01]  /*39800*/  STS.U8 [R11+UR7+0xdb80], R190 ;  /* 0x00db80be0b007988 */ /* 0x0001e20008000007 */
[----:B------:R-:W-:Y:S02]  /*39810*/  IADD3 R154, P3, R154, UR16, RZ ;  /* 0x000000109a9a7c10 */ /* 0x000fe4000ff7e0ff */
[----:B------:R-:W-:Y:S01]  /*39820*/  IADD3 R201, P2, R201, UR16, RZ ;  /* 0x00000010c9c97c10 */ /* 0x000fe2000ff5e0ff */
[----:B0-----:R-:W4:Y:S04]  /*39830*/  LDL.LU R190, [R1+0x18d4] ;  /* 0x0018d40001be7983 */ /* 0x001f280000300800 */
[----:B------:R-:W-:Y:S04]  /*39840*/  STL [R1+0x1920], R155 ;  /* 0x0019209b01007387 */ /* 0x000fe80000100800 */
[----:B------:R0:W-:Y:S04]  /*39850*/  STL [R1+0x1924], R153 ;  /* 0x0019249901007387 */ /* 0x0001e80000100800 */
[----:B------:R-:W-:Y:S04]  /*39860*/  STL [R1+0x192c], R154 ;  /* 0x00192c9a01007387 */ /* 0x000fe80000100800 */
[----:B0-----:R-:W4:Y:S04]  /*39870*/  LDL.LU R153, [R1+0x18f8] ;  /* 0x0018f80001997983 */ /* 0x001f280000300800 */
[----:B------:R-:W-:Y:S01]  /*39880*/  STL [R1+0x1928], R201 ;  /* 0x001928c901007387 */ /* 0x000fe20000100800 */
[----:B---3--:R-:W-:-:S02]  /*39890*/  IADD3 R152, P1, R152, UR16, RZ ;  /* 0x0000001098987c10 */ /* 0x008fc4000ff3e0ff */
[----:B------:R-:W-:Y:S02]  /*398a0*/  IADD3 R191, P6, R191, UR16, RZ ;  /* 0x00000010bfbf7c10 */ /* 0x000fe4000ffde0ff */
[----:B------:R-:W-:Y:S01]  /*398b0*/  IADD3.X R207, R207, UR6, RZ, P5, !PT ;  /* 0x00000006cfcf7c10 */ /* 0x000fe2000affe4ff */
[----:B------:R0:W-:Y:S01]  /*398c0*/  STL [R1+0x193c], R152 ;  /* 0x00193c9801007387 */ /* 0x0001e20000100800 */
[----:B------:R-:W-:Y:S02]  /*398d0*/  IADD3 R167, P5, R167, UR16, RZ ;  /* 0x00000010a7a77c10 */ /* 0x000fe4000ffbe0ff */
[----:B------:R-:W-:Y:S01]  /*398e0*/  IADD3.X R233, R233, UR6, RZ, P3, !PT ;  /* 0x00000006e9e97c10 */ /* 0x000fe20009ffe4ff */
[----:B0-----:R-:W3:Y:S04]  /*398f0*/  LDL.LU R152, [R1+0x18cc] ;  /* 0x0018cc0001987983 */ /* 0x001ee80000300800 */
[----:B------:R0:W-:Y:S04]  /*39900*/  STL [R1+0x1938], R191 ;  /* 0x001938bf01007387 */ /* 0x0001e80000100800 */
[----:B0-----:R-:W3:Y:S04]  /*39910*/  LDL.LU R191, [R1+0x18f0] ;  /* 0x0018f00001bf7983 */ /* 0x001ee80000300800 */
[----:B------:R0:W-:Y:S01]  /*39920*/  STL [R1+0x191c], R207 ;  /* 0x00191ccf01007387 */ /* 0x0001e20000100800 */
[----:B------:R-:W-:-:S02]  /*39930*/  IADD3 R203, P3, R203, UR16, RZ ;  /* 0x00000010cbcb7c10 */ /* 0x000fc4000ff7e0ff */
[----:B------:R-:W-:Y:S01]  /*39940*/  IADD3.X R229, R229, UR6, RZ, P2, !PT ;  /* 0x00000006e5e57c10 */ /* 0x000fe200097fe4ff */
[----:B0-----:R-:W3:Y:S04]  /*39950*/  LDL.LU R207, [R1+0x18c4] ;  /* 0x0018c40001cf7983 */ /* 0x001ee80000300800 */
[----:B------:R0:W-:Y:S01]  /*39960*/  STL [R1+0x1934], R167 ;  /* 0x001934a701007387 */ /* 0x0001e20000100800 */
[----:B------:R-:W-:Y:S02]  /*39970*/  IADD3 R231, P2, R231, UR16, RZ ;  /* 0x00000010e7e77c10 */ /* 0x000fe4000ff5e0ff */
[----:B------:R-:W-:Y:S02]  /*39980*/  IADD3.X R178, R178, UR6, RZ, P4, !PT ;  /* 0x00000006b2b27c10 */ /* 0x000fe4000a7fe4ff */
[----:B------:R-:W-:Y:S01]  /*39990*/  IADD3 R177, P4, R177, UR16, RZ ;  /* 0x00000010b1b17c10 */ /* 0x000fe2000ff9e0ff */
[----:B0-----:R-:W3:Y:S04]  /*399a0*/  LDL.LU R167, [R1+0x18e8] ;  /* 0x0018e80001a77983 */ /* 0x001ee80000300800 */
[----:B------:R0:W-:Y:S01]  /*399b0*/  STL [R1+0x1918], R233 ;  /* 0x001918e901007387 */ /* 0x0001e20000100800 */
[----:B------:R-:W-:-:S02]  /*399c0*/  IADD3.X R235, R235, UR6, RZ, P6, !PT ;  /* 0x00000006ebeb7c10 */ /* 0x000fc4000b7fe4ff */
[----:B------:R-:W-:Y:S01]  /*399d0*/  IADD3.X R176, R176, UR6, RZ, P1, !PT ;  /* 0x00000006b0b07c10 */ /* 0x000fe20008ffe4ff */
[----:B0-----:R-:W3:Y:S04]  /*399e0*/  LDL.LU R233, [R1+0x18bc] ;  /* 0x0018bc0001e97983 */ /* 0x001ee80000300800 */
[----:B------:R-:W-:Y:S04]  /*399f0*/  STL [R1+0x1904], R203 ;  /* 0x001904cb01007387 */ /* 0x000fe80000100800 */
[----:B------:R-:W-:Y:S04]  /*39a00*/  STL [R1+0x1914], R229 ;  /* 0x001914e501007387 */ /* 0x000fe80000100800 */
[----:B------:R-:W-:Y:S04]  /*39a10*/  STL [R1+0x18fc], R231 ;  /* 0x0018fce701007387 */ /* 0x000fe80000100800 */
[----:B------:R-:W-:Y:S04]  /*39a20*/  STL [R1+0x1910], R178 ;  /* 0x001910b201007387 */ /* 0x000fe80000100800 */
[----:B------:R-:W-:Y:S04]  /*39a30*/  STL [R1+0x18f4], R177 ;  /* 0x0018f4b101007387 */ /* 0x000fe80000100800 */
[----:B------:R0:W-:Y:S04]  /*39a40*/  STL [R1+0x1908], R235 ;  /* 0x001908eb01007387 */ /* 0x0001e80000100800 */
[----:B------:R-:W-:Y:S04]  /*39a50*/  STL [R1+0x190c], R176 ;  /* 0x00190cb001007387 */ /* 0x000fe80000100800 */
[----:B0-----:R-:W3:Y:S04]  /*39a60*/  LDL.LU R235, [R1+0x18e0] ;  /* 0x0018e00001eb7983 */ /* 0x001ee80000300800 */
[----:B------:R0:W-:Y:S02]  /*39a70*/  STS.U8 [R11+UR7+0x2f80], R169 ;  /* 0x002f80a90b007988 */ /* 0x0001e40008000007 */
[----:B0-----:R-:W0:Y:S01]  /*39a80*/  LDC R169, c[0x0][0x230] ;  /* 0x00008c00ffa97b82 */ /* 0x001e220000000800 */
[----:B------:R-:W-:-:S02]  /*39a90*/  IADD3 R175, P1, R175, UR16, RZ ;  /* 0x00000010afaf7c10 */ /* 0x000fc4000ff3e0ff */
[----:B--2---:R-:W-:Y:S01]  /*39aa0*/  IADD3 R205, P6, R205, UR16, RZ ;  /* 0x00000010cdcd7c10 */ /* 0x004fe2000ffde0ff */
[----:B------:R-:W-:Y:S01]  /*39ab0*/  STS.U8 [R11+UR7+0xaf80], R168 ;  /* 0x00af80a80b007988 */ /* 0x000fe20008000007 */
[----:B------:R-:W-:-:S03]  /*39ac0*/  IADD3.X R174, R174, UR6, RZ, P5, !PT ;  /* 0x00000006aeae7c10 */ /* 0x000fc6000affe4ff */
[----:B------:R-:W-:Y:S01]  /*39ad0*/  STL [R1+0x18ec], R175 ;  /* 0x0018ecaf01007387 */ /* 0x000fe20000100800 */
[----:B----4-:R-:W-:-:S03]  /*39ae0*/  IADD3 R173, P5, R173, UR16, RZ ;  /* 0x00000010adad7c10 */ /* 0x010fc6000ffbe0ff */
[----:B------:R1:W-:Y:S01]  /*39af0*/  STL [R1+0x18e4], R205 ;  /* 0x0018e4cd01007387 */ /* 0x0003e20000100800 */
[----:B------:R-:W-:Y:S02]  /*39b00*/  IADD3.X R166, R166, UR6, RZ, P3, !PT ;  /* 0x00000006a6a67c10 */ /* 0x000fe40009ffe4ff */
[----:B------:R-:W-:Y:S02]  /*39b10*/  IADD3 R190, P3, R190, UR16, RZ ;  /* 0x00000010bebe7c10 */ /* 0x000fe4000ff7e0ff */
[----:B------:R-:W-:Y:S01]  /*39b20*/  IADD3.X R153, R153, UR6, RZ, P2, !PT ;  /* 0x0000000699997c10 */ /* 0x000fe200097fe4ff */
[----:B-1----:R-:W2:Y:S01]  /*39b30*/  LDL.LU R205, [R1+0x18b4] ;  /* 0x0018b40001cd7983 */ /* 0x002ea20000300800 */
[----:B0-----:R-:W-:-:S05]  /*39b40*/  VIADD R169, R169, 0xff ;  /* 0x000000ffa9a97836 */ /* 0x001fca0000000000 */
[----:B------:R-:W-:Y:S01]  /*39b50*/  SHF.R.S32.HI R168, RZ, 0x1f, R169 ;  /* 0x0000001fffa87819 */ /* 0x000fe200000114a9 */
[----:B------:R-:W-:Y:S03]  /*39b60*/  STL [R1+0x1930], R174 ;  /* 0x001930ae01007387 */ /* 0x000fe60000100800 */
[----:B------:R-:W-:Y:S02]  /*39b70*/  LEA.HI R19, R168, R169, RZ, 0x8 ;  /* 0x000000a9a8137211 */ /* 0x000fe400078f40ff */
[----:B------:R-:W4:Y:S04]  /*39b80*/  LDL.LU R168, [R1+0x18d8] ;  /* 0x0018d80001a87983 */ /* 0x000f280000300800 */
[----:B------:R-:W-:Y:S04]  /*39b90*/  STL [R1+0x18dc], R173 ;  /* 0x0018dcad01007387 */ /* 0x000fe80000100800 */
[----:B------:R-:W4:Y:S04]  /*39ba0*/  LDL.LU R155, [R1+0x18ac] ;  /* 0x0018ac00019b7983 */ /* 0x000f280000300800 */
[----:B------:R-:W-:Y:S04]  /*39bb0*/  STL [R1+0x1900], R166 ;  /* 0x001900a601007387 */ /* 0x000fe80000100800 */
[----:B------:R-:W4:Y:S04]  /*39bc0*/  LDL.LU R154, [R1+0x18d0] ;  /* 0x0018d000019a7983 */ /* 0x000f280000300800 */
[----:B------:R0:W-:Y:S04]  /*39bd0*/  STL [R1+0x18d4], R190 ;  /* 0x0018d4be01007387 */ /* 0x0001e80000100800 */
[----:B------:R-:W4:Y:S04]  /*39be0*/  LDL.LU R201, [R1+0x18a4] ;  /* 0x0018a40001c97983 */ /* 0x000f280000300800 */
[----:B0-----:R-:W4:Y:S04]  /*39bf0*/  LDL.LU R190, [R1+0x18c8] ;  /* 0x0018c80001be7983 */ /* 0x001f280000300800 */
[----:B------:R0:W-:Y:S04]  /*39c00*/  STL [R1+0x18f8], R153 ;  /* 0x0018f89901007387 */ /* 0x0001e80000100800 */
[----:B0-----:R-:W4:Y:S01]  /*39c10*/  LDL.LU R153, [R1+0x189c] ;  /* 0x00189c0001997983 */ /* 0x001f220000300800 */
[----:B---3--:R-:W-:-:S05]  /*39c20*/  IADD3 R152, P2, R152, UR16, RZ ;  /* 0x0000001098987c10 */ /* 0x008fca000ff5e0ff */
[----:B------:R0:W-:Y:S01]  /*39c30*/  STL [R1+0x18cc], R152 ;  /* 0x0018cc9801007387 */ /* 0x0001e20000100800 */
[----:B------:R-:W-:-:S03]  /*39c40*/  IADD3.X R191, R191, UR6, RZ, P4, !PT ;  /* 0x00000006bfbf7c10 */ /* 0x000fc6000a7fe4ff */
[----:B0-----:R-:W3:Y:S04]  /*39c50*/  LDL.LU R152, [R1+0x18c0] ;  /* 0x0018c00001987983 */ /* 0x001ee80000300800 */
[----:B------:R0:W-:Y:S01]  /*39c60*/  STL [R1+0x18f0], R191 ;  /* 0x0018f0bf01007387 */ /* 0x0001e20000100800 */
[----:B------:R-:W-:-:S03]  /*39c70*/  IADD3 R207, P4, R207, UR16, RZ ;  /* 0x00000010cfcf7c10 */ /* 0x000fc6000ff9e0ff */
[----:B0-----:R-:W3:Y:S04]  /*39c80*/  LDL.LU R191, [R1+0x1894] ;  /* 0x0018940001bf7983 */ /* 0x001ee80000300800 */
[----:B------:R-:W3:Y:S04]  /*39c90*/  LDL.LU R166, [R1+0x18b8] ;  /* 0x0018b80001a67983 */ /* 0x000ee80000300800 */
[----:B------:R0:W-:Y:S01]  /*39ca0*/  STL [R1+0x18c4], R207 ;  /* 0x0018c4cf01007387 */ /* 0x0001e20000100800 */
[----:B------:R-:W-:-:S03]  /*39cb0*/  IADD3.X R167, R167, UR6, RZ, P1, !PT ;  /* 0x00000006a7a77c10 */ /* 0x000fc60008ffe4ff */
[----:B0-----:R-:W3:Y:S04]  /*39cc0*/  LDL.LU R207, [R1+0x188c] ;  /* 0x00188c0001cf7983 */ /* 0x001ee80000300800 */
[----:B------:R-:W3:Y:S04]  /*39cd0*/  LDL.LU R203, [R1+0x18b0] ;  /* 0x0018b00001cb7983 */ /* 0x000ee80000300800 */
[----:B------:R-:W3:Y:S04]  /*39ce0*/  LDL.LU R229, [R1+0x1884] ;  /* 0x0018840001e57983 */ /* 0x000ee80000300800 */
[----:B------:R-:W-:Y:S04]  /*39cf0*/  STL [R1+0x18e8], R167 ;  /* 0x0018e8a701007387 */ /* 0x000fe80000100800 */
[----:B------:R-:W3:Y:S01]  /*39d00*/  LDL.LU R231, [R1+0x18a8] ;  /* 0x0018a80001e77983 */ /* 0x000ee20000300800 */
[----:B------:R-:W-:-:S05]  /*39d10*/  IADD3 R233, P1, R233, UR16, RZ ;  /* 0x00000010e9e97c10 */ /* 0x000fca000ff3e0ff */
[----:B------:R0:W-:Y:S04]  /*39d20*/  STL [R1+0x18bc], R233 ;  /* 0x0018bce901007387 */ /* 0x0001e80000100800 */
[----:B------:R-:W3:Y:S04]  /*39d30*/  LDL.LU R178, [R1+0x187c] ;  /* 0x00187c0001b27983 */ /* 0x000ee80000300800 */
[----:B------:R-:W3:Y:S04]  /*39d40*/  LDL.LU R177, [R1+0x18a0] ;  /* 0x0018a00001b17983 */ /* 0x000ee80000300800 */
[----:B------:R-:W3:Y:S04]  /*39d50*/  LDL.LU R176, [R1+0x1874] ;  /* 0x0018740001b07983 */ /* 0x000ee80000300800 */
[----:B------:R-:W3:Y:S04]  /*39d60*/  LDL.LU R175, [R1+0x1898] ;  /* 0x0018980001af7983 */ /* 0x000ee80000300800 */
[----:B0-----:R-:W3:Y:S01]  /*39d70*/  LDL.LU R233, [R1+0x186c] ;  /* 0x00186c0001e97983 */ /* 0x001ee20000300800 */
[----:B------:R-:W-:-:S05]  /*39d80*/  IADD3.X R235, R235, UR6, RZ, P6, !PT ;  /* 0x00000006ebeb7c10 */ /* 0x000fca000b7fe4ff */
[----:B------:R0:W-:Y:S04]  /*39d90*/  STL [R1+0x18e0], R235 ;  /* 0x0018e0eb01007387 */ /* 0x0001e80000100800 */
[----:B0-----:R-:W3:Y:S04]  /*39da0*/  LDL.LU R235, [R1+0x1890] ;  /* 0x0018900001eb7983 */ /* 0x001ee80000300800 */
[----:B------:R-:W3:Y:S04]  /*39db0*/  LDL.LU R174, [R1+0x1864] ;  /* 0x0018640001ae7983 */ /* 0x000ee80000300800 */
[----:B------:R-:W3:Y:S04]  /*39dc0*/  LDL.LU R173, [R1+0x1888] ;  /* 0x0018880001ad7983 */ /* 0x000ee80000300800 */
[----:B------:R-:W3:Y:S01]  /*39dd0*/  LDL.LU R167, [R1+0x185c] ;  /* 0x00185c0001a77983 */ /* 0x000ee20000300800 */
[----:B--2---:R-:W-:-:S05]  /*39de0*/  IADD3 R205, P6, R205, UR16, RZ ;  /* 0x00000010cdcd7c10 */ /* 0x004fca000ffde0ff */
[----:B------:R0:W-:Y:S04]  /*39df0*/  STL [R1+0x18b4], R205 ;  /* 0x0018b4cd01007387 */ /* 0x0001e80000100800 */
[----:B0-----:R-:W2:Y:S01]  /*39e00*/  LDL.LU R205, [R1+0x1880] ;  /* 0x0018800001cd7983 */ /* 0x001ea20000300800 */
[----:B----4-:R-:W-:Y:S02]  /*39e10*/  IADD3.X R168, R168, UR6, RZ, P5, !PT ;  /* 0x00000006a8a87c10 */ /* 0x010fe4000affe4ff */
[----:B------:R-:W-:Y:S02]  /*39e20*/  IADD3 R155, P5, R155, UR16, RZ ;  /* 0x000000109b9b7c10 */ /* 0x000fe4000ffbe0ff */
[----:B------:R-:W-:Y:S01]  /*39e30*/  IADD3.X R154, R154, UR6, RZ, P3, !PT ;  /* 0x000000069a9a7c10 */ /* 0x000fe20009ffe4ff */
[----:B------:R-:W-:Y:S01]  /*39e40*/  STL [R1+0x18d8], R168 ;  /* 0x0018d8a801007387 */ /* 0x000fe20000100800 */
[----:B------:R-:W-:-:S03]  /*39e50*/  IADD3 R201, P3, R201, UR16, RZ ;  /* 0x00000010c9c97c10 */ /* 0x000fc6000ff7e0ff */
[----:B------:R-:W-:Y:S01]  /*39e60*/  STL [R1+0x18ac], R155 ;  /* 0x0018ac9b01007387 */ /* 0x000fe20000100800 */
[----:B------:R-:W-:-:S05]  /*39e70*/  IADD3.X R190, R190, UR6, RZ, P2, !PT ;  /* 0x00000006bebe7c10 */ /* 0x000fca00097fe4ff */
[----:B------:R0:W-:Y:S04]  /*39e80*/  STL [R1+0x18c8], R190 ;  /* 0x0018c8be01007387 */ /* 0x0001e80000100800 */
[----:B------:R-:W-:Y:S01]  /*39e90*/  STL [R1+0x18d0], R154 ;  /* 0x0018d09a01007387 */ /* 0x000fe20000100800 */
[----:B------:R-:W-:-:S03]  /*39ea0*/  IADD3 R153, P2, R153, UR16, RZ ;  /* 0x0000001099997c10 */ /* 0x000fc6000ff5e0ff */
[----:B0-----:R-:W4:Y:S04]  /*39eb0*/  LDL.LU R190, [R1+0x1854] ;  /* 0x0018540001be7983 */ /* 0x001f280000300800 */
[----:B------:R-:W-:Y:S04]  /*39ec0*/  STL [R1+0x18a4], R201 ;  /* 0x0018a4c901007387 */ /* 0x000fe80000100800 */
[----:B------:R0:W-:Y:S04]  /*39ed0*/  STL [R1+0x189c], R153 ;  /* 0x00189c9901007387 */ /* 0x0001e80000100800 */
[----:B0-----:R-:W4:Y:S01]  /*39ee0*/  LDL.LU R153, [R1+0x1878] ;  /* 0x0018780001997983 */ /* 0x001f220000300800 */
[----:B---3--:R-:W-:-:S05]  /*39ef0*/  IADD3.X R152, R152, UR6, RZ, P4, !PT ;  /* 0x0000000698987c10 */ /* 0x008fca000a7fe4ff */
[----:B------:R0:W-:Y:S01]  /*39f00*/  STL [R1+0x18c0], R152 ;  /* 0x0018c09801007387 */ /* 0x0001e20000100800 */
[----:B------:R-:W-:Y:S02]  /*39f10*/  IADD3 R191, P4, R191, UR16, RZ ;  /* 0x00000010bfbf7c10 */ /* 0x000fe4000ff9e0ff */
[----:B------:R-:W-:Y:S01]  /*39f20*/  IADD3.X R166, R166, UR6, RZ, P1, !PT ;  /* 0x00000006a6a67c10 */ /* 0x000fe20008ffe4ff */
[----:B0-----:R-:W3:Y:S04]  /*39f30*/  LDL.LU R152, [R1+0x184c] ;  /* 0x00184c0001987983 */ /* 0x001ee80000300800 */
[----:B------:R0:W-:Y:S01]  /*39f40*/  STL [R1+0x1894], R191 ;  /* 0x001894bf01007387 */ /* 0x0001e20000100800 */
[----:B------:R-:W-:-:S03]  /*39f50*/  IADD3 R207, P1, R207, UR16, RZ ;  /* 0x00000010cfcf7c10 */ /* 0x000fc6000ff3e0ff */
[----:B0-----:R-:W3:Y:S04]  /*39f60*/  LDL.LU R191, [R1+0x1870] ;  /* 0x0018700001bf7983 */ /* 0x001ee80000300800 */
[----:B------:R0:W-:Y:S01]  /*39f70*/  STL [R1+0x18b8], R166 ;  /* 0x0018b8a601007387 */ /* 0x0001e20000100800 */
[----:B------:R-:W-:Y:S02]  /*39f80*/  IADD3.X R203, R203, UR6, RZ, P6, !PT ;  /* 0x00000006cbcb7c10 */ /* 0x000fe4000b7fe4ff */
[----:B------:R-:W-:Y:S02]  /*39f90*/  IADD3 R229, P6, R229, UR16, RZ ;  /* 0x00000010e5e57c10 */ /* 0x000fe4000ffde0ff */
[----:B------:R-:W-:Y:S02]  /*39fa0*/  IADD3.X R231, R231, UR6, RZ, P5, !PT ;  /* 0x00000006e7e77c10 */ /* 0x000fe4000affe4ff */
[----:B------:R-:W-:Y:S01]  /*39fb0*/  IADD3 R178, P5, R178, UR16, RZ ;  /* 0x00000010b2b27c10 */ /* 0x000fe2000ffbe0ff */
[----:B0-----:R-:W3:Y:S04]  /*39fc0*/  LDL.LU R166, [R1+0x1844] ;  /* 0x0018440001a67983 */ /* 0x001ee80000300800 */
[----:B------:R0:W-:Y:S01]  /*39fd0*/  STL [R1+0x188c], R207 ;  /* 0x00188ccf01007387 */ /* 0x0001e20000100800 */
[----:B------:R-:W-:-:S02]  /*39fe0*/  IADD3.X R177, R177, UR6, RZ, P3, !PT ;  /* 0x00000006b1b17c10 */ /* 0x000fc40009ffe4ff */
[----:B------:R-:W-:Y:S02]  /*39ff0*/  IADD3.X R175, R175, UR6, RZ, P2, !PT ;  /* 0x00000006afaf7c10 */ /* 0x000fe400097fe4ff */
[----:B------:R-:W-:Y:S02]  /*3a000*/  IADD3 R176, P3, R176, UR16, RZ ;  /* 0x00000010b0b07c10 */ /* 0x000fe4000ff7e0ff */
[----:B------:R-:W-:Y:S01]  /*3a010*/  IADD3 R233, P2, R233, UR16, RZ ;  /* 0x00000010e9e97c10 */ /* 0x000fe2000ff5e0ff */
[----:B0-----:R-:W3:Y:S04]  /*3a020*/  LDL.LU R207, [R1+0x1868] ;  /* 0x0018680001cf7983 */ /* 0x001ee80000300800 */
[----:B------:R-:W-:Y:S04]  /*3a030*/  STL [R1+0x18b0], R203 ;  /* 0x0018b0cb01007387 */ /* 0x000fe80000100800 */
[----:B------:R-:W-:Y:S04]  /*3a040*/  STL [R1+0x1884], R229 ;  /* 0x001884e501007387 */ /* 0x000fe80000100800 */
[----:B------:R-:W-:Y:S04]  /*3a050*/  STL [R1+0x18a8], R231 ;  /* 0x0018a8e701007387 */ /* 0x000fe80000100800 */
[----:B------:R-:W-:Y:S04]  /*3a060*/  STL [R1+0x187c], R178 ;  /* 0x00187cb201007387 */ /* 0x000fe80000100800 */
[----:B------:R-:W-:Y:S04]  /*3a070*/  STL [R1+0x18a0], R177 ;  /* 0x0018a0b101007387 */ /* 0x000fe80000100800 */
[----:B------:R0:W-:Y:S04]  /*3a080*/  STL [R1+0x186c], R233 ;  /* 0x00186ce901007387 */ /* 0x0001e80000100800 */
[----:B------:R-:W-:Y:S01]  /*3a090*/  STL [R1+0x1874], R176 ;  /* 0x001874b001007387 */ /* 0x000fe20000100800 */
[----:B------:R-:W-:-:S03]  /*3a0a0*/  IADD3.X R235, R235, UR6, RZ, P4, !PT ;  /* 0x00000006ebeb7c10 */ /* 0x000fc6000a7fe4ff */
[----:B0-----:R-:W3:Y:S04]  /*3a0b0*/  LDL.LU R233, [R1+0x183c] ;  /* 0x00183c0001e97983 */ /* 0x001ee80000300800 */
[----:B------:R-:W-:Y:S04]  /*3a0c0*/  STL [R1+0x1898], R175 ;  /* 0x001898af01007387 */ /* 0x000fe80000100800 */
[----:B------:R0:W-:Y:S04]  /*3a0d0*/  STL [R1+0x1890], R235 ;  /* 0x001890eb01007387 */ /* 0x0001e80000100800 */
[----:B0-----:R-:W3:Y:S01]  /*3a0e0*/  LDL.LU R235, [R1+0x1860] ;  /* 0x0018600001eb7983 */ /* 0x001ee20000300800 */
[----:B------:R-:W-:-:S02]  /*3a0f0*/  IADD3 R174, P4, R174, UR16, RZ ;  /* 0x00000010aeae7c10 */ /* 0x000fc4000ff9e0ff */
[----:B------:R-:W-:Y:S02]  /*3a100*/  IADD3.X R173, R173, UR6, RZ, P1, !PT ;  /* 0x00000006adad7c10 */ /* 0x000fe40008ffe4ff */
[----:B------:R-:W-:Y:S01]  /*3a110*/  IADD3 R167, P1, R167, UR16, RZ ;  /* 0x00000010a7a77c10 */ /* 0x000fe2000ff3e0ff */
[----:B------:R-:W-:Y:S04]  /*3a120*/  STL [R1+0x1864], R174 ;  /* 0x001864ae01007387 */ /* 0x000fe80000100800 */
[----:B------:R-:W3:Y:S04]  /*3a130*/  LDL.LU R168, [R1+0x1834] ;  /* 0x0018340001a87983 */ /* 0x000ee80000300800 */
[----:B------:R-:W-:Y:S04]  /*3a140*/  STL [R1+0x1888], R173 ;  /* 0x001888ad01007387 */ /* 0x000fe80000100800 */
[----:B------:R-:W3:Y:S01]  /*3a150*/  LDL.LU R155, [R1+0x1858] ;  /* 0x00185800019b7983 */ /* 0x000ee20000300800 */
[----:B--2---:R-:W-:-:S03]  /*3a160*/  IADD3.X R205, R205, UR6, RZ, P6, !PT ;  /* 0x00000006cdcd7c10 */ /* 0x004fc6000b7fe4ff */
[----:B------:R-:W-:Y:S04]  /*3a170*/  STL [R1+0x185c], R167 ;  /* 0x00185ca701007387 */ /* 0x000fe80000100800 */
[----:B------:R-:W2:Y:S04]  /*3a180*/  LDL.LU R154, [R1+0x182c] ;  /* 0x00182c00019a7983 */ /* 0x000ea80000300800 */
[----:B------:R0:W-:Y:S04]  /*3a190*/  STL [R1+0x1880], R205 ;  /* 0x001880cd01007387 */ /* 0x0001e80000100800 */
[----:B------:R-:W2:Y:S04]  /*3a1a0*/  LDL.LU R201, [R1+0x1850] ;  /* 0x0018500001c97983 */ /* 0x000ea80000300800 */
[----:B0-----:R-:W2:Y:S01]  /*3a1b0*/  LDL.LU R205, [R1+0x1824] ;  /* 0x0018240001cd7983 */ /* 0x001ea20000300800 */
[----:B----4-:R-:W-:-:S05]  /*3a1c0*/  IADD3 R190, P6, R190, UR16, RZ ;  /* 0x00000010bebe7c10 */ /* 0x010fca000ffde0ff */
[----:B------:R0:W-:Y:S01]  /*3a1d0*/  STL [R1+0x1854], R190 ;  /* 0x001854be01007387 */ /* 0x0001e20000100800 */
[----:B------:R-:W-:-:S03]  /*3a1e0*/  IADD3.X R153, R153, UR6, RZ, P5, !PT ;  /* 0x0000000699997c10 */ /* 0x000fc6000affe4ff */
[----:B0-----:R-:W4:Y:S04]  /*3a1f0*/  LDL.LU R190, [R1+0x1848] ;  /* 0x0018480001be7983 */ /* 0x001f280000300800 */
[----:B------:R0:W-:Y:S04]  /*3a200*/  STL [R1+0x1878], R153 ;  /* 0x0018789901007387 */ /* 0x0001e80000100800 */
[----:B0-----:R-:W4:Y:S01]  /*3a210*/  LDL.LU R153, [R1+0x181c] ;  /* 0x00181c0001997983 */ /* 0x001f220000300800 */
[----:B---3--:R-:W-:-:S05]  /*3a220*/  IADD3 R152, P5, R152, UR16, RZ ;  /* 0x0000001098987c10 */ /* 0x008fca000ffbe0ff */
[----:B------:R0:W-:Y:S01]  /*3a230*/  STL [R1+0x184c], R152 ;  /* 0x00184c9801007387 */ /* 0x0001e20000100800 */
[----:B------:R-:W-:-:S03]  /*3a240*/  IADD3.X R191, R191, UR6, RZ, P3, !PT ;  /* 0x00000006bfbf7c10 */ /* 0x000fc60009ffe4ff */
[----:B0-----:R-:W3:Y:S04]  /*3a250*/  LDL.LU R152, [R1+0x1840] ;  /* 0x0018400001987983 */ /* 0x001ee80000300800 */
[----:B------:R-:W3:Y:S04]  /*3a260*/  LDL.LU R167, [R1+0x1814] ;  /* 0x0018140001a77983 */ /* 0x000ee80000300800 */
[----:B------:R0:W-:Y:S01]  /*3a270*/  STL [R1+0x1870], R191 ;  /* 0x001870bf01007387 */ /* 0x0001e20000100800 */
[----:B------:R-:W-:-:S03]  /*3a280*/  IADD3 R166, P3, R166, UR16, RZ ;  /* 0x00000010a6a67c10 */ /* 0x000fc6000ff7e0ff */
[----:B0-----:R-:W3:Y:S04]  /*3a290*/  LDL.LU R191, [R1+0x1838] ;  /* 0x0018380001bf7983 */ /* 0x001ee80000300800 */
[----:B------:R-:W3:Y:S04]  /*3a2a0*/  LDL.LU R203, [R1+0x180c] ;  /* 0x00180c0001cb7983 */ /* 0x000ee80000300800 */
[----:B------:R-:W3:Y:S04]  /*3a2b0*/  LDL.LU R229, [R1+0x1830] ;  /* 0x0018300001e57983 */ /* 0x000ee80000300800 */
[----:B------:R-:W-:Y:S04]  /*3a2c0*/  STL [R1+0x1844], R166 ;  /* 0x001844a601007387 */ /* 0x000fe80000100800 */
[----:B------:R-:W3:Y:S01]  /*3a2d0*/  LDL.LU R231, [R1+0x1804] ;  /* 0x0018040001e77983 */ /* 0x000ee20000300800 */
[----:B------:R-:W-:-:S05]  /*3a2e0*/  IADD3.X R207, R207, UR6, RZ, P2, !PT ;  /* 0x00000006cfcf7c10 */ /* 0x000fca00097fe4ff */
[----:B------:R0:W-:Y:S04]  /*3a2f0*/  STL [R1+0x1868], R207 ;  /* 0x001868cf01007387 */ /* 0x0001e80000100800 */
[----:B------:R-:W3:Y:S04]  /*3a300*/  LDL.LU R178, [R1+0x1828] ;  /* 0x0018280001b27983 */ /* 0x000ee80000300800 */
[----:B------:R-:W3:Y:S04]  /*3a310*/  LDL.LU R177, [R1+0x17fc] ;  /* 0x0017fc0001b17983 */ /* 0x000ee80000300800 */
[----:B------:R-:W3:Y:S04]  /*3a320*/  LDL.LU R176, [R1+0x1820] ;  /* 0x0018200001b07983 */ /* 0x000ee80000300800 */
[----:B------:R-:W3:Y:S04]  /*3a330*/  LDL.LU R175, [R1+0x17f4] ;  /* 0x0017f40001af7983 */ /* 0x000ee80000300800 */
[----:B0-----:R-:W3:Y:S01]  /*3a340*/  LDL.LU R207, [R1+0x1818] ;  /* 0x0018180001cf7983 */ /* 0x001ee20000300800 */
[----:B------:R-:W-:-:S05]  /*3a350*/  IADD3 R233, P2, R233, UR16, RZ ;  /* 0x00000010e9e97c10 */ /* 0x000fca000ff5e0ff */
[----:B------:R0:W-:Y:S01]  /*3a360*/  STL [R1+0x183c], R233 ;  /* 0x00183ce901007387 */ /* 0x0001e20000100800 */
[----:B------:R-:W-:-:S03]  /*3a370*/  IADD3.X R235, R235, UR6, RZ, P4, !PT ;  /* 0x00000006ebeb7c10 */ /* 0x000fc6000a7fe4ff */
[----:B0-----:R-:W3:Y:S04]  /*3a380*/  LDL.LU R233, [R1+0x17ec] ;  /* 0x0017ec0001e97983 */ /* 0x001ee80000300800 */
[----:B------:R-:W3:Y:S04]  /*3a390*/  LDL.LU R174, [R1+0x1810] ;  /* 0x0018100001ae7983 */ /* 0x000ee80000300800 */
[----:B------:R-:W3:Y:S04]  /*3a3a0*/  LDL.LU R173, [R1+0x17e4] ;  /* 0x0017e40001ad7983 */ /* 0x000ee80000300800 */
[----:B------:R-:W3:Y:S04]  /*3a3b0*/  LDL.LU R166, [R1+0x1808] ;  /* 0x0018080001a67983 */ /* 0x000ee80000300800 */
[----:B------:R0:W-:Y:S04]  /*3a3c0*/  STL [R1+0x1860], R235 ;  /* 0x001860eb01007387 */ /* 0x0001e80000100800 */
[----:B0-----:R-:W3:Y:S01]  /*3a3d0*/  LDL.LU R235, [R1+0x17dc] ;  /* 0x0017dc0001eb7983 */ /* 0x001ee20000300800 */
[----:B------:R-:W-:-:S02]  /*3a3e0*/  IADD3 R168, P4, R168, UR16, RZ ;  /* 0x00000010a8a87c10 */ /* 0x000fc4000ff9e0ff */
[----:B------:R-:W-:Y:S02]  /*3a3f0*/  IADD3.X R155, R155, UR6, RZ, P1, !PT ;  /* 0x000000069b9b7c10 */ /* 0x000fe40008ffe4ff */
[----:B--2---:R-:W-:Y:S02]  /*3a400*/  IADD3.X R201, R201, UR6, RZ, P6, !PT ;  /* 0x00000006c9c97c10 */ /* 0x004fe4000b7fe4ff */
[----:B------:R-:W-:Y:S01]  /*3a410*/  IADD3 R154, P1, R154, UR16, RZ ;  /* 0x000000109a9a7c10 */ /* 0x000fe2000ff3e0ff */
[----:B------:R-:W-:Y:S01]  /*3a420*/  STL [R1+0x1834], R168 ;  /* 0x001834a801007387 */ /* 0x000fe20000100800 */
[----:B------:R-:W-:-:S03]  /*3a430*/  IADD3 R205, P6, R205, UR16, RZ ;  /* 0x00000010cdcd7c10 */ /* 0x000fc6000ffde0ff */
[----:B------:R-:W-:Y:S04]  /*3a440*/  STL [R1+0x1858], R155 ;  /* 0x0018589b01007387 */ /* 0x000fe80000100800 */
[----:B------:R0:W-:Y:S04]  /*3a450*/  STL [R1+0x1824], R205 ;  /* 0x001824cd01007387 */ /* 0x0001e80000100800 */
[----:B------:R-:W-:Y:S04]  /*3a460*/  STL [R1+0x182c], R154 ;  /* 0x00182c9a01007387 */ /* 0x000fe80000100800 */
[----:B0-----:R-:W2:Y:S04]  /*3a470*/  LDL.LU R205, [R1+0x1800] ;  /* 0x0018000001cd7983 */ /* 0x001ea80000300800 */
[----:B------:R-:W-:Y:S01]  /*3a480*/  STL [R1+0x1850], R201 ;  /* 0x001850c901007387 */ /* 0x000fe20000100800 */
[----:B----4-:R-:W-:-:S05]  /*3a490*/  IADD3.X R190, R190, UR6, RZ, P5, !PT ;  /* 0x00000006bebe7c10 */ /* 0x010fca000affe4ff */
[----:B------:R0:W-:Y:S01]  /*3a4a0*/  STL [R1+0x1848], R190 ;  /* 0x001848be01007387 */ /* 0x0001e20000100800 */
[----:B------:R-:W-:-:S03]  /*3a4b0*/  IADD3 R153, P5, R153, UR16, RZ ;  /* 0x0000001099997c10 */ /* 0x000fc6000ffbe0ff */
[----:B0-----:R-:W4:Y:S04]  /*3a4c0*/  LDL.LU R190, [R1+0x17d4] ;  /* 0x0017d40001be7983 */ /* 0x001f280000300800 */
[----:B------:R0:W-:Y:S04]  /*3a4d0*/  STL [R1+0x181c], R153 ;  /* 0x00181c9901007387 */ /* 0x0001e80000100800 */
[----:B0-----:R-:W4:Y:S01]  /*3a4e0*/  LDL.LU R153, [R1+0x17f8] ;  /* 0x0017f80001997983 */ /* 0x001f220000300800 */
[----:B---3--:R-:W-:Y:S02]  /*3a4f0*/  IADD3.X R152, R152, UR6, RZ, P3, !PT ;  /* 0x0000000698987c10 */ /* 0x008fe40009ffe4ff */
[----:B------:R-:W-:-:S03]  /*3a500*/  IADD3 R167, P3, R167, UR16, RZ ;  /* 0x00000010a7a77c10 */ /* 0x000fc6000ff7e0ff */
[----:B------:R0:W-:Y:S01]  /*3a510*/  STL [R1+0x1840], R152 ;  /* 0x0018409801007387 */ /* 0x0001e20000100800 */
[----:B------:R-:W-:Y:S02]  /*3a520*/  IADD3.X R191, R191, UR6, RZ, P2, !PT ;  /* 0x00000006bfbf7c10 */ /* 0x000fe400097fe4ff */
[----:B------:R-:W-:Y:S01]  /*3a530*/  IADD3 R203, P2, R203, UR16, RZ ;  /* 0x00000010cbcb7c10 */ /* 0x000fe2000ff5e0ff */
[----:B0-----:R-:W3:Y:S04]  /*3a540*/  LDL.LU R152, [R1+0x17cc] ;  /* 0x0017cc0001987983 */ /* 0x001ee80000300800 */
[----:B------:R0:W-:Y:S01]  /*3a550*/  STL [R1+0x1814], R167 ;  /* 0x001814a701007387 */ /* 0x0001e20000100800 */
[----:B------:R-:W-:Y:S02]  /*3a560*/  IADD3.X R229, R229, UR6, RZ, P4, !PT ;  /* 0x00000006e5e57c10 */ /* 0x000fe4000a7fe4ff */
[----:B------:R-:W-:-:S02]  /*3a570*/  IADD3 R231, P4, R231, UR16, RZ ;  /* 0x00000010e7e77c10 */ /* 0x000fc4000ff9e0ff */
[----:B------:R-:W-:Y:S01]  /*3a580*/  IADD3.X R178, R178, UR6, RZ, P1, !PT ;  /* 0x00000006b2b27c10 */ /* 0x000fe20008ffe4ff */
[----:B0-----:R-:W3:Y:S04]  /*3a590*/  LDL.LU R167, [R1+0x17f0] ;  /* 0x0017f00001a77983 */ /* 0x001ee80000300800 */
[----:B------:R0:W-:Y:S01]  /*3a5a0*/  STL [R1+0x1838], R191 ;  /* 0x001838bf01007387 */ /* 0x0001e20000100800 */
[----:B------:R-:W-:Y:S02]  /*3a5b0*/  IADD3 R177, P1, R177, UR16, RZ ;  /* 0x00000010b1b17c10 */ /* 0x000fe4000ff3e0ff */
[----:B------:R-:W-:Y:S02]  /*3a5c0*/  IADD3.X R176, R176, UR6, RZ, P6, !PT ;  /* 0x00000006b0b07c10 */ /* 0x000fe4000b7fe4ff */
[----:B------:R-:W-:Y:S01]  /*3a5d0*/  IADD3.X R207, R207, UR6, RZ, P5, !PT ;  /* 0x00000006cfcf7c10 */ /* 0x000fe2000affe4ff */
[----:B0-----:R-:W3:Y:S04]  /*3a5e0*/  LDL.LU R191, [R1+0x17c4] ;  /* 0x0017c40001bf7983 */ /* 0x001ee80000300800 */
[----:B------:R-:W-:Y:S04]  /*3a5f0*/  STL [R1+0x180c], R203 ;  /* 0x00180ccb01007387 */ /* 0x000fe80000100800 */
[----:B------:R-:W-:Y:S04]  /*3a600*/  STL [R1+0x1830], R229 ;  /* 0x001830e501007387 */ /* 0x000fe80000100800 */
[----:B------:R-:W-:Y:S04]  /*3a610*/  STL [R1+0x1804], R231 ;  /* 0x001804e701007387 */ /* 0x000fe80000100800 */
[----:B------:R-:W-:Y:S01]  /*3a620*/  STL [R1+0x1828], R178 ;  /* 0x001828b201007387 */ /* 0x000fe20000100800 */
[----:B------:R-:W-:-:S03]  /*3a630*/  IADD3 R175, P6, R175, UR16, RZ ;  /* 0x00000010afaf7c10 */ /* 0x000fc6000ffde0ff */
[----:B------:R-:W-:Y:S04]  /*3a640*/  STL [R1+0x17fc], R177 ;  /* 0x0017fcb101007387 */ /* 0x000fe80000100800 */
[----:B------:R0:W-:Y:S04]  /*3a650*/  STL [R1+0x1818], R207 ;  /* 0x001818cf01007387 */ /* 0x0001e80000100800 */
[----:B------:R-:W-:Y:S01]  /*3a660*/  STL [R1+0x1820], R176 ;  /* 0x001820b001007387 */ /* 0x000fe20000100800 */
[----:B------:R-:W-:Y:S02]  /*3a670*/  IADD3 R233, P5, R233, UR16, RZ ;  /* 0x00000010e9e97c10 */ /* 0x000fe4000ffbe0ff */
[----:B------:R-:W-:-:S02]  /*3a680*/  IADD3.X R174, R174, UR6, RZ, P3, !PT ;  /* 0x00000006aeae7c10 */ /* 0x000fc40009ffe4ff */
[----:B------:R-:W-:Y:S01]  /*3a690*/  IADD3 R173, P3, R173, UR16, RZ ;  /* 0x00000010adad7c10 */ /* 0x000fe2000ff7e0ff */
[----:B0-----:R-:W3:Y:S04]  /*3a6a0*/  LDL.LU R207, [R1+0x17e8] ;  /* 0x0017e80001cf7983 */ /* 0x001ee80000300800 */
[----:B------:R-:W-:Y:S04]  /*3a6b0*/  STL [R1+0x17f4], R175 ;  /* 0x0017f4af01007387 */ /* 0x000fe80000100800 */
[----:B------:R0:W-:Y:S01]  /*3a6c0*/  STL [R1+0x17ec], R233 ;  /* 0x0017ece901007387 */ /* 0x0001e20000100800 */
[----:B------:R-:W-:-:S02]  /*3a6d0*/  IADD3.X R166, R166, UR6, RZ, P2, !PT ;  /* 0x00000006a6a67c10 */ /* 0x000fc400097fe4ff */
[----:B------:R-:W-:Y:S01]  /*3a6e0*/  IADD3 R235, P2, R235, UR16, RZ ;  /* 0x00000010ebeb7c10 */ /* 0x000fe2000ff5e0ff */
[----:B0-----:R-:W3:Y:S04]  /*3a6f0*/  LDL.LU R233, [R1+0x17bc] ;  /* 0x0017bc0001e97983 */ /* 0x001ee80000300800 */
[----:B------:R-:W-:Y:S04]  /*3a700*/  STL [R1+0x1810], R174 ;  /* 0x001810ae01007387 */ /* 0x000fe80000100800 */
[----:B------:R-:W3:Y:S04]  /*3a710*/  LDL.LU R168, [R1+0x17e0] ;  /* 0x0017e00001a87983 */ /* 0x000ee80000300800 */
[----:B------:R-:W-:Y:S04]  /*3a720*/  STL [R1+0x17e4], R173 ;  /* 0x0017e4ad01007387 */ /* 0x000fe80000100800 */
[----:B------:R-:W3:Y:S04]  /*3a730*/  LDL.LU R155, [R1+0x17b4] ;  /* 0x0017b400019b7983 */ /* 0x000ee80000300800 */
[----:B------:R-:W-:Y:S04]  /*3a740*/  STL [R1+0x1808], R166 ;  /* 0x001808a601007387 */ /* 0x000fe80000100800 */
[----:B------:R-:W3:Y:S04]  /*3a750*/  LDL.LU R154, [R1+0x17d8] ;  /* 0x0017d800019a7983 */ /* 0x000ee80000300800 */
[----:B------:R0:W-:Y:S04]  /*3a760*/  STL [R1+0x17dc], R235 ;  /* 0x0017dceb01007387 */ /* 0x0001e80000100800 */
[----:B0-----:R-:W3:Y:S01]  /*3a770*/  LDL.LU R235, [R1+0x17ac] ;  /* 0x0017ac0001eb7983 */ /* 0x001ee20000300800 */
[----:B--2---:R-:W-:-:S05]  /*3a780*/  IADD3.X R205, R205, UR6, RZ, P4, !PT ;  /* 0x00000006cdcd7c10 */ /* 0x004fca000a7fe4ff */
[----:B------:R0:W-:Y:S04]  /*3a790*/  STL [R1+0x1800], R205 ;  /* 0x001800cd01007387 */ /* 0x0001e80000100800 */
[----:B0-----:R-:W2:Y:S01]  /*3a7a0*/  LDL.LU R205, [R1+0x17d0] ;  /* 0x0017d00001cd7983 */ /* 0x001ea20000300800 */
[----:B----4-:R-:W-:-:S05]  /*3a7b0*/  IADD3 R190, P4, R190, UR16, RZ ;  /* 0x00000010bebe7c10 */ /* 0x010fca000ff9e0ff */
[----:B------:R0:W-:Y:S01]  /*3a7c0*/  STL [R1+0x17d4], R190 ;  /* 0x0017d4be01007387 */ /* 0x0001e20000100800 */
[----:B------:R-:W-:-:S03]  /*3a7d0*/  IADD3.X R153, R153, UR6, RZ, P1, !PT ;  /* 0x0000000699997c10 */ /* 0x000fc60008ffe4ff */
[----:B0-----:R-:W4:Y:S04]  /*3a7e0*/  LDL.LU R190, [R1+0x17a4] ;  /* 0x0017a40001be7983 */ /* 0x001f280000300800 */
[----:B------:R0:W-:Y:S04]  /*3a7f0*/  STL [R1+0x17f8], R153 ;  /* 0x0017f89901007387 */ /* 0x0001e80000100800 */
[----:B0-----:R-:W4:Y:S04]  /*3a800*/  LDL.LU R153, [R1+0x17c8] ;  /* 0x0017c80001997983 */ /* 0x001f280000300800 */
[----:B------:R-:W4:Y:S01]  /*3a810*/  LDL.LU R166, [R1+0x179c] ;  /* 0x00179c0001a67983 */ /* 0x000f220000300800 */
[----:B---3--:R-:W-:-:S05]  /*3a820*/  IADD3 R152, P1, R152, UR16, RZ ;  /* 0x0000001098987c10 */ /* 0x008fca000ff3e0ff */
        /* <DEDUP_REMOVED lines=15> */
[----:B------:R0:W-:Y:S01]  /*3a920*/  STL [R1+0x17e8], R207 ;  /* 0x0017e8cf01007387 */ /* 0x0001e20000100800 */
[----:B------:R-:W-:-:S03]  /*3a930*/  IADD3 R233, P5, R233, UR16, RZ ;  /* 0x00000010e9e97c10 */ /* 0x000fc6000ffbe0ff */
[----:B0-----:R-:W3:Y:S04]  /*3a940*/  LDL.LU R207, [R1+0x1774] ;  /* 0x0017740001cf7983 */ /* 0x001ee80000300800 */
[----:B------:R-:W3:Y:S04]  /*3a950*/  LDL.LU R175, [R1+0x1798] ;  /* 0x0017980001af7983 */ /* 0x000ee80000300800 */
[----:B------:R-:W3:Y:S04]  /*3a960*/  LDL.LU R174, [R1+0x176c] ;  /* 0x00176c0001ae7983 */ /* 0x000ee80000300800 */
[----:B------:R-:W3:Y:S01]  /*3a970*/  LDL.LU R173, [R1+0x1790] ;  /* 0x0017900001ad7983 */ /* 0x000ee20000300800 */
[----:B------:R-:W-:-:S02]  /*3a980*/  IADD3.X R168, R168, UR6, RZ, P3, !PT ;  /* 0x00000006a8a87c10 */ /* 0x000fc40009ffe4ff */
[----:B------:R-:W-:Y:S01]  /*3a990*/  IADD3.X R154, R154, UR6, RZ, P2, !PT ;  /* 0x000000069a9a7c10 */ /* 0x000fe200097fe4ff */
[----:B------:R0:W-:Y:S04]  /*3a9a0*/  STL [R1+0x17bc], R233 ;  /* 0x0017bce901007387 */ /* 0x0001e80000100800 */
[----:B------:R-:W3:Y:S01]  /*3a9b0*/  LDL.LU R167, [R1+0x1764] ;  /* 0x0017640001a77983 */ /* 0x000ee20000300800 */
[----:B------:R-:W-:Y:S02]  /*3a9c0*/  IADD3 R155, P3, R155, UR16, RZ ;  /* 0x000000109b9b7c10 */ /* 0x000fe4000ff7e0ff */
[----:B------:R-:W-:Y:S01]  /*3a9d0*/  IADD3 R235, P2, R235, UR16, RZ ;  /* 0x00000010ebeb7c10 */ /* 0x000fe2000ff5e0ff */
[----:B0-----:R-:W3:Y:S04]  /*3a9e0*/  LDL.LU R233, [R1+0x1788] ;  /* 0x0017880001e97983 */ /* 0x001ee80000300800 */
[----:B------:R-:W-:Y:S04]  /*3a9f0*/  STL [R1+0x17e0], R168 ;  /* 0x0017e0a801007387 */ /* 0x000fe80000100800 */
[----:B------:R0:W-:Y:S04]  /*3aa00*/  STL [R1+0x17ac], R235 ;  /* 0x0017aceb01007387 */ /* 0x0001e80000100800 */
[----:B------:R-:W-:Y:S04]  /*3aa10*/  STL [R1+0x17b4], R155 ;  /* 0x0017b49b01007387 */ /* 0x000fe80000100800 */
[----:B0-----:R-:W3:Y:S04]  /*3aa20*/  LDL.LU R235, [R1+0x175c] ;  /* 0x00175c0001eb7983 */ /* 0x001ee80000300800 */
[----:B------:R-:W-:Y:S01]  /*3aa30*/  STL [R1+0x17d8], R154 ;  /* 0x0017d89a01007387 */ /* 0x000fe20000100800 */
[----:B--2---:R-:W-:-:S05]  /*3aa40*/  IADD3.X R205, R205, UR6, RZ, P4, !PT ;  /* 0x00000006cdcd7c10 */ /* 0x004fca000a7fe4ff */
[----:B------:R0:W-:Y:S04]  /*3aa50*/  STL [R1+0x17d0], R205 ;  /* 0x0017d0cd01007387 */ /* 0x0001e80000100800 */
[----:B0-----:R-:W2:Y:S01]  /*3aa60*/  LDL.LU R205, [R1+0x1780] ;  /* 0x0017800001cd7983 */ /* 0x001ea20000300800 */
[----:B----4-:R-:W-:-:S05]  /*3aa70*/  IADD3 R190, P4, R190, UR16, RZ ;  /* 0x00000010bebe7c10 */ /* 0x010fca000ff9e0ff */
[----:B------:R0:W-:Y:S01]  /*3aa80*/  STL [R1+0x17a4], R190 ;  /* 0x0017a4be01007387 */ /* 0x0001e20000100800 */
[----:B------:R-:W-:Y:S02]  /*3aa90*/  IADD3.X R153, R153, UR6, RZ, P1, !PT ;  /* 0x0000000699997c10 */ /* 0x000fe40008ffe4ff */
[----:B------:R-:W-:Y:S01]  /*3aaa0*/  IADD3 R166, P1, R166, UR16, RZ ;  /* 0x00000010a6a67c10 */ /* 0x000fe2000ff3e0ff */
[----:B0-----:R-:W4:Y:S04]  /*3aab0*/  LDL.LU R190, [R1+0x1754] ;  /* 0x0017540001be7983 */ /* 0x001f280000300800 */
[----:B------:R0:W-:Y:S04]  /*3aac0*/  STL [R1+0x17c8], R153 ;  /* 0x0017c89901007387 */ /* 0x0001e80000100800 */
[----:B0-----:R-:W4:Y:S04]  /*3aad0*/  LDL.LU R153, [R1+0x1778] ;  /* 0x0017780001997983 */ /* 0x001f280000300800 */
[----:B------:R0:W-:Y:S04]  /*3aae0*/  STL [R1+0x179c], R166 ;  /* 0x00179ca601007387 */ /* 0x0001e80000100800 */
[----:B0-----:R-:W4:Y:S01]  /*3aaf0*/  LDL.LU R166, [R1+0x174c] ;  /* 0x00174c0001a67983 */ /* 0x001f220000300800 */
[----:B---3--:R-:W-:-:S02]  /*3ab00*/  IADD3.X R152, R152, UR6, RZ, P6, !PT ;  /* 0x0000000698987c10 */ /* 0x008fc4000b7fe4ff */
[----:B------:R-:W-:Y:S02]  /*3ab10*/  IADD3 R201, P6, R201, UR16, RZ ;  /* 0x00000010c9c97c10 */ /* 0x000fe4000ffde0ff */
[----:B------:R-:W-:Y:S02]  /*3ab20*/  IADD3.X R203, R203, UR6, RZ, P5, !PT ;  /* 0x00000006cbcb7c10 */ /* 0x000fe4000affe4ff */
[----:B------:R-:W-:Y:S01]  /*3ab30*/  IADD3 R229, P5, R229, UR16, RZ ;  /* 0x00000010e5e57c10 */ /* 0x000fe2000ffbe0ff */
[----:B------:R0:W-:Y:S01]  /*3ab40*/  STL [R1+0x17c0], R152 ;  /* 0x0017c09801007387 */ /* 0x0001e20000100800 */
[----:B------:R-:W-:Y:S02]  /*3ab50*/  IADD3.X R231, R231, UR6, RZ, P3, !PT ;  /* 0x00000006e7e77c10 */ /* 0x000fe40009ffe4ff */
[----:B------:R-:W-:Y:S01]  /*3ab60*/  IADD3 R178, P3, R178, UR16, RZ ;  /* 0x00000010b2b27c10 */ /* 0x000fe2000ff7e0ff */
[----:B0-----:R-:W3:Y:S04]  /*3ab70*/  LDL.LU R152, [R1+0x1770] ;  /* 0x0017700001987983 */ /* 0x001ee80000300800 */
[----:B------:R-:W-:Y:S04]  /*3ab80*/  STL [R1+0x1794], R201 ;  /* 0x001794c901007387 */ /* 0x000fe80000100800 */
[----:B------:R-:W-:Y:S01]  /*3ab90*/  STL [R1+0x17b8], R203 ;  /* 0x0017b8cb01007387 */ /* 0x000fe20000100800 */
[----:B------:R-:W-:-:S03]  /*3aba0*/  IADD3.X R177, R177, UR6, RZ, P2, !PT ;  /* 0x00000006b1b17c10 */ /* 0x000fc600097fe4ff */
[----:B------:R-:W-:Y:S01]  /*3abb0*/  STL [R1+0x178c], R229 ;  /* 0x00178ce501007387 */ /* 0x000fe20000100800 */
[----:B------:R-:W-:Y:S02]  /*3abc0*/  IADD3.X R191, R191, UR6, RZ, P4, !PT ;  /* 0x00000006bfbf7c10 */ /* 0x000fe4000a7fe4ff */
[----:B------:R-:W-:Y:S01]  /*3abd0*/  IADD3 R176, P2, R176, UR16, RZ ;  /* 0x00000010b0b07c10 */ /* 0x000fe2000ff5e0ff */
[----:B------:R-:W-:Y:S04]  /*3abe0*/  STL [R1+0x17b0], R231 ;  /* 0x0017b0e701007387 */ /* 0x000fe80000100800 */
[----:B------:R-:W-:Y:S04]  /*3abf0*/  STL [R1+0x1784], R178 ;  /* 0x001784b201007387 */ /* 0x000fe80000100800 */
[----:B------:R0:W-:Y:S04]  /*3ac00*/  STL [R1+0x17a0], R191 ;  /* 0x0017a0bf01007387 */ /* 0x0001e80000100800 */
[----:B------:R-:W-:Y:S04]  /*3ac10*/  STL [R1+0x17a8], R177 ;  /* 0x0017a8b101007387 */ /* 0x000fe80000100800 */
[----:B0-----:R-:W3:Y:S01]  /*3ac20*/  LDL.LU R191, [R1+0x1744] ;  /* 0x0017440001bf7983 */ /* 0x001ee20000300800 */
[----:B------:R-:W-:-:S02]  /*3ac30*/  IADD3 R207, P4, R207, UR16, RZ ;  /* 0x00000010cfcf7c10 */ /* 0x000fc4000ff9e0ff */
[----:B------:R-:W-:Y:S02]  /*3ac40*/  IADD3.X R175, R175, UR6, RZ, P1, !PT ;  /* 0x00000006afaf7c10 */ /* 0x000fe40008ffe4ff */
[----:B------:R-:W-:Y:S01]  /*3ac50*/  IADD3 R174, P1, R174, UR16, RZ ;  /* 0x00000010aeae7c10 */ /* 0x000fe2000ff3e0ff */
[----:B------:R-:W-:Y:S04]  /*3ac60*/  STL [R1+0x177c], R176 ;  /* 0x00177cb001007387 */ /* 0x000fe80000100800 */
[----:B------:R0:W-:Y:S01]  /*3ac70*/  STL [R1+0x1774], R207 ;  /* 0x001774cf01007387 */ /* 0x0001e20000100800 */
[----:B------:R-:W-:Y:S02]  /*3ac80*/  IADD3.X R173, R173, UR6, RZ, P6, !PT ;  /* 0x00000006adad7c10 */ /* 0x000fe4000b7fe4ff */
[----:B------:R-:W-:Y:S01]  /*3ac90*/  IADD3 R167, P6, R167, UR16, RZ ;  /* 0x00000010a7a77c10 */ /* 0x000fe2000ffde0ff */
[----:B0-----:R-:W3:Y:S04]  /*3aca0*/  LDL.LU R207, [R1+0x1768] ;  /* 0x0017680001cf7983 */ /* 0x001ee80000300800 */
[----:B------:R-:W-:Y:S04]  /*3acb0*/  STL [R1+0x1798], R175 ;  /* 0x001798af01007387 */ /* 0x000fe80000100800 */
[----:B------:R-:W-:Y:S01]  /*3acc0*/  STL [R1+0x176c], R174 ;  /* 0x00176cae01007387 */ /* 0x000fe20000100800 */
[----:B------:R-:W-:-:S03]  /*3acd0*/  IADD3.X R233, R233, UR6, RZ, P5, !PT ;  /* 0x00000006e9e97c10 */ /* 0x000fc6000affe4ff */
[----:B------:R-:W3:Y:S04]  /*3ace0*/  LDL.LU R168, [R1+0x173c] ;  /* 0x00173c0001a87983 */ /* 0x000ee80000300800 */
[----:B------:R-:W-:Y:S04]  /*3acf0*/  STL [R1+0x1790], R173 ;  /* 0x001790ad01007387 */ /* 0x000fe80000100800 */
[----:B------:R-:W3:Y:S04]  /*3ad00*/  LDL.LU R155, [R1+0x1760] ;  /* 0x00176000019b7983 */ /* 0x000ee80000300800 */
[----:B------:R-:W-:Y:S04]  /*3ad10*/  STL [R1+0x1764], R167 ;  /* 0x001764a701007387 */ /* 0x000fe80000100800 */
[----:B------:R-:W3:Y:S04]  /*3ad20*/  LDL.LU R154, [R1+0x1734] ;  /* 0x00173400019a7983 */ /* 0x000ee80000300800 */
[----:B------:R0:W-:Y:S01]  /*3ad30*/  STL [R1+0x1788], R233 ;  /* 0x001788e901007387 */ /* 0x0001e20000100800 */
[----:B------:R-:W-:-:S03]  /*3ad40*/  IADD3 R235, P5, R235, UR16, RZ ;  /* 0x00000010ebeb7c10 */ /* 0x000fc6000ffbe0ff */
[----:B0-----:R-:W3:Y:S04]  /*3ad50*/  LDL.LU R233, [R1+0x1758] ;  /* 0x0017580001e97983 */ /* 0x001ee80000300800 */
        /* <DEDUP_REMOVED lines=9> */
[----:B------:R-:W4:Y:S04]  /*3adf0*/  LDL.LU R167, [R1+0x1748] ;  /* 0x0017480001a77983 */ /* 0x000f280000300800 */
[----:B------:R0:W-:Y:S01]  /*3ae00*/  STL [R1+0x1778], R153 ;  /* 0x0017789901007387 */ /* 0x0001e20000100800 */
[----:B------:R-:W-:-:S03]  /*3ae10*/  IADD3 R166, P2, R166, UR16, RZ ;  /* 0x00000010a6a67c10 */ /* 0x000fc6000ff5e0ff */
[----:B0-----:R-:W4:Y:S04]  /*3ae20*/  LDL.LU R153, [R1+0x171c] ;  /* 0x00171c0001997983 */ /* 0x001f280000300800 */
[----:B------:R-:W4:Y:S04]  /*3ae30*/  LDL.LU R201, [R1+0x1740] ;  /* 0x0017400001c97983 */ /* 0x000f280000300800 */
[----:B------:R-:W4:Y:S04]  /*3ae40*/  LDL.LU R203, [R1+0x1714] ;  /* 0x0017140001cb7983 */ /* 0x000f280000300800 */
[----:B------:R-:W-:Y:S04]  /*3ae50*/  STL [R1+0x174c], R166 ;  /* 0x00174ca601007387 */ /* 0x000fe80000100800 */
[----:B------:R-:W4:Y:S01]  /*3ae60*/  LDL.LU R229, [R1+0x1738] ;  /* 0x0017380001e57983 */ /* 0x000f220000300800 */
[----:B---3--:R-:W-:-:S05]  /*3ae70*/  IADD3.X R152, R152, UR6, RZ, P4, !PT ;  /* 0x0000000698987c10 */ /* 0x008fca000a7fe4ff */
[----:B------:R0:W-:Y:S04]  /*3ae80*/  STL [R1+0x1770], R152 ;  /* 0x0017709801007387 */ /* 0x0001e80000100800 */
[----:B------:R-:W3:Y:S04]  /*3ae90*/  LDL.LU R231, [R1+0x170c] ;  /* 0x00170c0001e77983 */ /* 0x000ee80000300800 */
[----:B------:R-:W3:Y:S04]  /*3aea0*/  LDL.LU R178, [R1+0x1730] ;  /* 0x0017300001b27983 */ /* 0x000ee80000300800 */
[----:B------:R-:W3:Y:S04]  /*3aeb0*/  LDL.LU R177, [R1+0x1704] ;  /* 0x0017040001b17983 */ /* 0x000ee80000300800 */
[----:B------:R-:W3:Y:S04]  /*3aec0*/  LDL.LU R176, [R1+0x1728] ;  /* 0x0017280001b07983 */ /* 0x000ee80000300800 */
[----:B0-----:R-:W3:Y:S01]  /*3aed0*/  LDL.LU R152, [R1+0x16fc] ;  /* 0x0016fc0001987983 */ /* 0x001ee20000300800 */
[----:B------:R-:W-:-:S05]  /*3aee0*/  IADD3 R191, P4, R191, UR16, RZ ;  /* 0x00000010bfbf7c10 */ /* 0x000fca000ff9e0ff */
[----:B------:R0:W-:Y:S04]  /*3aef0*/  STL [R1+0x1744], R191 ;  /* 0x001744bf01007387 */ /* 0x0001e80000100800 */
[----:B0-----:R-:W3:Y:S04]  /*3af00*/  LDL.LU R191, [R1+0x1720] ;  /* 0x0017200001bf7983 */ /* 0x001ee80000300800 */
[----:B------:R-:W3:Y:S01]  /*3af10*/  LDL.LU R175, [R1+0x16f4] ;  /* 0x0016f40001af7983 */ /* 0x000ee20000300800 */
[----:B------:R-:W-:-:S03]  /*3af20*/  IADD3.X R207, R207, UR6, RZ, P1, !PT ;  /* 0x00000006cfcf7c10 */ /* 0x000fc60008ffe4ff */
[----:B------:R-:W3:Y:S04]  /*3af30*/  LDL.LU R174, [R1+0x1718] ;  /* 0x0017180001ae7983 */ /* 0x000ee80000300800 */
[----:B------:R-:W3:Y:S01]  /*3af40*/  LDL.LU R173, [R1+0x16ec] ;  /* 0x0016ec0001ad7983 */ /* 0x000ee20000300800 */
[----:B------:R-:W-:-:S03]  /*3af50*/  IADD3 R168, P1, R168, UR16, RZ ;  /* 0x00000010a8a87c10 */ /* 0x000fc6000ff3e0ff */
[----:B------:R0:W-:Y:S01]  /*3af60*/  STL [R1+0x1768], R207 ;  /* 0x001768cf01007387 */ /* 0x0001e20000100800 */
[----:B------:R-:W-:-:S03]  /*3af70*/  IADD3.X R155, R155, UR6, RZ, P6, !PT ;  /* 0x000000069b9b7c10 */ /* 0x000fc6000b7fe4ff */
[----:B------:R-:W3:Y:S01]  /*3af80*/  LDL.LU R166, [R1+0x1710] ;  /* 0x0017100001a67983 */ /* 0x000ee20000300800 */
[----:B------:R-:W-:-:S03]  /*3af90*/  IADD3 R154, P6, R154, UR16, RZ ;  /* 0x000000109a9a7c10 */ /* 0x000fc6000ffde0ff */
[----:B0-----:R-:W3:Y:S01]  /*3afa0*/  LDL.LU R207, [R1+0x16e4] ;  /* 0x0016e40001cf7983 */ /* 0x001ee20000300800 */
[----:B------:R-:W-:-:S03]  /*3afb0*/  IADD3.X R233, R233, UR6, RZ, P5, !PT ;  /* 0x00000006e9e97c10 */ /* 0x000fc6000affe4ff */
[----:B------:R-:W-:Y:S04]  /*3afc0*/  STL [R1+0x173c], R168 ;  /* 0x00173ca801007387 */ /* 0x000fe80000100800 */
[----:B------:R0:W-:Y:S04]  /*3afd0*/  STL [R1+0x1758], R233 ;  /* 0x001758e901007387 */ /* 0x0001e80000100800 */
[----:B------:R-:W-:Y:S01]  /*3afe0*/  STL [R1+0x1760], R155 ;  /* 0x0017609b01007387 */ /* 0x000fe20000100800 */
[----:B------:R-:W-:-:S03]  /*3aff0*/  IADD3 R235, P5, R235, UR16, RZ ;  /* 0x00000010ebeb7c10 */ /* 0x000fc6000ffbe0ff */
[----:B0-----:R-:W3:Y:S04]  /*3b000*/  LDL.LU R233, [R1+0x1708] ;  /* 0x0017080001e97983 */ /* 0x001ee80000300800 */
[----:B------:R-:W-:Y:S04]  /*3b010*/  STL [R1+0x1734], R154 ;  /* 0x0017349a01007387 */ /* 0x000fe80000100800 */
[----:B------:R0:W-:Y:S04]  /*3b020*/  STL [R1+0x172c], R235 ;  /* 0x00172ceb01007387 */ /* 0x0001e80000100800 */
[----:B0-----:R-:W3:Y:S01]  /*3b030*/  LDL.LU R235, [R1+0x16dc] ;  /* 0x0016dc0001eb7983 */ /* 0x001ee20000300800 */
[----:B--2---:R-:W-:-:S05]  /*3b040*/  IADD3.X R205, R205, UR6, RZ, P3, !PT ;  /* 0x00000006cdcd7c10 */ /* 0x004fca0009ffe4ff */
[----:B------:R0:W-:Y:S04]  /*3b050*/  STL [R1+0x1750], R205 ;  /* 0x001750cd01007387 */ /* 0x0001e80000100800 */
[----:B0-----:R-:W2:Y:S01]  /*3b060*/  LDL.LU R205, [R1+0x1700] ;  /* 0x0017000001cd7983 */ /* 0x001ea20000300800 */
[----:B----4-:R-:W-:Y:S02]  /*3b070*/  IADD3 R190, P3, R190, UR16, RZ ;  /* 0x00000010bebe7c10 */ /* 0x010fe4000ff7e0ff */
[----:B------:R-:W-:-:S03]  /*3b080*/  IADD3.X R167, R167, UR6, RZ, P2, !PT ;  /* 0x00000006a7a77c10 */ /* 0x000fc600097fe4ff */
[----:B------:R0:W-:Y:S01]  /*3b090*/  STL [R1+0x1724], R190 ;  /* 0x001724be01007387 */ /* 0x0001e20000100800 */
[----:B------:R-:W-:Y:S02]  /*3b0a0*/  IADD3 R153, P2, R153, UR16, RZ ;  /* 0x0000001099997c10 */ /* 0x000fe4000ff5e0ff */
[----:B------:R-:W-:Y:S01]  /*3b0b0*/  IADD3.X R201, R201, UR6, RZ, P4, !PT ;  /* 0x00000006c9c97c10 */ /* 0x000fe2000a7fe4ff */
[----:B0-----:R-:W4:Y:S04]  /*3b0c0*/  LDL.LU R190, [R1+0x16d4] ;  /* 0x0016d40001be7983 */ /* 0x001f280000300800 */
[----:B------:R0:W-:Y:S01]  /*3b0d0*/  STL [R1+0x1748], R167 ;  /* 0x001748a701007387 */ /* 0x0001e20000100800 */
[----:B------:R-:W-:Y:S02]  /*3b0e0*/  IADD3 R203, P4, R203, UR16, RZ ;  /* 0x00000010cbcb7c10 */ /* 0x000fe4000ff9e0ff */
[----:B------:R-:W-:Y:S01]  /*3b0f0*/  IADD3.X R229, R229, UR6, RZ, P1, !PT ;  /* 0x00000006e5e57c10 */ /* 0x000fe20008ffe4ff */
[----:B0-----:R-:W4:Y:S04]  /*3b100*/  LDL.LU R167, [R1+0x16f8] ;  /* 0x0016f80001a77983 */ /* 0x001f280000300800 */
[----:B------:R0:W-:Y:S04]  /*3b110*/  STL [R1+0x171c], R153 ;  /* 0x00171c9901007387 */ /* 0x0001e80000100800 */
[----:B0-----:R-:W4:Y:S04]  /*3b120*/  LDL.LU R153, [R1+0x16cc] ;  /* 0x0016cc0001997983 */ /* 0x001f280000300800 */
[----:B------:R-:W-:Y:S04]  /*3b130*/  STL [R1+0x1740], R201 ;  /* 0x001740c901007387 */ /* 0x000fe80000100800 */
[----:B------:R-:W-:Y:S04]  /*3b140*/  STL [R1+0x1714], R203 ;  /* 0x001714cb01007387 */ /* 0x000fe80000100800 */
[----:B------:R-:W-:Y:S01]  /*3b150*/  STL [R1+0x1738], R229 ;  /* 0x001738e501007387 */ /* 0x000fe20000100800 */
[----:B---3--:R-:W-:-:S02]  /*3b160*/  IADD3 R231, P1, R231, UR16, RZ ;  /* 0x00000010e7e77c10 */ /* 0x008fc4000ff3e0ff */
[----:B------:R-:W-:Y:S02]  /*3b170*/  IADD3.X R178, R178, UR6, RZ, P6, !PT ;  /* 0x00000006b2b27c10 */ /* 0x000fe4000b7fe4ff */
[----:B------:R-:W-:Y:S02]  /*3b180*/  IADD3.X R176, R176, UR6, RZ, P5, !PT ;  /* 0x00000006b0b07c10 */ /* 0x000fe4000affe4ff */
[----:B------:R-:W-:Y:S01]  /*3b190*/  IADD3 R177, P6, R177, UR16, RZ ;  /* 0x00000010b1b17c10 */ /* 0x000fe2000ffde0ff */
[----:B------:R-:W-:Y:S01]  /*3b1a0*/  STL [R1+0x170c], R231 ;  /* 0x00170ce701007387 */ /* 0x000fe20000100800 */
[----:B------:R-:W-:-:S03]  /*3b1b0*/  IADD3 R152, P5, R152, UR16, RZ ;  /* 0x0000001098987c10 */ /* 0x000fc6000ffbe0ff */
[----:B------:R-:W-:Y:S04]  /*3b1c0*/  STL [R1+0x1730], R178 ;  /* 0x001730b201007387 */ /* 0x000fe80000100800 */
[----:B------:R0:W-:Y:S04]  /*3b1d0*/  STL [R1+0x16fc], R152 ;  /* 0x0016fc9801007387 */ /* 0x0001e80000100800 */
[----:B------:R-:W-:Y:S04]  /*3b1e0*/  STL [R1+0x1704], R177 ;  /* 0x001704b101007387 */ /* 0x000fe80000100800 */
[----:B0-----:R-:W3:Y:S04]  /*3b1f0*/  LDL.LU R152, [R1+0x16f0] ;  /* 0x0016f00001987983 */ /* 0x001ee80000300800 */
[----:B------:R-:W-:Y:S01]  /*3b200*/  STL [R1+0x1728], R176 ;  /* 0x001728b001007387 */ /* 0x000fe20000100800 */
[----:B------:R-:W-:-:S02]  /*3b210*/  IADD3.X R191, R191, UR6, RZ, P3, !PT ;  /* 0x00000006bfbf7c10 */ /* 0x000fc40009ffe4ff */
[----:B------:R-:W-:Y:S02]  /*3b220*/  IADD3 R175, P3, R175, UR16, RZ ;  /* 0x00000010afaf7c10 */ /* 0x000fe4000ff7e0ff */
[----:B------:R-:W-:Y:S02]  /*3b230*/  IADD3.X R174, R174, UR6, RZ, P2, !PT ;  /* 0x00000006aeae7c10 */ /* 0x000fe400097fe4ff */
[----:B------:R-:W-:Y:S01]  /*3b240*/  IADD3 R173, P2, R173, UR16, RZ ;  /* 0x00000010adad7c10 */ /* 0x000fe2000ff5e0ff */
[----:B------:R0:W-:Y:S01]  /*3b250*/  STL [R1+0x1720], R191 ;  /* 0x001720bf01007387 */ /* 0x0001e20000100800 */
[----:B------:R-:W-:-:S03]  /*3b260*/  IADD3.X R166, R166, UR6, RZ, P4, !PT ;  /* 0x00000006a6a67c10 */ /* 0x000fc6000a7fe4ff */
[----:B0-----:R-:W3:Y:S04]  /*3b270*/  LDL.LU R191, [R1+0x16c4] ;  /* 0x0016c40001bf7983 */ /* 0x001ee80000300800 */
[----:B------:R-:W-:Y:S04]  /*3b280*/  STL [R1+0x16f4], R175 ;  /* 0x0016f4af01007387 */ /* 0x000fe80000100800 */
[----:B------:R-:W-:Y:S01]  /*3b290*/  STL [R1+0x1718], R174 ;  /* 0x001718ae01007387 */ /* 0x000fe20000100800 */
[----:B------:R-:W-:-:S03]  /*3b2a0*/  IADD3 R207, P4, R207, UR16, RZ ;  /* 0x00000010cfcf7c10 */ /* 0x000fc6000ff9e0ff */
[----:B------:R-:W3:Y:S04]  /*3b2b0*/  LDL.LU R168, [R1+0x16e8] ;  /* 0x0016e80001a87983 */ /* 0x000ee80000300800 */
[----:B------:R-:W-:Y:S04]  /*3b2c0*/  STL [R1+0x16ec], R173 ;  /* 0x0016ecad01007387 */ /* 0x000fe80000100800 */
[----:B------:R-:W3:Y:S04]  /*3b2d0*/  LDL.LU R155, [R1+0x16bc] ;  /* 0x0016bc00019b7983 */ /* 0x000ee80000300800 */
[----:B------:R-:W-:Y:S04]  /*3b2e0*/  STL [R1+0x1710], R166 ;  /* 0x001710a601007387 */ /* 0x000fe80000100800 */
[----:B------:R-:W3:Y:S04]  /*3b2f0*/  LDL.LU R154, [R1+0x16e0] ;  /* 0x0016e000019a7983 */ /* 0x000ee80000300800 */
[----:B------:R0:W-:Y:S04]  /*3b300*/  STL [R1+0x16e4], R207 ;  /* 0x0016e4cf01007387 */ /* 0x0001e80000100800 */
[----:B0-----:R-:W3:Y:S01]  /*3b310*/  LDL.LU R207, [R1+0x16b4] ;  /* 0x0016b40001cf7983 */ /* 0x001ee20000300800 */
[----:B------:R-:W-:-:S05]  /*3b320*/  IADD3.X R233, R233, UR6, RZ, P1, !PT ;  /* 0x00000006e9e97c10 */ /* 0x000fca0008ffe4ff */
[----:B------:R0:W-:Y:S01]  /*3b330*/  STL [R1+0x1708], R233 ;  /* 0x001708e901007387 */ /* 0x0001e20000100800 */
[----:B------:R-:W-:-:S03]  /*3b340*/  IADD3 R235, P1, R235, UR16, RZ ;  /* 0x00000010ebeb7c10 */ /* 0x000fc6000ff3e0ff */
[----:B0-----:R-:W3:Y:S04]  /*3b350*/  LDL.LU R233, [R1+0x16d8] ;  /* 0x0016d80001e97983 */ /* 0x001ee80000300800 */
[----:B------:R0:W-:Y:S04]  /*3b360*/  STL [R1+0x16dc], R235 ;  /* 0x0016dceb01007387 */ /* 0x0001e80000100800 */
[----:B0-----:R-:W3:Y:S01]  /*3b370*/  LDL.LU R235, [R1+0x16ac] ;  /* 0x0016ac0001eb7983 */ /* 0x001ee20000300800 */
[----:B--2---:R-:W-:-:S05]  /*3b380*/  IADD3.X R205, R205, UR6, RZ, P6, !PT ;  /* 0x00000006cdcd7c10 */ /* 0x004fca000b7fe4ff */
[----:B------:R0:W-:Y:S04]  /*3b390*/  STL [R1+0x1700], R205 ;  /* 0x001700cd01007387 */ /* 0x0001e80000100800 */
[----:B0-----:R-:W2:Y:S04]  /*3b3a0*/  LDL.LU R205, [R1+0x16d0] ;  /* 0x0016d00001cd7983 */ /* 0x001ea80000300800 */
[----:B------:R-:W2:Y:S01]  /*3b3b0*/  LDL.LU R166, [R1+0x16a4] ;  /* 0x0016a40001a67983 */ /* 0x000ea20000300800 */
[----:B----4-:R-:W-:-:S05]  /*3b3c0*/  IADD3 R190, P6, R190, UR16, RZ ;  /* 0x00000010bebe7c10 */ /* 0x010fca000ffde0ff */
[----:B------:R0:W-:Y:S01]  /*3b3d0*/  STL [R1+0x16d4], R190 ;  /* 0x0016d4be01007387 */ /* 0x0001e20000100800 */
[----:B------:R-:W-:-:S03]  /*3b3e0*/  IADD3.X R167, R167, UR6, RZ, P5, !PT ;  /* 0x00000006a7a77c10 */ /* 0x000fc6000affe4ff */
[----:B0-----:R-:W4:Y:S04]  /*3b3f0*/  LDL.LU R190, [R1+0x16c8] ;  /* 0x0016c80001be7983 */ /* 0x001f280000300800 */
[----:B------:R-:W4:Y:S04]  /*3b400*/  LDL.LU R201, [R1+0x169c] ;  /* 0x00169c0001c97983 */ /* 0x000f280000300800 */
[----:B------:R-:W4:Y:S04]  /*3b410*/  LDL.LU R203, [R1+0x16c0] ;  /* 0x0016c00001cb7983 */ /* 0x000f280000300800 */
[----:B------:R-:W-:Y:S04]  /*3b420*/  STL [R1+0x16f8], R167 ;  /* 0x0016f8a701007387 */ /* 0x000fe80000100800 */
[----:B------:R-:W4:Y:S01]  /*3b430*/  LDL.LU R229, [R1+0x1694] ;  /* 0x0016940001e57983 */ /* 0x000f220000300800 */
[----:B------:R-:W-:-:S05]  /*3b440*/  IADD3 R153, P5, R153, UR16, RZ ;  /* 0x0000001099997c10 */ /* 0x000fca000ffbe0ff */
[----:B------:R0:W-:Y:S04]  /*3b450*/  STL [R1+0x16cc], R153 ;  /* 0x0016cc9901007387 */ /* 0x0001e80000100800 */
[----:B------:R-:W4:Y:S04]  /*3b460*/  LDL.LU R231, [R1+0x16b8] ;  /* 0x0016b80001e77983 */ /* 0x000f280000300800 */
[----:B------:R-:W4:Y:S04]  /*3b470*/  LDL.LU R178, [R1+0x168c] ;  /* 0x00168c0001b27983 */ /* 0x000f280000300800 */
[----:B------:R-:W4:Y:S04]  /*3b480*/  LDL.LU R177, [R1+0x16b0] ;  /* 0x0016b00001b17983 */ /* 0x000f280000300800 */
[----:B------:R-:W4:Y:S04]  /*3b490*/  LDL.LU R176, [R1+0x1684] ;  /* 0x0016840001b07983 */ /* 0x000f280000300800 */
[----:B0-----:R-:W4:Y:S01]  /*3b4a0*/  LDL.LU R153, [R1+0x16a8] ;  /* 0x0016a80001997983 */ /* 0x001f220000300800 */
[----:B---3--:R-:W-:-:S05]  /*3b4b0*/  IADD3.X R152, R152, UR6, RZ, P3, !PT ;  /* 0x0000000698987c10 */ /* 0x008fca0009ffe4ff */
[----:B------:R0:W-:Y:S04]  /*3b4c0*/  STL [R1+0x16f0], R152 ;  /* 0x0016f09801007387 */ /* 0x0001e80000100800 */
[----:B0-----:R-:W3:Y:S04]  /*3b4d0*/  LDL.LU R152, [R1+0x167c] ;  /* 0x00167c0001987983 */ /* 0x001ee80000300800 */
[----:B------:R-:W3:Y:S04]  /*3b4e0*/  LDL.LU R175, [R1+0x16a0] ;  /* 0x0016a00001af7983 */ /* 0x000ee80000300800 */
[----:B------:R-:W3:Y:S04]  /*3b4f0*/  LDL.LU R174, [R1+0x1674] ;  /* 0x0016740001ae7983 */ /* 0x000ee80000300800 */
[----:B------:R-:W3:Y:S01]  /*3b500*/  LDL.LU R173, [R1+0x1698] ;  /* 0x0016980001ad7983 */ /* 0x000ee20000300800 */
[----:B------:R-:W-:-:S02]  /*3b510*/  IADD3 R191, P3, R191, UR16, RZ ;  /* 0x00000010bfbf7c10 */ /* 0x000fc4000ff7e0ff */
[----:B------:R-:W-:-:S03]  /*3b520*/  IADD3.X R168, R168, UR6, RZ, P2, !PT ;  /* 0x00000006a8a87c10 */ /* 0x000fc600097fe4ff */
[----:B------:R0:W-:Y:S04]  /*3b530*/  STL [R1+0x16c4], R191 ;  /* 0x0016c4bf01007387 */ /* 0x0001e80000100800 */
[----:B------:R-:W3:Y:S01]  /*3b540*/  LDL.LU R167, [R1+0x166c] ;  /* 0x00166c0001a77983 */ /* 0x000ee20000300800 */
[----:B------:R-:W-:Y:S02]  /*3b550*/  IADD3.X R154, R154, UR6, RZ, P4, !PT ;  /* 0x000000069a9a7c10 */ /* 0x000fe4000a7fe4ff */
[----:B------:R-:W-:Y:S01]  /*3b560*/  IADD3 R155, P2, R155, UR16, RZ ;  /* 0x000000109b9b7c10 */ /* 0x000fe2000ff5e0ff */
[----:B0-----:R-:W3:Y:S01]  /*3b570*/  LDL.LU R191, [R1+0x1690] ;  /* 0x0016900001bf7983 */ /* 0x001ee20000300800 */
[----:B------:R-:W-:-:S03]  /*3b580*/  IADD3 R207, P4, R207, UR16, RZ ;  /* 0x00000010cfcf7c10 */ /* 0x000fc6000ff9e0ff */
[----:B------:R-:W-:Y:S04]  /*3b590*/  STL [R1+0x16e8], R168 ;  /* 0x0016e8a801007387 */ /* 0x000fe80000100800 */
[----:B------:R0:W-:Y:S04]  /*3b5a0*/  STL [R1+0x16b4], R207 ;  /* 0x0016b4cf01007387 */ /* 0x0001e80000100800 */
[----:B------:R-:W-:Y:S04]  /*3b5b0*/  STL [R1+0x16bc], R155 ;  /* 0x0016bc9b01007387 */ /* 0x000fe80000100800 */
[----:B0-----:R-:W3:Y:S01]  /*3b5c0*/  LDL.LU R207, [R1+0x1664] ;  /* 0x0016640001cf7983 */ /* 0x001ee20000300800 */
[----:B------:R-:W-:-:S03]  /*3b5d0*/  IADD3.X R233, R233, UR6, RZ, P1, !PT ;  /* 0x00000006e9e97c10 */ /* 0x000fc60008ffe4ff */
[----:B------:R-:W-:Y:S04]  /*3b5e0*/  STL [R1+0x16e0], R154 ;  /* 0x0016e09a01007387 */ /* 0x000fe80000100800 */
[----:B------:R0:W-:Y:S01]  /*3b5f0*/  STL [R1+0x16d8], R233 ;  /* 0x0016d8e901007387 */ /* 0x0001e20000100800 */
[----:B------:R-:W-:-:S03]  /*3b600*/  IADD3 R235, P1, R235, UR16, RZ ;  /* 0x00000010ebeb7c10 */ /* 0x000fc6000ff3e0ff */
[----:B0-----:R-:W3:Y:S04]  /*3b610*/  LDL.LU R233, [R1+0x1688] ;  /* 0x0016880001e97983 */ /* 0x001ee80000300800 */
[----:B------:R0:W-:Y:S04]  /*3b620*/  STL [R1+0x16ac], R235 ;  /* 0x0016aceb01007387 */ /* 0x0001e80000100800 */
[----:B0-----:R-:W3:Y:S01]  /*3b630*/  LDL.LU R235, [R1+0x165c] ;  /* 0x00165c0001eb7983 */ /* 0x001ee20000300800 */
[----:B--2---:R-:W-:Y:S02]  /*3b640*/  IADD3.X R205, R205, UR6, RZ, P6, !PT ;  /* 0x00000006cdcd7c10 */ /* 0x004fe4000b7fe4ff */
[----:B------:R-:W-:-:S03]  /*3b650*/  IADD3 R166, P6, R166, UR16, RZ ;  /* 0x00000010a6a67c10 */ /* 0x000fc6000ffde0ff */
[----:B------:R0:W-:Y:S04]  /*3b660*/  STL [R1+0x16d0], R205 ;  /* 0x0016d0cd01007387 */ /* 0x0001e80000100800 */
[----:B0-----:R-:W2:Y:S04]  /*3b670*/  LDL.LU R205, [R1+0x1680] ;  /* 0x0016800001cd7983 */ /* 0x001ea80000300800 */
[----:B------:R0:W-:Y:S04]  /*3b680*/  STL [R1+0x16a4], R166 ;  /* 0x0016a4a601007387 */ /* 0x0001e80000100800 */
[----:B0-----:R-:W2:Y:S01]  /*3b690*/  LDL.LU R166, [R1+0x1654] ;  /* 0x0016540001a67983 */ /* 0x001ea20000300800 */
[----:B----4-:R-:W-:-:S02]  /*3b6a0*/  IADD3.X R190, R190, UR6, RZ, P5, !PT ;  /* 0x00000006bebe7c10 */ /* 0x010fc4000affe4ff */
[----:B------:R-:W-:Y:S02]  /*3b6b0*/  IADD3 R201, P5, R201, UR16, RZ ;  /* 0x00000010c9c97c10 */ /* 0x000fe4000ffbe0ff */
[----:B------:R-:W-:Y:S02]  /*3b6c0*/  IADD3.X R203, R203, UR6, RZ, P3, !PT ;  /* 0x00000006cbcb7c10 */ /* 0x000fe40009ffe4ff */
[----:B------:R-:W-:Y:S01]  /*3b6d0*/  IADD3 R229, P3, R229, UR16, RZ ;  /* 0x00000010e5e57c10 */ /* 0x000fe2000ff7e0ff */
[----:B------:R0:W-:Y:S01]  /*3b6e0*/  STL [R1+0x16c8], R190 ;  /* 0x0016c8be01007387 */ /* 0x0001e20000100800 */
[----:B------:R-:W-:Y:S02]  /*3b6f0*/  IADD3.X R231, R231, UR6, RZ, P2, !PT ;  /* 0x00000006e7e77c10 */ /* 0x000fe400097fe4ff */
[----:B------:R-:W-:Y:S01]  /*3b700*/  IADD3 R178, P2, R178, UR16, RZ ;  /* 0x00000010b2b27c10 */ /* 0x000fe2000ff5e0ff */
[----:B0-----:R-:W4:Y:S04]  /*3b710*/  LDL.LU R190, [R1+0x1678] ;  /* 0x0016780001be7983 */ /* 0x001f280000300800 */
        /* <DEDUP_REMOVED lines=10> */
[----:B0-----:R-:W4:Y:S04]  /*3b7c0*/  LDL.LU R153, [R1+0x164c] ;  /* 0x00164c0001997983 */ /* 0x001f280000300800 */
[----:B------:R-:W-:Y:S01]  /*3b7d0*/  STL [R1+0x1684], R176 ;  /* 0x001684b001007387 */ /* 0x000fe20000100800 */
[----:B---3--:R-:W-:-:S02]  /*3b7e0*/  IADD3 R152, P1, R152, UR16, RZ ;  /* 0x0000001098987c10 */ /* 0x008fc4000ff3e0ff */
[----:B------:R-:W-:Y:S02]  /*3b7f0*/  IADD3.X R175, R175, UR6, RZ, P6, !PT ;  /* 0x00000006afaf7c10 */ /* 0x000fe4000b7fe4ff */
[----:B------:R-:W-:Y:S02]  /*3b800*/  IADD3 R174, P6, R174, UR16, RZ ;  /* 0x00000010aeae7c10 */ /* 0x000fe4000ffde0ff */
[----:B------:R-:W-:Y:S01]  /*3b810*/  IADD3.X R173, R173, UR6, RZ, P5, !PT ;  /* 0x00000006adad7c10 */ /* 0x000fe2000affe4ff */
[----:B------:R0:W-:Y:S01]  /*3b820*/  STL [R1+0x167c], R152 ;  /* 0x00167c9801007387 */ /* 0x0001e20000100800 */
[----:B------:R-:W-:-:S03]  /*3b830*/  IADD3 R167, P5, R167, UR16, RZ ;  /* 0x00000010a7a77c10 */ /* 0x000fc6000ffbe0ff */
[----:B0-----:R-:W3:Y:S04]  /*3b840*/  LDL.LU R152, [R1+0x1670] ;  /* 0x0016700001987983 */ /* 0x001ee80000300800 */
[----:B------:R-:W-:Y:S04]  /*3b850*/  STL [R1+0x16a0], R175 ;  /* 0x0016a0af01007387 */ /* 0x000fe80000100800 */
[----:B------:R-:W-:Y:S04]  /*3b860*/  STL [R1+0x1674], R174 ;  /* 0x001674ae01007387 */ /* 0x000fe80000100800 */
[----:B------:R-:W3:Y:S04]  /*3b870*/  LDL.LU R168, [R1+0x1644] ;  /* 0x0016440001a87983 */ /* 0x000ee80000300800 */
[----:B------:R-:W-:Y:S04]  /*3b880*/  STL [R1+0x1698], R173 ;  /* 0x001698ad01007387 */ /* 0x000fe80000100800 */
[----:B------:R-:W3:Y:S01]  /*3b890*/  LDL.LU R155, [R1+0x1668] ;  /* 0x00166800019b7983 */ /* 0x000ee20000300800 */
[----:B------:R-:W-:-:S03]  /*3b8a0*/  IADD3.X R191, R191, UR6, RZ, P3, !PT ;  /* 0x00000006bfbf7c10 */ /* 0x000fc60009ffe4ff */
[----:B------:R-:W-:Y:S04]  /*3b8b0*/  STL [R1+0x166c], R167 ;  /* 0x00166ca701007387 */ /* 0x000fe80000100800 */
[----:B------:R-:W3:Y:S04]  /*3b8c0*/  LDL.LU R154, [R1+0x163c] ;  /* 0x00163c00019a7983 */ /* 0x000ee80000300800 */
[----:B------:R0:W-:Y:S04]  /*3b8d0*/  STL [R1+0x1690], R191 ;  /* 0x001690bf01007387 */ /* 0x0001e80000100800 */
[----:B0-----:R-:W3:Y:S01]  /*3b8e0*/  LDL.LU R191, [R1+0x1660] ;  /* 0x0016600001bf7983 */ /* 0x001ee20000300800 */
[----:B------:R-:W-:-:S05]  /*3b8f0*/  IADD3 R207, P3, R207, UR16, RZ ;  /* 0x00000010cfcf7c10 */ /* 0x000fca000ff7e0ff */
[----:B------:R0:W-:Y:S04]  /*3b900*/  STL [R1+0x1664], R207 ;  /* 0x001664cf01007387 */ /* 0x0001e80000100800 */
[----:B0-----:R-:W3:Y:S01]  /*3b910*/  LDL.LU R207, [R1+0x1634] ;  /* 0x0016340001cf7983 */ /* 0x001ee20000300800 */
[----:B------:R-:W-:-:S05]  /*3b920*/  IADD3.X R233, R233, UR6, RZ, P2, !PT ;  /* 0x00000006e9e97c10 */ /* 0x000fca00097fe4ff */
[----:B------:R0:W-:Y:S01]  /*3b930*/  STL [R1+0x1688], R233 ;  /* 0x001688e901007387 */ /* 0x0001e20000100800 */
[----:B------:R-:W-:-:S03]  /*3b940*/  IADD3 R235, P2, R235, UR16, RZ ;  /* 0x00000010ebeb7c10 */ /* 0x000fc6000ff5e0ff */
[----:B0-----:R-:W3:Y:S04]  /*3b950*/  LDL.LU R233, [R1+0x1658] ;  /* 0x0016580001e97983 */ /* 0x001ee80000300800 */
[----:B------:R0:W-:Y:S04]  /*3b960*/  STL [R1+0x165c], R235 ;  /* 0x00165ceb01007387 */ /* 0x0001e80000100800 */
[----:B0-----:R-:W3:Y:S04]  /*3b970*/  LDL.LU R235, [R1+0x162c] ;  /* 0x00162c0001eb7983 */ /* 0x001ee80000300800 */
[----:B------:R-:W3:Y:S01]  /*3b980*/  LDL.LU R167, [R1+0x1650] ;  /* 0x0016500001a77983 */ /* 0x000ee20000300800 */
[----:B--2---:R-:W-:-:S05]  /*3b990*/  IADD3.X R205, R205, UR6, RZ, P4, !PT ;  /* 0x00000006cdcd7c10 */ /* 0x004fca000a7fe4ff */
[----:B------:R0:W-:Y:S01]  /*3b9a0*/  STL [R1+0x1680], R205 ;  /* 0x001680cd01007387 */ /* 0x0001e20000100800 */
[----:B------:R-:W-:-:S03]  /*3b9b0*/  IADD3 R166, P4, R166, UR16, RZ ;  /* 0x00000010a6a67c10 */ /* 0x000fc6000ff9e0ff */
[----:B0-----:R-:W2:Y:S04]  /*3b9c0*/  LDL.LU R205, [R1+0x1624] ;  /* 0x0016240001cd7983 */ /* 0x001ea80000300800 */
[----:B------:R-:W2:Y:S04]  /*3b9d0*/  LDL.LU R201, [R1+0x1648] ;  /* 0x0016480001c97983 */ /* 0x000ea80000300800 */
[----:B------:R-:W2:Y:S04]  /*3b9e0*/  LDL.LU R203, [R1+0x161c] ;  /* 0x00161c0001cb7983 */ /* 0x000ea80000300800 */
[----:B------:R-:W-:Y:S04]  /*3b9f0*/  STL [R1+0x1654], R166 ;  /* 0x001654a601007387 */ /* 0x000fe80000100800 */
[----:B------:R-:W2:Y:S01]  /*3ba00*/  LDL.LU R229, [R1+0x1640] ;  /* 0x0016400001e57983 */ /* 0x000ea20000300800 */
[----:B----4-:R-:W-:-:S05]  /*3ba10*/  IADD3.X R190, R190, UR6, RZ, P1, !PT ;  /* 0x00000006bebe7c10 */ /* 0x010fca0008ffe4ff */
[----:B------:R0:W-:Y:S04]  /*3ba20*/  STL [R1+0x1678], R190 ;  /* 0x001678be01007387 */ /* 0x0001e80000100800 */
[----:B------:R-:W4:Y:S04]  /*3ba30*/  LDL.LU R231, [R1+0x1614] ;  /* 0x0016140001e77983 */ /* 0x000f280000300800 */
[----:B------:R-:W4:Y:S04]  /*3ba40*/  LDL.LU R178, [R1+0x1638] ;  /* 0x0016380001b27983 */ /* 0x000f280000300800 */
[----:B------:R-:W4:Y:S04]  /*3ba50*/  LDL.LU R177, [R1+0x160c] ;  /* 0x00160c0001b17983 */ /* 0x000f280000300800 */
[----:B------:R-:W4:Y:S04]  /*3ba60*/  LDL.LU R176, [R1+0x1630] ;  /* 0x0016300001b07983 */ /* 0x000f280000300800 */
[----:B0-----:R-:W4:Y:S04]  /*3ba70*/  LDL.LU R190, [R1+0x1604] ;  /* 0x0016040001be7983 */ /* 0x001f280000300800 */
[----:B------:R-:W4:Y:S04]  /*3ba80*/  LDL.LU R166, [R1+0x1628] ;  /* 0x0016280001a67983 */ /* 0x000f280000300800 */
[----:B------:R-:W4:Y:S01]  /*3ba90*/  LDL.LU R175, [R1+0x15fc] ;  /* 0x0015fc0001af7983 */ /* 0x000f220000300800 */
[----:B------:R-:W-:-:S05]  /*3baa0*/  IADD3 R153, P1, R153, UR16, RZ ;  /* 0x0000001099997c10 */ /* 0x000fca000ff3e0ff */
[----:B------:R0:W-:Y:S04]  /*3bab0*/  STL [R1+0x164c], R153 ;  /* 0x00164c9901007387 */ /* 0x0001e80000100800 */
[----:B------:R-:W4:Y:S04]  /*3bac0*/  LDL.LU R174, [R1+0x1620] ;  /* 0x0016200001ae7983 */ /* 0x000f280000300800 */
[----:B------:R-:W4:Y:S01]  /*3bad0*/  LDL.LU R173, [R1+0x15f4] ;  /* 0x0015f40001ad7983 */ /* 0x000f220000300800 */
[----:B---3--:R-:W-:Y:S02]  /*3bae0*/  IADD3.X R152, R152, UR6, RZ, P6, !PT ;  /* 0x0000000698987c10 */ /* 0x008fe4000b7fe4ff */
[----:B------:R-:W-:-:S03]  /*3baf0*/  IADD3 R168, P6, R168, UR16, RZ ;  /* 0x00000010a8a87c10 */ /* 0x000fc6000ffde0ff */
[----:B------:R1:W-:Y:S04]  /*3bb00*/  STL [R1+0x1670], R152 ;  /* 0x0016709801007387 */ /* 0x0003e80000100800 */
[----:B0-----:R-:W3:Y:S01]  /*3bb10*/  LDL.LU R153, [R1+0x1618] ;  /* 0x0016180001997983 */ /* 0x001ee20000300800 */
[----:B------:R-:W-:Y:S02]  /*3bb20*/  IADD3.X R155, R155, UR6, RZ, P5, !PT ;  /* 0x000000069b9b7c10 */ /* 0x000fe4000affe4ff */
[----:B------:R-:W-:Y:S01]  /*3bb30*/  IADD3 R154, P5, R154, UR16, RZ ;  /* 0x000000109a9a7c10 */ /* 0x000fe2000ffbe0ff */
[----:B-1----:R-:W3:Y:S01]  /*3bb40*/  LDL.LU R152, [R1+0x15ec] ;  /* 0x0015ec0001987983 */ /* 0x002ee20000300800 */
[----:B------:R-:W-:-:S03]  /*3bb50*/  IADD3.X R191, R191, UR6, RZ, P3, !PT ;  /* 0x00000006bfbf7c10 */ /* 0x000fc60009ffe4ff */
[----:B------:R-:W-:Y:S04]  /*3bb60*/  STL [R1+0x1644], R168 ;  /* 0x001644a801007387 */ /* 0x000fe80000100800 */
[----:B------:R0:W-:Y:S04]  /*3bb70*/  STL [R1+0x1660], R191 ;  /* 0x001660bf01007387 */ /* 0x0001e80000100800 */
[----:B------:R-:W-:Y:S04]  /*3bb80*/  STL [R1+0x1668], R155 ;  /* 0x0016689b01007387 */ /* 0x000fe80000100800 */
[----:B0-----:R-:W3:Y:S04]  /*3bb90*/  LDL.LU R191, [R1+0x1610] ;  /* 0x0016100001bf7983 */ /* 0x001ee80000300800 */
[----:B------:R-:W-:Y:S01]  /*3bba0*/  STL [R1+0x163c], R154 ;  /* 0x00163c9a01007387 */ /* 0x000fe20000100800 */
        /* <DEDUP_REMOVED lines=9> */
[----:B------:R-:W-:Y:S02]  /*3bc40*/  IADD3.X R167, R167, UR6, RZ, P4, !PT ;  /* 0x00000006a7a77c10 */ /* 0x000fe4000a7fe4ff */
[----:B--2---:R-:W-:-:S02]  /*3bc50*/  IADD3 R205, P4, R205, UR16, RZ ;  /* 0x00000010cdcd7c10 */ /* 0x004fc4000ff9e0ff */
[----:B------:R-:W-:Y:S01]  /*3bc60*/  IADD3.X R201, R201, UR6, RZ, P1, !PT ;  /* 0x00000006c9c97c10 */ /* 0x000fe20008ffe4ff */
[----:B------:R0:W-:Y:S01]  /*3bc70*/  STL [R1+0x1650], R167 ;  /* 0x001650a701007387 */ /* 0x0001e20000100800 */
[----:B------:R-:W-:Y:S02]  /*3bc80*/  IADD3 R203, P1, R203, UR16, RZ ;  /* 0x00000010cbcb7c10 */ /* 0x000fe4000ff3e0ff */
[----:B------:R-:W-:Y:S01]  /*3bc90*/  IADD3.X R229, R229, UR6, RZ, P6, !PT ;  /* 0x00000006e5e57c10 */ /* 0x000fe2000b7fe4ff */
[----:B0-----:R-:W2:Y:S04]  /*3bca0*/  LDL.LU R167, [R1+0x1600] ;  /* 0x0016000001a77983 */ /* 0x001ea80000300800 */
[----:B------:R0:W-:Y:S04]  /*3bcb0*/  STL [R1+0x1624], R205 ;  /* 0x001624cd01007387 */ /* 0x0001e80000100800 */
[----:B0-----:R-:W2:Y:S01]  /*3bcc0*/  LDL.LU R205, [R1+0x15d4] ;  /* 0x0015d40001cd7983 */ /* 0x001ea20000300800 */
[----:B----4-:R-:W-:-:S02]  /*3bcd0*/  IADD3 R231, P6, R231, UR16, RZ ;  /* 0x00000010e7e77c10 */ /* 0x010fc4000ffde0ff */
[----:B------:R-:W-:Y:S01]  /*3bce0*/  IADD3.X R178, R178, UR6, RZ, P5, !PT ;  /* 0x00000006b2b27c10 */ /* 0x000fe2000affe4ff */
[----:B------:R-:W-:Y:S01]  /*3bcf0*/  STL [R1+0x1648], R201 ;  /* 0x001648c901007387 */ /* 0x000fe20000100800 */
[----:B------:R-:W-:-:S03]  /*3bd00*/  IADD3.X R176, R176, UR6, RZ, P3, !PT ;  /* 0x00000006b0b07c10 */ /* 0x000fc60009ffe4ff */
[----:B------:R-:W-:Y:S01]  /*3bd10*/  STL [R1+0x161c], R203 ;  /* 0x00161ccb01007387 */ /* 0x000fe20000100800 */
[----:B------:R-:W-:-:S03]  /*3bd20*/  IADD3 R177, P5, R177, UR16, RZ ;  /* 0x00000010b1b17c10 */ /* 0x000fc6000ffbe0ff */
[----:B------:R-:W-:Y:S01]  /*3bd30*/  STL [R1+0x1640], R229 ;  /* 0x001640e501007387 */ /* 0x000fe20000100800 */
[----:B------:R-:W-:-:S03]  /*3bd40*/  IADD3 R190, P3, R190, UR16, RZ ;  /* 0x00000010bebe7c10 */ /* 0x000fc6000ff7e0ff */
[----:B------:R-:W-:Y:S04]  /*3bd50*/  STL [R1+0x1614], R231 ;  /* 0x001614e701007387 */ /* 0x000fe80000100800 */
[----:B------:R-:W-:Y:S01]  /*3bd60*/  STL [R1+0x1638], R178 ;  /* 0x001638b201007387 */ /* 0x000fe20000100800 */
[----:B------:R-:W-:Y:S02]  /*3bd70*/  IADD3.X R166, R166, UR6, RZ, P2, !PT ;  /* 0x00000006a6a67c10 */ /* 0x000fe400097fe4ff */
[----:B------:R-:W-:Y:S01]  /*3bd80*/  IADD3 R175, P2, R175, UR16, RZ ;  /* 0x00000010afaf7c10 */ /* 0x000fe2000ff5e0ff */
[----:B------:R0:W-:Y:S04]  /*3bd90*/  STL [R1+0x1604], R190 ;  /* 0x001604be01007387 */ /* 0x0001e80000100800 */
[----:B------:R-:W-:Y:S01]  /*3bda0*/  STL [R1+0x160c], R177 ;  /* 0x00160cb101007387 */ /* 0x000fe20000100800 */
[----:B------:R-:W-:-:S02]  /*3bdb0*/  IADD3.X R174, R174, UR6, RZ, P4, !PT ;  /* 0x00000006aeae7c10 */ /* 0x000fc4000a7fe4ff */
[----:B------:R-:W-:Y:S01]  /*3bdc0*/  IADD3 R173, P4, R173, UR16, RZ ;  /* 0x00000010adad7c10 */ /* 0x000fe2000ff9e0ff */
[----:B0-----:R-:W4:Y:S04]  /*3bdd0*/  LDL.LU R190, [R1+0x15f8] ;  /* 0x0015f80001be7983 */ /* 0x001f280000300800 */
[----:B------:R-:W-:Y:S04]  /*3bde0*/  STL [R1+0x1630], R176 ;  /* 0x001630b001007387 */ /* 0x000fe80000100800 */
[----:B------:R0:W-:Y:S04]  /*3bdf0*/  STL [R1+0x1628], R166 ;  /* 0x001628a601007387 */ /* 0x0001e80000100800 */
[----:B0-----:R-:W4:Y:S04]  /*3be00*/  LDL.LU R166, [R1+0x15cc] ;  /* 0x0015cc0001a67983 */ /* 0x001f280000300800 */
[----:B------:R-:W-:Y:S04]  /*3be10*/  STL [R1+0x15fc], R175 ;  /* 0x0015fcaf01007387 */ /* 0x000fe80000100800 */
[----:B------:R-:W-:Y:S04]  /*3be20*/  STL [R1+0x1620], R174 ;  /* 0x001620ae01007387 */ /* 0x000fe80000100800 */
[----:B------:R-:W4:Y:S04]  /*3be30*/  LDL.LU R168, [R1+0x15f0] ;  /* 0x0015f00001a87983 */ /* 0x000f280000300800 */
[----:B------:R-:W-:Y:S04]  /*3be40*/  STL [R1+0x15f4], R173 ;  /* 0x0015f4ad01007387 */ /* 0x000fe80000100800 */
[----:B------:R-:W4:Y:S01]  /*3be50*/  LDL.LU R155, [R1+0x15c4] ;  /* 0x0015c400019b7983 */ /* 0x000f220000300800 */
[----:B---3--:R-:W-:-:S05]  /*3be60*/  IADD3.X R153, R153, UR6, RZ, P1, !PT ;  /* 0x0000000699997c10 */ /* 0x008fca0008ffe4ff */
[----:B------:R0:W-:Y:S04]  /*3be70*/  STL [R1+0x1618], R153 ;  /* 0x0016189901007387 */ /* 0x0001e80000100800 */
[----:B------:R-:W3:Y:S01]  /*3be80*/  LDL.LU R154, [R1+0x15e8] ;  /* 0x0015e800019a7983 */ /* 0x000ee20000300800 */
[----:B------:R-:W-:-:S05]  /*3be90*/  IADD3 R152, P1, R152, UR16, RZ ;  /* 0x0000001098987c10 */ /* 0x000fca000ff3e0ff */
[----:B------:R-:W-:Y:S04]  /*3bea0*/  STL [R1+0x15ec], R152 ;  /* 0x0015ec9801007387 */ /* 0x000fe80000100800 */
[----:B0-----:R-:W3:Y:S01]  /*3beb0*/  LDL.LU R153, [R1+0x15bc] ;  /* 0x0015bc0001997983 */ /* 0x001ee20000300800 */
[----:B------:R-:W-:-:S05]  /*3bec0*/  IADD3.X R191, R191, UR6, RZ, P6, !PT ;  /* 0x00000006bfbf7c10 */ /* 0x000fca000b7fe4ff */
[----:B------:R0:W-:Y:S04]  /*3bed0*/  STL [R1+0x1610], R191 ;  /* 0x001610bf01007387 */ /* 0x0001e80000100800 */
[----:B0-----:R-:W3:Y:S04]  /*3bee0*/  LDL.LU R191, [R1+0x15e0] ;  /* 0x0015e00001bf7983 */ /* 0x001ee80000300800 */
[----:B------:R-:W3:Y:S01]  /*3bef0*/  LDL.LU R152, [R1+0x15b4] ;  /* 0x0015b40001987983 */ /* 0x000ee20000300800 */
        /* <DEDUP_REMOVED lines=10> */
[----:B--2---:R-:W-:-:S03]  /*3bfa0*/  IADD3.X R167, R167, UR6, RZ, P3, !PT ;  /* 0x00000006a7a77c10 */ /* 0x004fc60009ffe4ff */
[----:B------:R-:W2:Y:S04]  /*3bfb0*/  LDL.LU R203, [R1+0x15c8] ;  /* 0x0015c80001cb7983 */ /* 0x000ea80000300800 */
[----:B------:R-:W-:Y:S04]  /*3bfc0*/  STL [R1+0x1600], R167 ;  /* 0x001600a701007387 */ /* 0x000fe80000100800 */
[----:B------:R-:W2:Y:S01]  /*3bfd0*/  LDL.LU R229, [R1+0x159c] ;  /* 0x00159c0001e57983 */ /* 0x000ea20000300800 */
[----:B------:R-:W-:-:S05]  /*3bfe0*/  IADD3 R205, P3, R205, UR16, RZ ;  /* 0x00000010cdcd7c10 */ /* 0x000fca000ff7e0ff */
[----:B------:R0:W-:Y:S04]  /*3bff0*/  STL [R1+0x15d4], R205 ;  /* 0x0015d4cd01007387 */ /* 0x0001e80000100800 */
[----:B------:R-:W2:Y:S04]  /*3c000*/  LDL.LU R231, [R1+0x15c0] ;  /* 0x0015c00001e77983 */ /* 0x000ea80000300800 */
[----:B------:R-:W2:Y:S04]  /*3c010*/  LDL.LU R178, [R1+0x1594] ;  /* 0x0015940001b27983 */ /* 0x000ea80000300800 */
[----:B------:R-:W2:Y:S04]  /*3c020*/  LDL.LU R177, [R1+0x15b8] ;  /* 0x0015b80001b17983 */ /* 0x000ea80000300800 */
[----:B------:R-:W2:Y:S04]  /*3c030*/  LDL.LU R176, [R1+0x158c] ;  /* 0x00158c0001b07983 */ /* 0x000ea80000300800 */
[----:B0-----:R-:W2:Y:S01]  /*3c040*/  LDL.LU R205, [R1+0x15b0] ;  /* 0x0015b00001cd7983 */ /* 0x001ea20000300800 */
[----:B----4-:R-:W-:-:S05]  /*3c050*/  IADD3.X R190, R190, UR6, RZ, P2, !PT ;  /* 0x00000006bebe7c10 */ /* 0x010fca00097fe4ff */
[----:B------:R0:W-:Y:S01]  /*3c060*/  STL [R1+0x15f8], R190 ;  /* 0x0015f8be01007387 */ /* 0x0001e20000100800 */
[----:B------:R-:W-:-:S03]  /*3c070*/  IADD3 R166, P2, R166, UR16, RZ ;  /* 0x00000010a6a67c10 */ /* 0x000fc6000ff5e0ff */
[----:B0-----:R-:W4:Y:S04]  /*3c080*/  LDL.LU R190, [R1+0x1584] ;  /* 0x0015840001be7983 */ /* 0x001f280000300800 */
[----:B------:R-:W4:Y:S04]  /*3c090*/  LDL.LU R175, [R1+0x15a8] ;  /* 0x0015a80001af7983 */ /* 0x000f280000300800 */
[----:B------:R-:W4:Y:S01]  /*3c0a0*/  LDL.LU R174, [R1+0x157c] ;  /* 0x00157c0001ae7983 */ /* 0x000f220000300800 */
[----:B------:R-:W-:-:S03]  /*3c0b0*/  IADD3.X R168, R168, UR6, RZ, P4, !PT ;  /* 0x00000006a8a87c10 */ /* 0x000fc6000a7fe4ff */
[----:B------:R-:W4:Y:S04]  /*3c0c0*/  LDL.LU R173, [R1+0x15a0] ;  /* 0x0015a00001ad7983 */ /* 0x000f280000300800 */
[----:B------:R0:W-:Y:S01]  /*3c0d0*/  STL [R1+0x15cc], R166 ;  /* 0x0015cca601007387 */ /* 0x0001e20000100800 */
[----:B------:R-:W-:-:S03]  /*3c0e0*/  IADD3 R155, P4, R155, UR16, RZ ;  /* 0x000000109b9b7c10 */ /* 0x000fc6000ff9e0ff */
[----:B------:R-:W4:Y:S04]  /*3c0f0*/  LDL.LU R167, [R1+0x1574] ;  /* 0x0015740001a77983 */ /* 0x000f280000300800 */
[----:B0-----:R-:W4:Y:S04]  /*3c100*/  LDL.LU R166, [R1+0x1598] ;  /* 0x0015980001a67983 */ /* 0x001f280000300800 */
[----:B------:R-:W-:Y:S01]  /*3c110*/  STL [R1+0x15f0], R168 ;  /* 0x0015f0a801007387 */ /* 0x000fe20000100800 */
[----:B---3--:R-:W-:Y:S02]  /*3c120*/  IADD3.X R154, R154, UR6, RZ, P1, !PT ;  /* 0x000000069a9a7c10 */ /* 0x008fe40008ffe4ff */
[----:B------:R-:W-:-:S05]  /*3c130*/  IADD3 R153, P1, R153, UR16, RZ ;  /* 0x0000001099997c10 */ /* 0x000fca000ff3e0ff */
[----:B------:R0:W-:Y:S04]  /*3c140*/  STL [R1+0x15bc], R153 ;  /* 0x0015bc9901007387 */ /* 0x0001e80000100800 */
[----:B------:R-:W-:Y:S04]  /*3c150*/  STL [R1+0x15c4], R155 ;  /* 0x0015c49b01007387 */ /* 0x000fe80000100800 */
[----:B0-----:R-:W3:Y:S04]  /*3c160*/  LDL.LU R153, [R1+0x156c] ;  /* 0x00156c0001997983 */ /* 0x001ee80000300800 */
[----:B------:R-:W-:Y:S01]  /*3c170*/  STL [R1+0x15e8], R154 ;  /* 0x0015e89a01007387 */ /* 0x000fe20000100800 */
[----:B------:R-:W-:-:S02]  /*3c180*/  IADD3.X R191, R191, UR6, RZ, P6, !PT ;  /* 0x00000006bfbf7c10 */ /* 0x000fc4000b7fe4ff */
[----:B------:R-:W-:-:S03]  /*3c190*/  IADD3 R152, P6, R152, UR16, RZ ;  /* 0x0000001098987c10 */ /* 0x000fc6000ffde0ff */
[----:B------:R0:W-:Y:S04]  /*3c1a0*/  STL [R1+0x15e0], R191 ;  /* 0x0015e0bf01007387 */ /* 0x0001e80000100800 */
[----:B0-----:R-:W3:Y:S04]  /*3c1b0*/  LDL.LU R191, [R1+0x1590] ;  /* 0x0015900001bf7983 */ /* 0x001ee80000300800 */
[----:B------:R0:W-:Y:S01]  /*3c1c0*/  STL [R1+0x15b4], R152 ;  /* 0x0015b49801007387 */ /* 0x0001e20000100800 */
[----:B------:R-:W-:-:S03]  /*3c1d0*/  IADD3.X R207, R207, UR6, RZ, P5, !PT ;  /* 0x00000006cfcf7c10 */ /* 0x000fc6000affe4ff */
[----:B0-----:R-:W3:Y:S04]  /*3c1e0*/  LDL.LU R152, [R1+0x1564] ;  /* 0x0015640001987983 */ /* 0x001ee80000300800 */
[----:B------:R0:W-:Y:S04]  /*3c1f0*/  STL [R1+0x15d8], R207 ;  /* 0x0015d8cf01007387 */ /* 0x0001e80000100800 */
[----:B0-----:R-:W3:Y:S01]  /*3c200*/  LDL.LU R207, [R1+0x1588] ;  /* 0x0015880001cf7983 */ /* 0x001ee20000300800 */
[----:B------:R-:W-:-:S05]  /*3c210*/  IADD3 R233, P5, R233, UR16, RZ ;  /* 0x00000010e9e97c10 */ /* 0x000fca000ffbe0ff */
[----:B------:R0:W-:Y:S01]  /*3c220*/  STL [R1+0x15ac], R233 ;  /* 0x0015ace901007387 */ /* 0x0001e20000100800 */
[----:B------:R-:W-:-:S03]  /*3c230*/  IADD3.X R235, R235, UR6, RZ, P3, !PT ;  /* 0x00000006ebeb7c10 */ /* 0x000fc60009ffe4ff */
[----:B0-----:R-:W3:Y:S04]  /*3c240*/  LDL.LU R233, [R1+0x155c] ;  /* 0x00155c0001e97983 */ /* 0x001ee80000300800 */
[----:B------:R0:W-:Y:S04]  /*3c250*/  STL [R1+0x15d0], R235 ;  /* 0x0015d0eb01007387 */ /* 0x0001e80000100800 */
[----:B0-----:R-:W3:Y:S01]  /*3c260*/  LDL.LU R235, [R1+0x1580] ;  /* 0x0015800001eb7983 */ /* 0x001ee20000300800 */
[----:B------:R-:W-:Y:S02]  /*3c270*/  IADD3 R201, P3, R201, UR16, RZ ;  /* 0x00000010c9c97c10 */ /* 0x000fe4000ff7e0ff */
[----:B--2---:R-:W-:-:S02]  /*3c280*/  IADD3.X R203, R203, UR6, RZ, P2, !PT ;  /* 0x00000006cbcb7c10 */ /* 0x004fc400097fe4ff */
[----:B------:R-:W-:Y:S02]  /*3c290*/  IADD3 R229, P2, R229, UR16, RZ ;  /* 0x00000010e5e57c10 */ /* 0x000fe4000ff5e0ff */
[----:B------:R-:W-:Y:S02]  /*3c2a0*/  IADD3.X R231, R231, UR6, RZ, P4, !PT ;  /* 0x00000006e7e77c10 */ /* 0x000fe4000a7fe4ff */
[----:B------:R-:W-:Y:S01]  /*3c2b0*/  IADD3 R178, P4, R178, UR16, RZ ;  /* 0x00000010b2b27c10 */ /* 0x000fe2000ff9e0ff */
[----:B------:R-:W-:Y:S04]  /*3c2c0*/  STL [R1+0x15a4], R201 ;  /* 0x0015a4c901007387 */ /* 0x000fe80000100800 */
[----:B------:R-:W-:Y:S01]  /*3c2d0*/  STL [R1+0x15c8], R203 ;  /* 0x0015c8cb01007387 */ /* 0x000fe20000100800 */
[----:B------:R-:W-:-:S03]  /*3c2e0*/  IADD3.X R177, R177, UR6, RZ, P1, !PT ;  /* 0x00000006b1b17c10 */ /* 0x000fc60008ffe4ff */
[----:B------:R-:W-:Y:S01]  /*3c2f0*/  STL [R1+0x159c], R229 ;  /* 0x00159ce501007387 */ /* 0x000fe20000100800 */
[----:B------:R-:W-:Y:S02]  /*3c300*/  IADD3 R176, P1, R176, UR16, RZ ;  /* 0x00000010b0b07c10 */ /* 0x000fe4000ff3e0ff */
[----:B------:R-:W-:Y:S01]  /*3c310*/  IADD3.X R205, R205, UR6, RZ, P6, !PT ;  /* 0x00000006cdcd7c10 */ /* 0x000fe2000b7fe4ff */
[----:B------:R-:W-:Y:S04]  /*3c320*/  STL [R1+0x15c0], R231 ;  /* 0x0015c0e701007387 */ /* 0x000fe80000100800 */
[----:B------:R-:W-:Y:S04]  /*3c330*/  STL [R1+0x1594], R178 ;  /* 0x001594b201007387 */ /* 0x000fe80000100800 */
[----:B------:R0:W-:Y:S04]  /*3c340*/  STL [R1+0x15b0], R205 ;  /* 0x0015b0cd01007387 */ /* 0x0001e80000100800 */
[----:B------:R-:W-:Y:S04]  /*3c350*/  STL [R1+0x15b8], R177 ;  /* 0x0015b8b101007387 */ /* 0x000fe80000100800 */
[----:B0-----:R-:W2:Y:S04]  /*3c360*/  LDL.LU R205, [R1+0x1578] ;  /* 0x0015780001cd7983 */ /* 0x001ea80000300800 */
[----:B------:R-:W-:Y:S01]  /*3c370*/  STL [R1+0x158c], R176 ;  /* 0x00158cb001007387 */ /* 0x000fe20000100800 */
[----:B----4-:R-:W-:-:S02]  /*3c380*/  IADD3 R190, P6, R190, UR16, RZ ;  /* 0x00000010bebe7c10 */ /* 0x010fc4000ffde0ff */
[----:B------:R-:W-:Y:S02]  /*3c390*/  IADD3.X R175, R175, UR6, RZ, P5, !PT ;  /* 0x00000006afaf7c10 */ /* 0x000fe4000affe4ff */
[----:B------:R-:W-:Y:S02]  /*3c3a0*/  IADD3 R174, P5, R174, UR16, RZ ;  /* 0x00000010aeae7c10 */ /* 0x000fe4000ffbe0ff */
[----:B------:R-:W-:Y:S01]  /*3c3b0*/  IADD3.X R173, R173, UR6, RZ, P3, !PT ;  /* 0x00000006adad7c10 */ /* 0x000fe20009ffe4ff */
[----:B------:R0:W-:Y:S01]  /*3c3c0*/  STL [R1+0x1584], R190 ;  /* 0x001584be01007387 */ /* 0x0001e20000100800 */
[----:B------:R-:W-:-:S03]  /*3c3d0*/  IADD3 R167, P3, R167, UR16, RZ ;  /* 0x00000010a7a77c10 */ /* 0x000fc6000ff7e0ff */
[----:B0-----:R-:W4:Y:S04]  /*3c3e0*/  LDL.LU R190, [R1+0x154c] ;  /* 0x00154c0001be7983 */ /* 0x001f280000300800 */
[----:B------:R-:W-:Y:S04]  /*3c3f0*/  STL [R1+0x15a8], R175 ;  /* 0x0015a8af01007387 */ /* 0x000fe80000100800 */
[----:B------:R-:W-:Y:S01]  /*3c400*/  STL [R1+0x157c], R174 ;  /* 0x00157cae01007387 */ /* 0x000fe20000100800 */
[----:B------:R-:W-:-:S03]  /*3c410*/  IADD3.X R166, R166, UR6, RZ, P2, !PT ;  /* 0x00000006a6a67c10 */ /* 0x000fc600097fe4ff */
[----:B------:R-:W4:Y:S04]  /*3c420*/  LDL.LU R154, [R1+0x153c] ;  /* 0x00153c00019a7983 */ /* 0x000f280000300800 */
[----:B------:R-:W-:Y:S04]  /*3c430*/  STL [R1+0x15a0], R173 ;  /* 0x0015a0ad01007387 */ /* 0x000fe80000100800 */
[----:B------:R-:W4:Y:S04]  /*3c440*/  LDL.LU R201, [R1+0x1568] ;  /* 0x0015680001c97983 */ /* 0x000f280000300800 */
[----:B------:R-:W-:Y:S04]  /*3c450*/  STL [R1+0x1574], R167 ;  /* 0x001574a701007387 */ /* 0x000fe80000100800 */
[----:B------:R-:W4:Y:S04]  /*3c460*/  LDL.LU R203, [R1+0x93c] ;  /* 0x00093c0001cb7983 */ /* 0x000f280000300800 */
[----:B------:R-:W-:Y:S04]  /*3c470*/  STL [R1+0x1598], R166 ;  /* 0x001598a601007387 */ /* 0x000fe80000100800 */
[----:B------:R-:W4:Y:S04]  /*3c480*/  LDL.LU R229, [R1+0x1560] ;  /* 0x0015600001e57983 */ /* 0x000f280000300800 */
[----:B------:R-:W4:Y:S01]  /*3c490*/  LDL.LU R231, [R1+0x1558] ;  /* 0x0015580001e77983 */ /* 0x000f220000300800 */
[----:B---3--:R-:W-:-:S02]  /*3c4a0*/  IADD3 R153, P2, R153, UR16, RZ ;  /* 0x0000001099997c10 */ /* 0x008fc4000ff5e0ff */
[----:B------:R-:W-:-:S05]  /*3c4b0*/  IADD3.X R191, R191, UR6, RZ, P4, !PT ;  /* 0x00000006bfbf7c10 */ /* 0x000fca000a7fe4ff */
[----:B------:R0:W-:Y:S04]  /*3c4c0*/  STL [R1+0x1590], R191 ;  /* 0x001590bf01007387 */ /* 0x0001e80000100800 */
[----:B------:R1:W-:Y:S01]  /*3c4d0*/  STL [R1+0x156c], R153 ;  /* 0x00156c9901007387 */ /* 0x0003e20000100800 */
[----:B------:R-:W-:-:S03]  /*3c4e0*/  IADD3 R152, P4, R152, UR16, RZ ;  /* 0x0000001098987c10 */ /* 0x000fc6000ff9e0ff */
[----:B0-----:R-:W3:Y:S04]  /*3c4f0*/  LDL.LU R191, [R1+0x1550] ;  /* 0x0015500001bf7983 */ /* 0x001ee80000300800 */
[----:B-1----:R-:W3:Y:S04]  /*3c500*/  LDL.LU R153, [R1+0x1544] ;  /* 0x0015440001997983 */ /* 0x002ee80000300800 */
[----:B------:R-:W3:Y:S04]  /*3c510*/  LDL.LU R178, [R1+0x1528] ;  /* 0x0015280001b27983 */ /* 0x000ee80000300800 */
[----:B------:R-:W-:Y:S01]  /*3c520*/  STL [R1+0x1564], R152 ;  /* 0x0015649801007387 */ /* 0x000fe20000100800 */
[----:B------:R-:W-:-:S05]  /*3c530*/  IADD3.X R207, R207, UR6, RZ, P1, !PT ;  /* 0x00000006cfcf7c10 */ /* 0x000fca0008ffe4ff */
[----:B------:R0:W-:Y:S04]  /*3c540*/  STL [R1+0x1588], R207 ;  /* 0x001588cf01007387 */ /* 0x0001e80000100800 */
[----:B0-----:R-:W3:Y:S01]  /*3c550*/  LDL.LU R207, [R1+0x1548] ;  /* 0x0015480001cf7983 */ /* 0x001ee20000300800 */
[----:B------:R-:W-:-:S05]  /*3c560*/  IADD3 R233, P1, R233, UR16, RZ ;  /* 0x00000010e9e97c10 */ /* 0x000fca000ff3e0ff */
[----:B------:R0:W-:Y:S01]  /*3c570*/  STL [R1+0x155c], R233 ;  /* 0x00155ce901007387 */ /* 0x0001e20000100800 */
[----:B------:R-:W-:Y:S02]  /*3c580*/  IADD3.X R235, R235, UR6, RZ, P6, !PT ;  /* 0x00000006ebeb7c10 */ /* 0x000fe4000b7fe4ff */
[----:B------:R-:W-:Y:S01]  /*3c590*/  IADD3 R10, P6, R10, UR16, RZ ;  /* 0x000000100a0a7c10 */ /* 0x000fe2000ffde0ff */
[----:B0-----:R-:W3:Y:S04]  /*3c5a0*/  LDL.LU R233, [R1+0x1540] ;  /* 0x0015400001e97983 */ /* 0x001ee80000300800 */
[----:B------:R0:W-:Y:S04]  /*3c5b0*/  STL [R1+0x1554], R10 ;  /* 0x0015540a01007387 */ /* 0x0001e80000100800 */
[----:B------:R1:W-:Y:S04]  /*3c5c0*/  STL [R1+0x1580], R235 ;  /* 0x001580eb01007387 */ /* 0x0003e80000100800 */
[----:B0-----:R-:W3:Y:S04]  /*3c5d0*/  LDL.LU R10, [R1+0x1b50] ;  /* 0x001b5000010a7983 */ /* 0x001ee80000300800 */
[----:B------:R-:W3:Y:S04]  /*3c5e0*/  LDL.LU R177, [R1+0x1520] ;  /* 0x0015200001b17983 */ /* 0x000ee80000300800 */
[----:B------:R-:W3:Y:S04]  /*3c5f0*/  LDL.LU R176, [R1+0x1538] ;  /* 0x0015380001b07983 */ /* 0x000ee80000300800 */
[----:B------:R-:W3:Y:S04]  /*3c600*/  LDL.LU R175, [R1+0x1534] ;  /* 0x0015340001af7983 */ /* 0x000ee80000300800 */
[----:B------:R-:W3:Y:S04]  /*3c610*/  LDL.LU R174, [R1+0x928] ;  /* 0x0009280001ae7983 */ /* 0x000ee80000300800 */
[----:B------:R-:W3:Y:S04]  /*3c620*/  LDL.LU R173, [R1+0x1510] ;  /* 0x0015100001ad7983 */ /* 0x000ee80000300800 */
[----:B-1----:R-:W3:Y:S04]  /*3c630*/  LDL.LU R235, [R1+0x924] ;  /* 0x0009240001eb7983 */ /* 0x002ee80000300800 */
[----:B------:R-:W3:Y:S04]  /*3c640*/  LDL.LU R152, [R1+0x152c] ;  /* 0x00152c0001987983 */ /* 0x000ee80000300800 */
[----:B------:R-:W3:Y:S01]  /*3c650*/  LDL.LU R167, [R1+0x934] ;  /* 0x0009340001a77983 */ /* 0x000ee20000300800 */
[----:B--2---:R-:W-:-:S05]  /*3c660*/  IADD3.X R205, R205, UR6, RZ, P5, !PT ;  /* 0x00000006cdcd7c10 */ /* 0x004fca000affe4ff */
[----:B------:R-:W-:Y:S04]  /*3c670*/  STL [R1+0x1578], R205 ;  /* 0x001578cd01007387 */ /* 0x000fe80000100800 */
[----:B------:R-:W2:Y:S01]  /*3c680*/  LDL.LU R166, [R1+0x1500] ;  /* 0x0015000001a67983 */ /* 0x000ea20000300800 */
[----:B----4-:R-:W-:-:S05]  /*3c690*/  IADD3 R190, P5, R190, UR16, RZ ;  /* 0x00000010bebe7c10 */ /* 0x010fca000ffbe0ff */
[----:B------:R0:W-:Y:S04]  /*3c6a0*/  STL [R1+0x154c], R190 ;  /* 0x00154cbe01007387 */ /* 0x0001e80000100800 */
[----:B0-----:R-:W4:Y:S01]  /*3c6b0*/  LDL.LU R190, [R1+0x930] ;  /* 0x0009300001be7983 */ /* 0x001f220000300800 */
[----:B------:R-:W-:Y:S02]  /*3c6c0*/  IADD3.X R201, R201, UR6, RZ, P2, !PT ;  /* 0x00000006c9c97c10 */ /* 0x000fe400097fe4ff */
[----:B------:R-:W-:Y:S02]  /*3c6d0*/  IADD3.X R229, R229, UR6, RZ, P4, !PT ;  /* 0x00000006e5e57c10 */ /* 0x000fe4000a7fe4ff */
[----:B------:R-:W-:Y:S02]  /*3c6e0*/  IADD3.X R231, R231, UR6, RZ, P1, !PT ;  /* 0x00000006e7e77c10 */ /* 0x000fe40008ffe4ff */
[----:B---3--:R-:W-:-:S05]  /*3c6f0*/  IADD3.X R10, R10, UR6, RZ, P3, !PT ;  /* 0x000000060a0a7c10 */ /* 0x008fca0009ffe4ff */
[----:B------:R0:W-:Y:S04]  /*3c700*/  STL [R1+0x1570], R10 ;  /* 0x0015700a01007387 */ /* 0x0001e80000100800 */
[----:B------:R-:W3:Y:S01]  /*3c710*/  LDL.LU R205, [R1+0x1524] ;  /* 0x0015240001cd7983 */ /* 0x000ee20000300800 */
[----:B0-----:R-:W0:Y:S02]  /*3c720*/  LDC R10, c[0x0][0x23c] ;  /* 0x00008f00ff0a7b82 */ /* 0x001e240000000800 */
[----:B0-----:R-:W-:-:S05]  /*3c730*/  IMAD.SHL.U32 R10, R10, 0x100, RZ ;  /* 0x000001000a0a7824 */ /* 0x001fca00078e00ff */
[C---:B------:R-:W-:Y:S02]  /*3c740*/  IADD3 R154, P3, R10.reuse, R154, RZ ;  /* 0x0000009a0a9a7210 */ /* 0x040fe40007f7e0ff */
[C---:B------:R-:W-:Y:S02]  /*3c750*/  IADD3 R9, P4, R10.reuse, R9, RZ ;  /* 0x000000090a097210 */ /* 0x040fe40007f9e0ff */
[----:B------:R-:W-:Y:S01]  /*3c760*/  IADD3 R203, P2, R10, R203, RZ ;  /* 0x000000cb0acb7210 */ /* 0x000fe20007f5e0ff */
[----:B------:R-:W-:Y:S04]  /*3c770*/  STL [R1+0x153c], R154 ;  /* 0x00153c9a01007387 */ /* 0x000fe80000100800 */
[----:B------:R-:W-:Y:S04]  /*3c780*/  STL [R1+0x1568], R201 ;  /* 0x001568c901007387 */ /* 0x000fe80000100800 */
[----:B------:R0:W-:Y:S04]  /*3c790*/  STL [R1+0x1530], R9 ;  /* 0x0015300901007387 */ /* 0x0001e80000100800 */
[----:B------:R-:W-:Y:S04]  /*3c7a0*/  STL [R1+0x93c], R203 ;  /* 0x00093ccb01007387 */ /* 0x000fe80000100800 */
[----:B0-----:R-:W2:Y:S01]  /*3c7b0*/  LDL.LU R9, [R1+0x1b4c] ;  /* 0x001b4c0001097983 */ /* 0x001ea20000300800 */
[----:B------:R-:W-:-:S03]  /*3c7c0*/  IADD3.X R191, R191, UR6, RZ, P6, !PT ;  /* 0x00000006bfbf7c10 */ /* 0x000fc6000b7fe4ff */
[----:B------:R-:W-:Y:S01]  /*3c7d0*/  STL [R1+0x1560], R229 ;  /* 0x001560e501007387 */ /* 0x000fe20000100800 */
[----:B------:R-:W-:-:S03]  /*3c7e0*/  IADD3 R153, P6, R10, R153, RZ ;  /* 0x000000990a997210 */ /* 0x000fc60007fde0ff */
[----:B------:R0:W-:Y:S04]  /*3c7f0*/  STL [R1+0x1550], R191 ;  /* 0x001550bf01007387 */ /* 0x0001e80000100800 */
[----:B------:R-:W-:Y:S01]  /*3c800*/  STL [R1+0x1558], R231 ;  /* 0x001558e701007387 */ /* 0x000fe20000100800 */
[----:B------:R-:W-:-:S03]  /*3c810*/  IADD3.X R207, R207, UR6, RZ, P5, !PT ;  /* 0x00000006cfcf7c10 */ /* 0x000fc6000affe4ff */
[----:B0-----:R-:W3:Y:S04]  /*3c820*/  LDL.LU R191, [R1+0x92c] ;  /* 0x00092c0001bf7983 */ /* 0x001ee80000300800 */
[----:B------:R0:W-:Y:S04]  /*3c830*/  STL [R1+0x1544], R153 ;  /* 0x0015449901007387 */ /* 0x0001e80000100800 */
[----:B0-----:R-:W3:Y:S04]  /*3c840*/  LDL.LU R153, [R1+0x14f0] ;  /* 0x0014f00001997983 */ /* 0x001ee80000300800 */
[----:B------:R0:W-:Y:S04]  /*3c850*/  STL [R1+0x1548], R207 ;  /* 0x001548cf01007387 */ /* 0x0001e80000100800 */
[----:B0-----:R-:W3:Y:S01]  /*3c860*/  LDL.LU R207, [R1+0x920] ;  /* 0x0009200001cf7983 */ /* 0x001ee20000300800 */
[----:B------:R-:W-:-:S05]  /*3c870*/  IADD3 R178, P1, R10, R178, RZ ;  /* 0x000000b20ab27210 */ /* 0x000fca0007f3e0ff */
[----:B------:R-:W-:Y:S01]  /*3c880*/  STL [R1+0x1528], R178 ;  /* 0x001528b201007387 */ /* 0x000fe20000100800 */
[----:B--2---:R-:W-:-:S05]  /*3c890*/  IADD3 R9, P5, R10, R9, RZ ;  /* 0x000000090a097210 */ /* 0x004fca0007fbe0ff */
[----:B------:R0:W-:Y:S02]  /*3c8a0*/  STL [R1+0x938], R9 ;  /* 0x0009380901007387 */ /* 0x0001e40000100800 */
[----:B0-----:R-:W-:-:S05]  /*3c8b0*/  SHF.R.S32.HI R9, RZ, 0x1f, R10 ;  /* 0x0000001fff097819 */ /* 0x001fca000001140a */
[C---:B------:R-:W-:Y:S01]  /*3c8c0*/  IMAD.X R233, R9.reuse, 0x1, R233, P6 ;  /* 0x0000000109e97824 */ /* 0x040fe200030e06e9 */
[C---:B------:R-:W-:Y:S01]  /*3c8d0*/  IADD3 R177, P6, R10.reuse, R177, RZ ;  /* 0x000000b10ab17210 */ /* 0x040fe20007fde0ff */
[C---:B------:R-:W-:Y:S01]  /*3c8e0*/  IMAD.X R176, R9.reuse, 0x1, R176, P3 ;  /* 0x0000000109b07824 */ /* 0x040fe200018e06b0 */
[C---:B------:R-:W-:Y:S02]  /*3c8f0*/  IADD3 R175, P3, R10.reuse, R175, RZ ;  /* 0x000000af0aaf7210 */ /* 0x040fe40007f7e0ff */
[----:B------:R0:W-:Y:S01]  /*3c900*/  STL [R1+0x1540], R233 ;  /* 0x001540e901007387 */ /* 0x0001e20000100800 */
[C---:B------:R-:W-:Y:S02]  /*3c910*/  IMAD.X R235, R9.reuse, 0x1, R235, P2 ;  /* 0x0000000109eb7824 */ /* 0x040fe400010e06eb */
[C---:B------:R-:W-:Y:S01]  /*3c920*/  IMAD.X R174, R9.reuse, 0x1, R174, P5 ;  /* 0x0000000109ae7824 */ /* 0x040fe200028e06ae */
[C---:B------:R-:W-:Y:S01]  /*3c930*/  IADD3 R173, P5, R10.reuse, R173, RZ ;  /* 0x000000ad0aad7210 */ /* 0x040fe20007fbe0ff */
[----:B0-----:R-:W2:Y:S04]  /*3c940*/  LDL.LU R233, [R1+0x1518] ;  /* 0x0015180001e97983 */ /* 0x001ea80000300800 */
[----:B------:R-:W-:Y:S04]  /*3c950*/  STL [R1+0x1520], R177 ;  /* 0x001520b101007387 */ /* 0x000fe80000100800 */
[----:B------:R-:W-:Y:S04]  /*3c960*/  STL [R1+0x1538], R176 ;  /* 0x001538b001007387 */ /* 0x000fe80000100800 */
[----:B------:R-:W-:Y:S04]  /*3c970*/  STL [R1+0x1534], R175 ;  /* 0x001534af01007387 */ /* 0x000fe80000100800 */
[----:B------:R0:W-:Y:S04]  /*3c980*/  STL [R1+0x924], R235 ;  /* 0x000924eb01007387 */ /* 0x0001e80000100800 */
[----:B------:R-:W-:Y:S01]  /*3c990*/  STL [R1+0x928], R174 ;  /* 0x000928ae01007387 */ /* 0x000fe20000100800 */
[----:B------:R-:W-:Y:S01]  /*3c9a0*/  IADD3 R152, P2, R10, R152, RZ ;  /* 0x000000980a987210 */ /* 0x000fe20007f5e0ff */
[----:B----4-:R-:W-:-:S02]  /*3c9b0*/  IMAD.X R190, R9, 0x1, R190, P4 ;  /* 0x0000000109be7824 */ /* 0x010fc400020e06be */
[----:B0-----:R-:W4:Y:S04]  /*3c9c0*/  LDL.LU R235, [R1+0x91c] ;  /* 0x00091c0001eb7983 */ /* 0x001f280000300800 */
[----:B------:R-:W-:Y:S04]  /*3c9d0*/  STL [R1+0x1510], R173 ;  /* 0x001510ad01007387 */ /* 0x000fe80000100800 */
[----:B------:R0:W-:Y:S01]  /*3c9e0*/  STL [R1+0x152c], R152 ;  /* 0x00152c9801007387 */ /* 0x0001e20000100800 */
[----:B------:R-:W-:Y:S01]  /*3c9f0*/  IMAD.X R167, R9, 0x1, R167, P3 ;  /* 0x0000000109a77824 */ /* 0x000fe200018e06a7 */
[----:B------:R-:W-:-:S02]  /*3ca00*/  IADD3 R166, P3, R10, R166, RZ ;  /* 0x000000a60aa67210 */ /* 0x000fc40007f7e0ff */
[----:B0-----:R-:W4:Y:S04]  /*3ca10*/  LDL.LU R152, [R1+0x14e0] ;  /* 0x0014e00001987983 */ /* 0x001f280000300800 */
[----:B------:R0:W-:Y:S04]  /*3ca20*/  STL [R1+0x930], R190 ;  /* 0x000930be01007387 */ /* 0x0001e80000100800 */
[----:B------:R-:W-:Y:S01]  /*3ca30*/  STL [R1+0x934], R167 ;  /* 0x000934a701007387 */ /* 0x000fe20000100800 */
[----:B---3--:R-:W-:-:S03]  /*3ca40*/  IADD3 R205, P4, R10, R205, RZ ;  /* 0x000000cd0acd7210 */ /* 0x008fc60007f9e0ff */
[----:B0-----:R-:W3:Y:S04]  /*3ca50*/  LDL.LU R190, [R1+0x151c] ;  /* 0x00151c0001be7983 */ /* 0x001ee80000300800 */
[----:B------:R-:W-:Y:S04]  /*3ca60*/  STL [R1+0x1500], R166 ;  /* 0x001500a601007387 */ /* 0x000fe80000100800 */
[----:B------:R-:W3:Y:S04]  /*3ca70*/  LDL.LU R169, [R1+0x1508] ;  /* 0x0015080001a97983 */ /* 0x000ee80000300800 */
[----:B------:R-:W3:Y:S04]  /*3ca80*/  LDL.LU R168, [R1+0x1514] ;  /* 0x0015140001a87983 */ /* 0x000ee80000300800 */
[----:B------:R-:W3:Y:S04]  /*3ca90*/  LDL.LU R155, [R1+0x14d0] ;  /* 0x0014d000019b7983 */ /* 0x000ee80000300800 */
[----:B------:R0:W-:Y:S04]  /*3caa0*/  STL [R1+0x1524], R205 ;  /* 0x001524cd01007387 */ /* 0x0001e80000100800 */
[----:B------:R-:W3:Y:S04]  /*3cab0*/  LDL.LU R154, [R1+0x150c] ;  /* 0x00150c00019a7983 */ /* 0x000ee80000300800 */
[----:B------:R-:W3:Y:S04]  /*3cac0*/  LDL.LU R201, [R1+0x14f8] ;  /* 0x0014f80001c97983 */ /* 0x000ee80000300800 */
[----:B------:R-:W3:Y:S04]  /*3cad0*/  LDL.LU R203, [R1+0x1504] ;  /* 0x0015040001cb7983 */ /* 0x000ee80000300800 */
[----:B------:R-:W3:Y:S01]  /*3cae0*/  LDL.LU R229, [R1+0x14c0] ;  /* 0x0014c00001e57983 */ /* 0x000ee20000300800 */
[----:B------:R-:W-:-:S03]  /*3caf0*/  IMAD.X R191, R9, 0x1, R191, P2 ;  /* 0x0000000109bf7824 */ /* 0x000fc600010e06bf */
[----:B0-----:R-:W3:Y:S01]  /*3cb00*/  LDL.LU R205, [R1+0x14fc] ;  /* 0x0014fc0001cd7983 */ /* 0x001ee20000300800 */
[----:B------:R-:W-:-:S03]  /*3cb10*/  IADD3 R153, P2, R10, R153, RZ ;  /* 0x000000990a997210 */ /* 0x000fc60007f5e0ff */
[----:B------:R0:W-:Y:S01]  /*3cb20*/  STL [R1+0x92c], R191 ;  /* 0x00092cbf01007387 */ /* 0x0001e20000100800 */
[----:B------:R-:W-:-:S03]  /*3cb30*/  IMAD.X R207, R9, 0x1, R207, P1 ;  /* 0x0000000109cf7824 */ /* 0x000fc600008e06cf */
[----:B0-----:R-:W3:Y:S04]  /*3cb40*/  LDL.LU R191, [R1+0x14e8] ;  /* 0x0014e80001bf7983 */ /* 0x001ee80000300800 */
[----:B------:R-:W3:Y:S04]  /*3cb50*/  LDL.LU R231, [R1+0x14f4] ;  /* 0x0014f40001e77983 */ /* 0x000ee80000300800 */
[----:B------:R0:W-:Y:S04]  /*3cb60*/  STL [R1+0x14f0], R153 ;  /* 0x0014f09901007387 */ /* 0x0001e80000100800 */
[----:B0-----:R-:W3:Y:S04]  /*3cb70*/  LDL.LU R153, [R1+0x14b0] ;  /* 0x0014b00001997983 */ /* 0x001ee80000300800 */
[----:B------:R-:W3:Y:S04]  /*3cb80*/  LDL.LU R178, [R1+0x14ec] ;  /* 0x0014ec0001b27983 */ /* 0x000ee80000300800 */
[----:B------:R0:W-:Y:S04]  /*3cb90*/  STL [R1+0x920], R207 ;  /* 0x000920cf01007387 */ /* 0x0001e80000100800 */
[----:B0-----:R-:W3:Y:S04]  /*3cba0*/  LDL.LU R207, [R1+0x14d8] ;  /* 0x0014d80001cf7983 */ /* 0x001ee80000300800 */
[----:B------:R-:W3:Y:S04]  /*3cbb0*/  LDL.LU R177, [R1+0x14e4] ;  /* 0x0014e40001b17983 */ /* 0x000ee80000300800 */
[----:B------:R-:W3:Y:S04]  /*3cbc0*/  LDL.LU R176, [R1+0x14a0] ;  /* 0x0014a00001b07983 */ /* 0x000ee80000300800 */
[----:B------:R-:W3:Y:S01]  /*3cbd0*/  LDL.LU R175, [R1+0x14dc] ;  /* 0x0014dc0001af7983 */ /* 0x000ee20000300800 */
[----:B--2---:R-:W-:-:S05]  /*3cbe0*/  IADD3 R233, P1, R10, R233, RZ ;  /* 0x000000e90ae97210 */ /* 0x004fca0007f3e0ff */
[----:B------:R0:W-:Y:S04]  /*3cbf0*/  STL [R1+0x1518], R233 ;  /* 0x001518e901007387 */ /* 0x0001e80000100800 */
[----:B------:R-:W2:Y:S04]  /*3cc00*/  LDL.LU R174, [R1+0x14c8] ;  /* 0x0014c80001ae7983 */ /* 0x000ea80000300800 */
[----:B------:R-:W2:Y:S01]  /*3cc10*/  LDL.LU R173, [R1+0x14d4] ;  /* 0x0014d40001ad7983 */ /* 0x000ea20000300800 */
[----:B----4-:R-:W-:-:S03]  /*3cc20*/  IMAD.X R235, R9, 0x1, R235, P4 ;  /* 0x0000000109eb7824 */ /* 0x010fc600020e06eb */
[----:B0-----:R-:W4:Y:S04]  /*3cc30*/  LDL.LU R233, [R1+0x1490] ;  /* 0x0014900001e97983 */ /* 0x001f280000300800 */
[----:B------:R0:W-:Y:S01]  /*3cc40*/  STL [R1+0x91c], R235 ;  /* 0x00091ceb01007387 */ /* 0x0001e20000100800 */
[----:B------:R-:W-:-:S03]  /*3cc50*/  IADD3 R152, P4, R10, R152, RZ ;  /* 0x000000980a987210 */ /* 0x000fc60007f9e0ff */
[----:B0-----:R-:W4:Y:S04]  /*3cc60*/  LDL.LU R235, [R1+0x14cc] ;  /* 0x0014cc0001eb7983 */ /* 0x001f280000300800 */
[----:B------:R-:W4:Y:S04]  /*3cc70*/  LDL.LU R167, [R1+0x14b8] ;  /* 0x0014b80001a77983 */ /* 0x000f280000300800 */
[----:B------:R-:W4:Y:S04]  /*3cc80*/  LDL.LU R166, [R1+0x14c4] ;  /* 0x0014c40001a67983 */ /* 0x000f280000300800 */
[----:B------:R0:W-:Y:S01]  /*3cc90*/  STL [R1+0x14e0], R152 ;  /* 0x0014e09801007387 */ /* 0x0001e20000100800 */
[----:B---3--:R-:W-:-:S03]  /*3cca0*/  IMAD.X R190, R9, 0x1, R190, P6 ;  /* 0x0000000109be7824 */ /* 0x008fc600030e06be */
[----:B0-----:R-:W3:Y:S04]  /*3ccb0*/  LDL.LU R152, [R1+0x1480] ;  /* 0x0014800001987983 */ /* 0x001ee80000300800 */
[----:B------:R0:W-:Y:S01]  /*3ccc0*/  STL [R1+0x151c], R190 ;  /* 0x00151cbe01007387 */ /* 0x0001e20000100800 */
[C---:B------:R-:W-:Y:S01]  /*3ccd0*/  IADD3 R169, P6, R10.reuse, R169, RZ ;  /* 0x000000a90aa97210 */ /* 0x040fe20007fde0ff */
[C---:B------:R-:W-:Y:S01]  /*3cce0*/  IMAD.X R168, R9.reuse, 0x1, R168, P1 ;  /* 0x0000000109a87824 */ /* 0x040fe200008e06a8 */
[C---:B------:R-:W-:Y:S01]  /*3ccf0*/  IADD3 R155, P1, R10.reuse, R155, RZ ;  /* 0x0000009b0a9b7210 */ /* 0x040fe20007f3e0ff */
[C---:B------:R-:W-:Y:S01]  /*3cd00*/  IMAD.X R154, R9.reuse, 0x1, R154, P5 ;  /* 0x00000001099a7824 */ /* 0x040fe200028e069a */
[----:B------:R-:W-:Y:S01]  /*3cd10*/  IADD3 R201, P5, R10, R201, RZ ;  /* 0x000000c90ac97210 */ /* 0x000fe20007fbe0ff */
[----:B0-----:R-:W3:Y:S04]  /*3cd20*/  LDL.LU R190, [R1+0x14bc] ;  /* 0x0014bc0001be7983 */ /* 0x001ee80000300800 */
[----:B------:R-:W-:Y:S01]  /*3cd30*/  STL [R1+0x1508], R169 ;  /* 0x001508a901007387 */ /* 0x000fe20000100800 */
[----:B------:R-:W-:-:S03]  /*3cd40*/  IMAD.X R205, R9, 0x1, R205, P3 ;  /* 0x0000000109cd7824 */ /* 0x000fc600018e06cd */
[----:B------:R-:W-:Y:S01]  /*3cd50*/  STL [R1+0x1514], R168 ;  /* 0x001514a801007387 */ /* 0x000fe20000100800 */
[----:B------:R-:W-:-:S03]  /*3cd60*/  IMAD.X R203, R9, 0x1, R203, P6 ;  /* 0x0000000109cb7824 */ /* 0x000fc600030e06cb */
[----:B------:R-:W-:Y:S04]  /*3cd70*/  STL [R1+0x14d0], R155 ;  /* 0x0014d09b01007387 */ /* 0x000fe80000100800 */
[----:B------:R-:W-:Y:S04]  /*3cd80*/  STL [R1+0x150c], R154 ;  /* 0x00150c9a01007387 */ /* 0x000fe80000100800 */
[----:B------:R-:W-:Y:S04]  /*3cd90*/  STL [R1+0x14f8], R201 ;  /* 0x0014f8c901007387 */ /* 0x000fe80000100800 */
[----:B------:R0:W-:Y:S01]  /*3cda0*/  STL [R1+0x14fc], R205 ;  /* 0x0014fccd01007387 */ /* 0x0001e20000100800 */
[----:B------:R-:W-:-:S03]  /*3cdb0*/  IADD3 R229, P6, R10, R229, RZ ;  /* 0x000000e50ae57210 */ /* 0x000fc60007fde0ff */
[----:B------:R-:W-:Y:S01]  /*3cdc0*/  STL [R1+0x1504], R203 ;  /* 0x001504cb01007387 */ /* 0x000fe20000100800 */
[C---:B------:R-:W-:Y:S01]  /*3cdd0*/  IADD3 R191, P3, R10.reuse, R191, RZ ;  /* 0x000000bf0abf7210 */ /* 0x040fe20007f7e0ff */
[C---:B------:R-:W-:Y:S02]  /*3cde0*/  IMAD.X R231, R9.reuse, 0x1, R231, P5 ;  /* 0x0000000109e77824 */ /* 0x040fe400028e06e7 */
[----:B0-----:R-:W3:Y:S04]  /*3cdf0*/  LDL.LU R205, [R1+0x14a8] ;  /* 0x0014a80001cd7983 */ /* 0x001ee80000300800 */
[----:B------:R-:W-:Y:S04]  /*3ce00*/  STL [R1+0x14c0], R229 ;  /* 0x0014c0e501007387 */ /* 0x000fe80000100800 */
[----:B------:R0:W-:Y:S01]  /*3ce10*/  STL [R1+0x14e8], R191 ;  /* 0x0014e8bf01007387 */ /* 0x0001e20000100800 */
[----:B------:R-:W-:Y:S01]  /*3ce20*/  IADD3 R153, P5, R10, R153, RZ ;  /* 0x000000990a997210 */ /* 0x000fe20007fbe0ff */
[----:B------:R-:W-:-:S02]  /*3ce30*/  IMAD.X R178, R9, 0x1, R178, P2 ;  /* 0x0000000109b27824 */ /* 0x000fc400010e06b2 */
[----:B0-----:R-:W3:Y:S04]  /*3ce40*/  LDL.LU R191, [R1+0x14b4] ;  /* 0x0014b40001bf7983 */ /* 0x001ee80000300800 */
[----:B------:R0:W-:Y:S01]  /*3ce50*/  STL [R1+0x14b0], R153 ;  /* 0x0014b09901007387 */ /* 0x0001e20000100800 */
[----:B------:R-:W-:-:S03]  /*3ce60*/  IADD3 R207, P2, R10, R207, RZ ;  /* 0x000000cf0acf7210 */ /* 0x000fc60007f5e0ff */
[----:B0-----:R-:W3:Y:S04]  /*3ce70*/  LDL.LU R153, [R1+0x1470] ;  /* 0x0014700001997983 */ /* 0x001ee80000300800 */
[----:B------:R-:W-:Y:S04]  /*3ce80*/  STL [R1+0x14f4], R231 ;  /* 0x0014f4e701007387 */ /* 0x000fe80000100800 */
[----:B------:R0:W-:Y:S04]  /*3ce90*/  STL [R1+0x14d8], R207 ;  /* 0x0014d8cf01007387 */ /* 0x0001e80000100800 */
[----:B0-----:R-:W3:Y:S01]  /*3cea0*/  LDL.LU R207, [R1+0x14ac] ;  /* 0x0014ac0001cf7983 */ /* 0x001ee20000300800 */
[C---:B------:R-:W-:Y:S01]  /*3ceb0*/  IMAD.X R177, R9.reuse, 0x1, R177, P3 ;  /* 0x0000000109b17824 */ /* 0x040fe200018e06b1 */
[C---:B------:R-:W-:Y:S01]  /*3cec0*/  IADD3 R176, P3, R10.reuse, R176, RZ ;  /* 0x000000b00ab07210 */ /* 0x040fe20007f7e0ff */
[C---:B------:R-:W-:Y:S01]  /*3ced0*/  IMAD.X R175, R9.reuse, 0x1, R175, P4 ;  /* 0x0000000109af7824 */ /* 0x040fe200020e06af */
[----:B------:R-:W-:Y:S04]  /*3cee0*/  STL [R1+0x14ec], R178 ;  /* 0x0014ecb201007387 */ /* 0x000fe80000100800 */
[----:B------:R-:W-:Y:S04]  /*3cef0*/  STL [R1+0x14e4], R177 ;  /* 0x0014e4b101007387 */ /* 0x000fe80000100800 */
[----:B------:R-:W-:Y:S04]  /*3cf00*/  STL [R1+0x14a0], R176 ;  /* 0x0014a0b001007387 */ /* 0x000fe80000100800 */
[----:B------:R-:W-:Y:S01]  /*3cf10*/  STL [R1+0x14dc], R175 ;  /* 0x0014dcaf01007387 */ /* 0x000fe20000100800 */
[----:B--2---:R-:W-:Y:S01]  /*3cf20*/  IMAD.X R173, R9, 0x1, R173, P2 ;  /* 0x0000000109ad7824 */ /* 0x004fe200010e06ad */
[----:B------:R-:W-:-:S02]  /*3cf30*/  IADD3 R174, P4, R10, R174, RZ ;  /* 0x000000ae0aae7210 */ /* 0x000fc40007f9e0ff */
[----:B----4-:R-:W-:-:S05]  /*3cf40*/  IADD3 R233, P2, R10, R233, RZ ;  /* 0x000000e90ae97210 */ /* 0x010fca0007f5e0ff */
[----:B------:R0:W-:Y:S04]  /*3cf50*/  STL [R1+0x1490], R233 ;  /* 0x001490e901007387 */ /* 0x0001e80000100800 */
[----:B------:R-:W-:Y:S01]  /*3cf60*/  STL [R1+0x14c8], R174 ;  /* 0x0014c8ae01007387 */ /* 0x000fe20000100800 */
[----:B------:R-:W-:-:S03]  /*3cf70*/  IMAD.X R235, R9, 0x1, R235, P1 ;  /* 0x0000000109eb7824 */ /* 0x000fc600008e06eb */
[----:B0-----:R-:W2:Y:S04]  /*3cf80*/  LDL.LU R233, [R1+0x1498] ;  /* 0x0014980001e97983 */ /* 0x001ea80000300800 */
[----:B------:R-:W-:Y:S01]  /*3cf90*/  STL [R1+0x14d4], R173 ;  /* 0x0014d4ad01007387 */ /* 0x000fe20000100800 */
[----:B------:R-:W-:-:S03]  /*3cfa0*/  IMAD.X R166, R9, 0x1, R166, P4 ;  /* 0x0000000109a67824 */ /* 0x000fc600020e06a6 */
[----:B------:R0:W-:Y:S01]  /*3cfb0*/  STL [R1+0x14cc], R235 ;  /* 0x0014cceb01007387 */ /* 0x0001e20000100800 */
[C---:B------:R-:W-:Y:S02]  /*3cfc0*/  IADD3 R167, P1, R10.reuse, R167, RZ ;  /* 0x000000a70aa77210 */ /* 0x040fe40007f3e0ff */
[----:B---3--:R-:W-:Y:S01]  /*3cfd0*/  IADD3 R152, P4, R10, R152, RZ ;  /* 0x000000980a987210 */ /* 0x008fe20007f9e0ff */
[----:B0-----:R-:W3:Y:S04]  /*3cfe0*/  LDL.LU R235, [R1+0x14a4] ;  /* 0x0014a40001eb7983 */ /* 0x001ee80000300800 */
[----:B------:R0:W-:Y:S04]  /*3cff0*/  STL [R1+0x1480], R152 ;  /* 0x0014809801007387 */ /* 0x0001e80000100800 */
[----:B------:R-:W-:Y:S01]  /*3d000*/  STL [R1+0x14b8], R167 ;  /* 0x0014b8a701007387 */ /* 0x000fe20000100800 */
[----:B------:R-:W-:-:S03]  /*3d010*/  IMAD.X R190, R9, 0x1, R190, P6 ;  /* 0x0000000109be7824 */ /* 0x000fc600030e06be */
[----:B0-----:R-:W4:Y:S04]  /*3d020*/  LDL.LU R152, [R1+0x1460] ;  /* 0x0014600001987983 */ /* 0x001f280000300800 */
[----:B------:R-:W-:Y:S04]  /*3d030*/  STL [R1+0x14c4], R166 ;  /* 0x0014c4a601007387 */ /* 0x000fe80000100800 */
[----:B------:R-:W4:Y:S04]  /*3d040*/  LDL.LU R169, [R1+0x149c] ;  /* 0x00149c0001a97983 */ /* 0x000f280000300800 */
[----:B------:R-:W4:Y:S04]  /*3d050*/  LDL.LU R168, [R1+0x1488] ;  /* 0x0014880001a87983 */ /* 0x000f280000300800 */
[----:B------:R-:W4:Y:S04]  /*3d060*/  LDL.LU R155, [R1+0x1494] ;  /* 0x00149400019b7983 */ /* 0x000f280000300800 */
[----:B------:R0:W-:Y:S04]  /*3d070*/  STL [R1+0x14bc], R190 ;  /* 0x0014bcbe01007387 */ /* 0x0001e80000100800 */
[----:B------:R-:W4:Y:S04]  /*3d080*/  LDL.LU R154, [R1+0x1450] ;  /* 0x00145000019a7983 */ /* 0x000f280000300800 */
[----:B------:R-:W4:Y:S04]  /*3d090*/  LDL.LU R201, [R1+0x148c] ;  /* 0x00148c0001c97983 */ /* 0x000f280000300800 */
[----:B------:R-:W4:Y:S04]  /*3d0a0*/  LDL.LU R203, [R1+0x1478] ;  /* 0x0014780001cb7983 */ /* 0x000f280000300800 */
[----:B------:R-:W4:Y:S04]  /*3d0b0*/  LDL.LU R229, [R1+0x1484] ;  /* 0x0014840001e57983 */ /* 0x000f280000300800 */
[----:B0-----:R-:W4:Y:S01]  /*3d0c0*/  LDL.LU R190, [R1+0x1440] ;  /* 0x0014400001be7983 */ /* 0x001f220000300800 */
[----:B------:R-:W-:-:S05]  /*3d0d0*/  IADD3 R205, P6, R10, R205, RZ ;  /* 0x000000cd0acd7210 */ /* 0x000fca0007fde0ff */
[----:B------:R0:W-:Y:S01]  /*3d0e0*/  STL [R1+0x14a8], R205 ;  /* 0x0014a8cd01007387 */ /* 0x0001e20000100800 */
[----:B------:R-:W-:-:S03]  /*3d0f0*/  IMAD.X R191, R9, 0x1, R191, P1 ;  /* 0x0000000109bf7824 */ /* 0x000fc600008e06bf */
[----:B0-----:R-:W4:Y:S04]  /*3d100*/  LDL.LU R205, [R1+0x147c] ;  /* 0x00147c0001cd7983 */ /* 0x001f280000300800 */
[----:B------:R-:W4:Y:S04]  /*3d110*/  LDL.LU R231, [R1+0x1468] ;  /* 0x0014680001e77983 */ /* 0x000f280000300800 */
[----:B------:R0:W-:Y:S01]  /*3d120*/  STL [R1+0x14b4], R191 ;  /* 0x0014b4bf01007387 */ /* 0x0001e20000100800 */
[----:B------:R-:W-:-:S03]  /*3d130*/  IADD3 R153, P1, R10, R153, RZ ;  /* 0x000000990a997210 */ /* 0x000fc60007f3e0ff */
[----:B0-----:R-:W4:Y:S04]  /*3d140*/  LDL.LU R191, [R1+0x1474] ;  /* 0x0014740001bf7983 */ /* 0x001f280000300800 */
[----:B------:R-:W4:Y:S04]  /*3d150*/  LDL.LU R178, [R1+0x1430] ;  /* 0x0014300001b27983 */ /* 0x000f280000300800 */
[----:B------:R0:W-:Y:S01]  /*3d160*/  STL [R1+0x1470], R153 ;  /* 0x0014709901007387 */ /* 0x0001e20000100800 */
[----:B------:R-:W-:-:S03]  /*3d170*/  IMAD.X R207, R9, 0x1, R207, P5 ;  /* 0x0000000109cf7824 */ /* 0x000fc600028e06cf */
[----:B0-----:R-:W4:Y:S04]  /*3d180*/  LDL.LU R153, [R1+0x146c] ;  /* 0x00146c0001997983 */ /* 0x001f280000300800 */
[----:B------:R-:W4:Y:S04]  /*3d190*/  LDL.LU R177, [R1+0x1458] ;  /* 0x0014580001b17983 */ /* 0x000f280000300800 */
[----:B------:R-:W4:Y:S04]  /*3d1a0*/  LDL.LU R176, [R1+0x1464] ;  /* 0x0014640001b07983 */ /* 0x000f280000300800 */
[----:B------:R-:W4:Y:S04]  /*3d1b0*/  LDL.LU R175, [R1+0x1420] ;  /* 0x0014200001af7983 */ /* 0x000f280000300800 */
[----:B------:R0:W-:Y:S04]  /*3d1c0*/  STL [R1+0x14ac], R207 ;  /* 0x0014accf01007387 */ /* 0x0001e80000100800 */
[----:B------:R-:W4:Y:S04]  /*3d1d0*/  LDL.LU R174, [R1+0x145c] ;  /* 0x00145c0001ae7983 */ /* 0x000f280000300800 */
[----:B------:R-:W4:Y:S04]  /*3d1e0*/  LDL.LU R173, [R1+0x1448] ;  /* 0x0014480001ad7983 */ /* 0x000f280000300800 */
[----:B0-----:R-:W4:Y:S01]  /*3d1f0*/  LDL.LU R207, [R1+0x1454] ;  /* 0x0014540001cf7983 */ /* 0x001f220000300800 */
[----:B--2---:R-:W-:-:S05]  /*3d200*/  IADD3 R233, P5, R10, R233, RZ ;  /* 0x000000e90ae97210 */ /* 0x004fca0007fbe0ff */
[----:B------:R0:W-:Y:S01]  /*3d210*/  STL [R1+0x1498], R233 ;  /* 0x001498e901007387 */ /* 0x0001e20000100800 */
[----:B---3--:R-:W-:-:S03]  /*3d220*/  IMAD.X R235, R9, 0x1, R235, P6 ;  /* 0x0000000109eb7824 */ /* 0x008fc600030e06eb */
[----:B0-----:R-:W2:Y:S04]  /*3d230*/  LDL.LU R233, [R1+0x1410] ;  /* 0x0014100001e97983 */ /* 0x001ea80000300800 */
[----:B------:R-:W3:Y:S04]  /*3d240*/  LDL.LU R167, [R1+0x144c] ;  /* 0x00144c0001a77983 */ /* 0x000ee80000300800 */
[----:B------:R-:W3:Y:S04]  /*3d250*/  LDL.LU R166, [R1+0x1438] ;  /* 0x0014380001a67983 */ /* 0x000ee80000300800 */
[----:B------:R0:W-:Y:S01]  /*3d260*/  STL [R1+0x14a4], R235 ;  /* 0x0014a4eb01007387 */ /* 0x0001e20000100800 */
[----:B----4-:R-:W-:-:S03]  /*3d270*/  IADD3 R152, P6, R10, R152, RZ ;  /* 0x000000980a987210 */ /* 0x010fc60007fde0ff */
[----:B0-----:R-:W4:Y:S01]  /*3d280*/  LDL.LU R235, [R1+0x1444] ;  /* 0x0014440001eb7983 */ /* 0x001f220000300800 */
[----:B------:R-:W-:-:S03]  /*3d290*/  IMAD.X R169, R9, 0x1, R169, P3 ;  /* 0x0000000109a97824 */ /* 0x000fc600018e06a9 */
[----:B------:R0:W-:Y:S01]  /*3d2a0*/  STL [R1+0x1460], R152 ;  /* 0x0014609801007387 */ /* 0x0001e20000100800 */
[C---:B------:R-:W-:Y:S01]  /*3d2b0*/  IADD3 R168, P3, R10.reuse, R168, RZ ;  /* 0x000000a80aa87210 */ /* 0x040fe20007f7e0ff */
[C---:B------:R-:W-:Y:S01]  /*3d2c0*/  IMAD.X R155, R9.reuse, 0x1, R155, P5 ;  /* 0x00000001099b7824 */ /* 0x040fe200028e069b */
[C---:B------:R-:W-:Y:S01]  /*3d2d0*/  IADD3 R154, P5, R10.reuse, R154, RZ ;  /* 0x0000009a0a9a7210 */ /* 0x040fe20007fbe0ff */
[C---:B------:R-:W-:Y:S02]  /*3d2e0*/  IMAD.X R201, R9.reuse, 0x1, R201, P2 ;  /* 0x0000000109c97824 */ /* 0x040fe400010e06c9 */
[----:B------:R-:W-:Y:S01]  /*3d2f0*/  IMAD.X R229, R9, 0x1, R229, P3 ;  /* 0x0000000109e57824 */ /* 0x000fe200018e06e5 */
[----:B0-----:R-:W4:Y:S04]  /*3d300*/  LDL.LU R152, [R1+0x1400] ;  /* 0x0014000001987983 */ /* 0x001f280000300800 */
[----:B------:R-:W-:Y:S01]  /*3d310*/  STL [R1+0x149c], R169 ;  /* 0x00149ca901007387 */ /* 0x000fe20000100800 */
[----:B------:R-:W-:-:S03]  /*3d320*/  IADD3 R190, P3, R10, R190, RZ ;  /* 0x000000be0abe7210 */ /* 0x000fc60007f7e0ff */
[----:B------:R-:W-:Y:S01]  /*3d330*/  STL [R1+0x1488], R168 ;  /* 0x001488a801007387 */ /* 0x000fe20000100800 */
[----:B------:R-:W-:-:S03]  /*3d340*/  IADD3 R203, P2, R10, R203, RZ ;  /* 0x000000cb0acb7210 */ /* 0x000fc60007f5e0ff */
[----:B------:R-:W-:Y:S04]  /*3d350*/  STL [R1+0x1494], R155 ;  /* 0x0014949b01007387 */ /* 0x000fe80000100800 */
[----:B------:R-:W-:Y:S04]  /*3d360*/  STL [R1+0x1450], R154 ;  /* 0x0014509a01007387 */ /* 0x000fe80000100800 */
[----:B------:R-:W-:Y:S04]  /*3d370*/  STL [R1+0x148c], R201 ;  /* 0x00148cc901007387 */ /* 0x000fe80000100800 */
[----:B------:R0:W-:Y:S04]  /*3d380*/  STL [R1+0x1440], R190 ;  /* 0x001440be01007387 */ /* 0x0001e80000100800 */
[----:B------:R-:W-:Y:S01]  /*3d390*/  STL [R1+0x1478], R203 ;  /* 0x001478cb01007387 */ /* 0x000fe20000100800 */
[----:B------:R-:W-:-:S03]  /*3d3a0*/  IMAD.X R205, R9, 0x1, R205, P4 ;  /* 0x0000000109cd7824 */ /* 0x000fc600020e06cd */
[----:B0-----:R-:W4:Y:S04]  /*3d3b0*/  LDL.LU R190, [R1+0x143c] ;  /* 0x00143c0001be7983 */ /* 0x001f280000300800 */
[----:B------:R-:W-:Y:S04]  /*3d3c0*/  STL [R1+0x1484], R229 ;  /* 0x001484e501007387 */ /* 0x000fe80000100800 */
[----:B------:R0:W-:Y:S01]  /*3d3d0*/  STL [R1+0x147c], R205 ;  /* 0x00147ccd01007387 */ /* 0x0001e20000100800 */
[----:B------:R-:W-:Y:S01]  /*3d3e0*/  IADD3 R231, P4, R10, R231, RZ ;  /* 0x000000e70ae77210 */ /* 0x000fe20007f9e0ff */
[----:B------:R-:W-:-:S02]  /*3d3f0*/  IMAD.X R191, R9, 0x1, R191, P2 ;  /* 0x0000000109bf7824 */ /* 0x000fc400010e06bf */
[----:B0-----:R-:W4:Y:S04]  /*3d400*/  LDL.LU R205, [R1+0x1428] ;  /* 0x0014280001cd7983 */ /* 0x001f280000300800 */
[----:B------:R0:W-:Y:S01]  /*3d410*/  STL [R1+0x1474], R191 ;  /* 0x001474bf01007387 */ /* 0x0001e20000100800 */
[C---:B------:R-:W-:Y:S01]  /*3d420*/  IADD3 R178, P2, R10.reuse, R178, RZ ;  /* 0x000000b20ab27210 */ /* 0x040fe20007f5e0ff */
[C---:B------:R-:W-:Y:S01]  /*3d430*/  IMAD.X R153, R9.reuse, 0x1, R153, P1 ;  /* 0x0000000109997824 */ /* 0x040fe200008e0699 */
[----:B------:R-:W-:Y:S01]  /*3d440*/  IADD3 R177, P1, R10, R177, RZ ;  /* 0x000000b10ab17210 */ /* 0x000fe20007f3e0ff */
[----:B0-----:R-:W4:Y:S04]  /*3d450*/  LDL.LU R191, [R1+0x1434] ;  /* 0x0014340001bf7983 */ /* 0x001f280000300800 */
[----:B------:R-:W-:Y:S01]  /*3d460*/  STL [R1+0x1468], R231 ;  /* 0x001468e701007387 */ /* 0x000fe20000100800 */
[----:B------:R-:W-:-:S03]  /*3d470*/  IMAD.X R176, R9, 0x1, R176, P4 ;  /* 0x0000000109b07824 */ /* 0x000fc600020e06b0 */
[----:B------:R0:W-:Y:S01]  /*3d480*/  STL [R1+0x146c], R153 ;  /* 0x00146c9901007387 */ /* 0x0001e20000100800 */
[C---:B------:R-:W-:Y:S01]  /*3d490*/  IADD3 R175, P4, R10.reuse, R175, RZ ;  /* 0x000000af0aaf7210 */ /* 0x040fe20007f9e0ff */
[C---:B------:R-:W-:Y:S02]  /*3d4a0*/  IMAD.X R174, R9.reuse, 0x1, R174, P6 ;  /* 0x0000000109ae7824 */ /* 0x040fe400030e06ae */
[----:B------:R-:W-:Y:S01]  /*3d4b0*/  IMAD.X R207, R9, 0x1, R207, P1 ;  /* 0x0000000109cf7824 */ /* 0x000fe200008e06cf */
[----:B0-----:R-:W4:Y:S04]  /*3d4c0*/  LDL.LU R153, [R1+0x13f0] ;  /* 0x0013f00001997983 */ /* 0x001f280000300800 */
[----:B------:R-:W-:Y:S04]  /*3d4d0*/  STL [R1+0x1430], R178 ;  /* 0x001430b201007387 */ /* 0x000fe80000100800 */
[----:B------:R-:W-:Y:S04]  /*3d4e0*/  STL [R1+0x1458], R177 ;  /* 0x001458b101007387 */ /* 0x000fe80000100800 */
[----:B------:R-:W-:Y:S04]  /*3d4f0*/  STL [R1+0x1464], R176 ;  /* 0x001464b001007387 */ /* 0x000fe80000100800 */
[----:B------:R-:W-:Y:S04]  /*3d500*/  STL [R1+0x1420], R175 ;  /* 0x001420af01007387 */ /* 0x000fe80000100800 */
[----:B------:R0:W-:Y:S04]  /*3d510*/  STL [R1+0x1454], R207 ;  /* 0x001454cf01007387 */ /* 0x0001e80000100800 */
[----:B------:R-:W-:Y:S04]  /*3d520*/  STL [R1+0x145c], R174 ;  /* 0x00145cae01007387 */ /* 0x000fe80000100800 */
[----:B0-----:R-:W4:Y:S01]  /*3d530*/  LDL.LU R207, [R1+0x142c] ;  /* 0x00142c0001cf7983 */ /* 0x001f220000300800 */
[----:B------:R-:W-:-:S05]  /*3d540*/  IADD3 R173, P6, R10, R173, RZ ;  /* 0x000000ad0aad7210 */ /* 0x000fca0007fde0ff */
[----:B------:R-:W-:Y:S01]  /*3d550*/  STL [R1+0x1448], R173 ;  /* 0x001448ad01007387 */ /* 0x000fe20000100800 */
[C---:B--2---:R-:W-:Y:S01]  /*3d560*/  IADD3 R233, P1, R10.reuse, R233, RZ ;  /* 0x000000e90ae97210 */ /* 0x044fe20007f3e0ff */
[----:B---3--:R-:W-:Y:S01]  /*3d570*/  IMAD.X R167, R9, 0x1, R167, P5 ;  /* 0x0000000109a77824 */ /* 0x008fe200028e06a7 */
[----:B------:R-:W-:-:S03]  /*3d580*/  IADD3 R166, P5, R10, R166, RZ ;  /* 0x000000a60aa67210 */ /* 0x000fc60007fbe0ff */
[----:B------:R0:W-:Y:S01]  /*3d590*/  STL [R1+0x1410], R233 ;  /* 0x001410e901007387 */ /* 0x0001e20000100800 */
[----:B----4-:R-:W-:-:S03]  /*3d5a0*/  IMAD.X R235, R9, 0x1, R235, P6 ;  /* 0x0000000109eb7824 */ /* 0x010fc600030e06eb */
[----:B0-----:R-:W2:Y:S04]  /*3d5b0*/  LDL.LU R233, [R1+0x1418] ;  /* 0x0014180001e97983 */ /* 0x001ea80000300800 */
[----:B------:R0:W-:Y:S04]  /*3d5c0*/  STL [R1+0x1444], R235 ;  /* 0x001444eb01007387 */ /* 0x0001e80000100800 */
[----:B------:R-:W-:Y:S01]  /*3d5d0*/  STL [R1+0x144c], R167 ;  /* 0x00144ca701007387 */ /* 0x000fe20000100800 */
[----:B------:R-:W-:-:S03]  /*3d5e0*/  IADD3 R152, P6, R10, R152, RZ ;  /* 0x000000980a987210 */ /* 0x000fc60007fde0ff */
[----:B0-----:R-:W3:Y:S04]  /*3d5f0*/  LDL.LU R235, [R1+0x1424] ;  /* 0x0014240001eb7983 */ /* 0x001ee80000300800 */
        /* <DEDUP_REMOVED lines=10> */
[----:B------:R-:W-:-:S05]  /*3d6a0*/  IMAD.X R190, R9, 0x1, R190, P3 ;  /* 0x0000000109be7824 */ /* 0x000fca00018e06be */
        /* <DEDUP_REMOVED lines=12> */
[----:B------:R-:W4:Y:S04]  /*3d770*/  LDL.LU R176, [R1+0x13d8] ;  /* 0x0013d80001b07983 */ /* 0x000f280000300800 */
[----:B------:R-:W4:Y:S04]  /*3d780*/  LDL.LU R175, [R1+0x13e4] ;  /* 0x0013e40001af7983 */ /* 0x000f280000300800 */
[----:B------:R0:W-:Y:S04]  /*3d790*/  STL [R1+0x13f0], R153 ;  /* 0x0013f09901007387 */ /* 0x0001e80000100800 */
[----:B------:R-:W4:Y:S04]  /*3d7a0*/  LDL.LU R174, [R1+0x13a0] ;  /* 0x0013a00001ae7983 */ /* 0x000f280000300800 */
[----:B------:R-:W4:Y:S01]  /*3d7b0*/  LDL.LU R173, [R1+0x13dc] ;  /* 0x0013dc0001ad7983 */ /* 0x000f220000300800 */
[----:B------:R-:W-:-:S03]  /*3d7c0*/  IMAD.X R207, R9, 0x1, R207, P2 ;  /* 0x0000000109cf7824 */ /* 0x000fc600010e06cf */
[----:B0-----:R-:W4:Y:S04]  /*3d7d0*/  LDL.LU R153, [R1+0x13c8] ;  /* 0x0013c80001997983 */ /* 0x001f280000300800 */
[----:B------:R0:W-:Y:S04]  /*3d7e0*/  STL [R1+0x142c], R207 ;  /* 0x00142ccf01007387 */ /* 0x0001e80000100800 */
[----:B0-----:R-:W4:Y:S04]  /*3d7f0*/  LDL.LU R207, [R1+0x13d4] ;  /* 0x0013d40001cf7983 */ /* 0x001f280000300800 */
[----:B------:R-:W4:Y:S04]  /*3d800*/  LDL.LU R167, [R1+0x1390] ;  /* 0x0013900001a77983 */ /* 0x000f280000300800 */
[----:B------:R-:W4:Y:S01]  /*3d810*/  LDL.LU R166, [R1+0x13cc] ;  /* 0x0013cc0001a67983 */ /* 0x000f220000300800 */
[----:B--2---:R-:W-:-:S05]  /*3d820*/  IADD3 R233, P2, R10, R233, RZ ;  /* 0x000000e90ae97210 */ /* 0x004fca0007f5e0ff */
[----:B------:R0:W-:Y:S01]  /*3d830*/  STL [R1+0x1418], R233 ;  /* 0x001418e901007387 */ /* 0x0001e20000100800 */
[----:B---3--:R-:W-:-:S03]  /*3d840*/  IMAD.X R235, R9, 0x1, R235, P3 ;  /* 0x0000000109eb7824 */ /* 0x008fc600018e06eb */
[----:B0-----:R-:W2:Y:S01]  /*3d850*/  LDL.LU R233, [R1+0x13b8] ;  /* 0x0013b80001e97983 */ /* 0x001ea20000300800 */
[C---:B----4-:R-:W-:Y:S01]  /*3d860*/  IADD3 R169, P3, R10.reuse, R169, RZ ;  /* 0x000000a90aa97210 */ /* 0x050fe20007f7e0ff */
[C---:B------:R-:W-:Y:S01]  /*3d870*/  IMAD.X R168, R9.reuse, 0x1, R168, P4 ;  /* 0x0000000109a87824 */ /* 0x040fe200020e06a8 */
[C---:B------:R-:W-:Y:S01]  /*3d880*/  IADD3 R155, P4, R10.reuse, R155, RZ ;  /* 0x0000009b0a9b7210 */ /* 0x040fe20007f9e0ff */
[----:B------:R0:W-:Y:S01]  /*3d890*/  STL [R1+0x1424], R235 ;  /* 0x001424eb01007387 */ /* 0x0001e20000100800 */
[C---:B------:R-:W-:Y:S01]  /*3d8a0*/  IMAD.X R154, R9.reuse, 0x1, R154, P2 ;  /* 0x00000001099a7824 */ /* 0x040fe200010e069a */
[----:B------:R-:W-:Y:S01]  /*3d8b0*/  IADD3 R201, P2, R10, R201, RZ ;  /* 0x000000c90ac97210 */ /* 0x000fe20007f5e0ff */
[C---:B------:R-:W-:Y:S01]  /*3d8c0*/  IMAD.X R203, R9.reuse, 0x1, R203, P1 ;  /* 0x0000000109cb7824 */ /* 0x040fe200008e06cb */
[----:B0-----:R-:W3:Y:S04]  /*3d8d0*/  LDL.LU R235, [R1+0x13c4] ;  /* 0x0013c40001eb7983 */ /* 0x001ee80000300800 */
[----:B------:R-:W-:Y:S01]  /*3d8e0*/  STL [R1+0x13e0], R169 ;  /* 0x0013e0a901007387 */ /* 0x000fe20000100800 */
[----:B------:R-:W-:-:S03]  /*3d8f0*/  IMAD.X R152, R9, 0x1, R152, P4 ;  /* 0x0000000109987824 */ /* 0x000fc600020e0698 */
[----:B------:R-:W-:Y:S04]  /*3d900*/  STL [R1+0x141c], R168 ;  /* 0x00141ca801007387 */ /* 0x000fe80000100800 */
[----:B------:R-:W-:Y:S04]  /*3d910*/  STL [R1+0x1408], R155 ;  /* 0x0014089b01007387 */ /* 0x000fe80000100800 */
[----:B------:R-:W-:Y:S04]  /*3d920*/  STL [R1+0x1414], R154 ;  /* 0x0014149a01007387 */ /* 0x000fe80000100800 */
[----:B------:R-:W-:Y:S04]  /*3d930*/  STL [R1+0x13d0], R201 ;  /* 0x0013d0c901007387 */ /* 0x000fe80000100800 */
[----:B------:R0:W-:Y:S04]  /*3d940*/  STL [R1+0x1404], R152 ;  /* 0x0014049801007387 */ /* 0x0001e80000100800 */
[----:B------:R-:W-:Y:S01]  /*3d950*/  STL [R1+0x140c], R203 ;  /* 0x00140ccb01007387 */ /* 0x000fe20000100800 */
[----:B------:R-:W-:-:S02]  /*3d960*/  IADD3 R229, P1, R10, R229, RZ ;  /* 0x000000e50ae57210 */ /* 0x000fc40007f3e0ff */
[----:B------:R-:W-:Y:S01]  /*3d970*/  IADD3 R190, P4, R10, R190, RZ ;  /* 0x000000be0abe7210 */ /* 0x000fe20007f9e0ff */
[----:B0-----:R-:W4:Y:S04]  /*3d980*/  LDL.LU R152, [R1+0x1380] ;  /* 0x0013800001987983 */ /* 0x001f280000300800 */
[----:B------:R-:W-:Y:S01]  /*3d990*/  STL [R1+0x13f8], R229 ;  /* 0x0013f8e501007387 */ /* 0x000fe20000100800 */
[----:B------:R-:W-:-:S03]  /*3d9a0*/  IMAD.X R231, R9, 0x1, R231, P6 ;  /* 0x0000000109e77824 */ /* 0x000fc600030e06e7 */
[----:B------:R0:W-:Y:S01]  /*3d9b0*/  STL [R1+0x13c0], R190 ;  /* 0x0013c0be01007387 */ /* 0x0001e20000100800 */
[----:B------:R-:W-:-:S03]  /*3d9c0*/  IADD3 R205, P6, R10, R205, RZ ;  /* 0x000000cd0acd7210 */ /* 0x000fc60007fde0ff */
[----:B0-----:R-:W4:Y:S04]  /*3d9d0*/  LDL.LU R190, [R1+0x13bc] ;  /* 0x0013bc0001be7983 */ /* 0x001f280000300800 */
[----:B------:R0:W-:Y:S01]  /*3d9e0*/  STL [R1+0x13e8], R205 ;  /* 0x0013e8cd01007387 */ /* 0x0001e20000100800 */
[C---:B------:R-:W-:Y:S01]  /*3d9f0*/  IMAD.X R178, R9.reuse, 0x1, R178, P1 ;  /* 0x0000000109b27824 */ /* 0x040fe200008e06b2 */
[----:B------:R-:W-:Y:S02]  /*3da00*/  IADD3 R191, P1, R10, R191, RZ ;  /* 0x000000bf0abf7210 */ /* 0x000fe40007f3e0ff */
[----:B0-----:R-:W4:Y:S01]  /*3da10*/  LDL.LU R205, [R1+0x13a8] ;  /* 0x0013a80001cd7983 */ /* 0x001f220000300800 */
[----:B------:R-:W-:-:S03]  /*3da20*/  IMAD.X R177, R9, 0x1, R177, P5 ;  /* 0x0000000109b17824 */ /* 0x000fc600028e06b1 */
[----:B------:R-:W-:Y:S01]  /*3da30*/  STL [R1+0x13fc], R231 ;  /* 0x0013fce701007387 */ /* 0x000fe20000100800 */
[----:B------:R-:W-:-:S03]  /*3da40*/  IADD3 R176, P5, R10, R176, RZ ;  /* 0x000000b00ab07210 */ /* 0x000fc60007fbe0ff */
[----:B------:R0:W-:Y:S01]  /*3da50*/  STL [R1+0x13b0], R191 ;  /* 0x0013b0bf01007387 */ /* 0x0001e20000100800 */
[C---:B------:R-:W-:Y:S02]  /*3da60*/  IMAD.X R175, R9.reuse, 0x1, R175, P6 ;  /* 0x0000000109af7824 */ /* 0x040fe400030e06af */
[C---:B------:R-:W-:Y:S01]  /*3da70*/  IMAD.X R173, R9.reuse, 0x1, R173, P3 ;  /* 0x0000000109ad7824 */ /* 0x040fe200018e06ad */
[C---:B------:R-:W-:Y:S02]  /*3da80*/  IADD3 R174, P6, R10.reuse, R174, RZ ;  /* 0x000000ae0aae7210 */ /* 0x040fe40007fde0ff */
[----:B------:R-:W-:Y:S01]  /*3da90*/  IADD3 R153, P3, R10, R153, RZ ;  /* 0x000000990a997210 */ /* 0x000fe20007f7e0ff */
[----:B0-----:R-:W4:Y:S04]  /*3daa0*/  LDL.LU R191, [R1+0x13b4] ;  /* 0x0013b40001bf7983 */ /* 0x001f280000300800 */
[----:B------:R-:W-:Y:S04]  /*3dab0*/  STL [R1+0x13f4], R178 ;  /* 0x0013f4b201007387 */ /* 0x000fe80000100800 */
        /* <DEDUP_REMOVED lines=8> */
[----:B------:R0:W-:Y:S04]  /*3db40*/  STL [R1+0x13d4], R207 ;  /* 0x0013d4cf01007387 */ /* 0x0001e80000100800 */
[----:B0-----:R-:W4:Y:S01]  /*3db50*/  LDL.LU R207, [R1+0x13ac] ;  /* 0x0013ac0001cf7983 */ /* 0x001f220000300800 */
[----:B------:R-:W-:Y:S01]  /*3db60*/  IMAD.X R166, R9, 0x1, R166, P2 ;  /* 0x0000000109a67824 */ /* 0x000fe200010e06a6 */
[----:B------:R-:W-:-:S02]  /*3db70*/  IADD3 R167, P5, R10, R167, RZ ;  /* 0x000000a70aa77210 */ /* 0x000fc40007fbe0ff */
[----:B--2---:R-:W-:-:S05]  /*3db80*/  IADD3 R233, P2, R10, R233, RZ ;  /* 0x000000e90ae97210 */ /* 0x004fca0007f5e0ff */
[----:B------:R0:W-:Y:S04]  /*3db90*/  STL [R1+0x13b8], R233 ;  /* 0x0013b8e901007387 */ /* 0x0001e80000100800 */
[----:B------:R-:W-:Y:S01]  /*3dba0*/  STL [R1+0x1390], R167 ;  /* 0x001390a701007387 */ /* 0x000fe20000100800 */
[----:B---3--:R-:W-:-:S03]  /*3dbb0*/  IMAD.X R235, R9, 0x1, R235, P3 ;  /* 0x0000000109eb7824 */ /* 0x008fc600018e06eb */
[----:B0-----:R-:W2:Y:S04]  /*3dbc0*/  LDL.LU R233, [R1+0x1398] ;  /* 0x0013980001e97983 */ /* 0x001ea80000300800 */
        /* <DEDUP_REMOVED lines=8> */
[----:B------:R-:W3:Y:S04]  /*3dc50*/  LDL.LU R229, [R1+0x138c] ;  /* 0x00138c0001e57983 */ /* 0x000ee80000300800 */
[----:B0-----:R-:W3:Y:S01]  /*3dc60*/  LDL.LU R235, [R1+0x1378] ;  /* 0x0013780001eb7983 */ /* 0x001ee20000300800 */
[----:B----4-:R-:W-:-:S05]  /*3dc70*/  IADD3 R152, P3, R10, R152, RZ ;  /* 0x000000980a987210 */ /* 0x010fca0007f7e0ff */
        /* <DEDUP_REMOVED lines=16> */
[----:B------:R-:W4:Y:S01]  /*3dd80*/  LDL.LU R173, [R1+0x1320] ;  /* 0x0013200001ad7983 */ /* 0x000f220000300800 */
[----:B------:R-:W-:-:S03]  /*3dd90*/  IADD3 R153, P2, R10, R153, RZ ;  /* 0x000000990a997210 */ /* 0x000fc60007f5e0ff */
[----:B0-----:R-:W4:Y:S04]  /*3dda0*/  LDL.LU R191, [R1+0x135c] ;  /* 0x00135c0001bf7983 */ /* 0x001f280000300800 */
[----:B------:R0:W-:Y:S01]  /*3ddb0*/  STL [R1+0x1370], R153 ;  /* 0x0013709901007387 */ /* 0x0001e20000100800 */
[----:B------:R-:W-:-:S03]  /*3ddc0*/  IMAD.X R207, R9, 0x1, R207, P1 ;  /* 0x0000000109cf7824 */ /* 0x000fc600008e06cf */
[----:B0-----:R-:W4:Y:S04]  /*3ddd0*/  LDL.LU R153, [R1+0x1348] ;  /* 0x0013480001997983 */ /* 0x001f280000300800 */
[----:B------:R-:W4:Y:S04]  /*3dde0*/  LDL.LU R167, [R1+0x1354] ;  /* 0x0013540001a77983 */ /* 0x000f280000300800 */
[----:B------:R-:W4:Y:S04]  /*3ddf0*/  LDL.LU R166, [R1+0x1310] ;  /* 0x0013100001a67983 */ /* 0x000f280000300800 */
[----:B------:R0:W-:Y:S04]  /*3de00*/  STL [R1+0x13ac], R207 ;  /* 0x0013accf01007387 */ /* 0x0001e80000100800 */
[----:B0-----:R-:W4:Y:S01]  /*3de10*/  LDL.LU R207, [R1+0x134c] ;  /* 0x00134c0001cf7983 */ /* 0x001f220000300800 */
[C---:B--2---:R-:W-:Y:S01]  /*3de20*/  IADD3 R233, P1, R10.reuse, R233, RZ ;  /* 0x000000e90ae97210 */ /* 0x044fe20007f3e0ff */
[C---:B---3--:R-:W-:Y:S01]  /*3de30*/  IMAD.X R169, R9.reuse, 0x1, R169, P4 ;  /* 0x0000000109a97824 */ /* 0x048fe200020e06a9 */
[----:B------:R-:W-:Y:S01]  /*3de40*/  IADD3 R168, P4, R10, R168, RZ ;  /* 0x000000a80aa87210 */ /* 0x000fe20007f9e0ff */
[----:B------:R-:W-:-:S02]  /*3de50*/  IMAD.X R155, R9, 0x1, R155, P6 ;  /* 0x00000001099b7824 */ /* 0x000fc400030e069b */
[----:B------:R0:W-:Y:S01]  /*3de60*/  STL [R1+0x1398], R233 ;  /* 0x001398e901007387 */ /* 0x0001e20000100800 */
[C---:B------:R-:W-:Y:S01]  /*3de70*/  IADD3 R154, P6, R10.reuse, R154, RZ ;  /* 0x0000009a0a9a7210 */ /* 0x040fe20007fde0ff */
[C---:B------:R-:W-:Y:S02]  /*3de80*/  IMAD.X R201, R9.reuse, 0x1, R201, P1 ;  /* 0x0000000109c97824 */ /* 0x040fe400008e06c9 */
[----:B------:R-:W-:Y:S01]  /*3de90*/  IMAD.X R229, R9, 0x1, R229, P5 ;  /* 0x0000000109e57824 */ /* 0x000fe200028e06e5 */
[C---:B------:R-:W-:Y:S01]  /*3dea0*/  IADD3 R203, P1, R10.reuse, R203, RZ ;  /* 0x000000cb0acb7210 */ /* 0x040fe20007f3e0ff */
[----:B0-----:R-:W2:Y:S04]  /*3deb0*/  LDL.LU R233, [R1+0x1338] ;  /* 0x0013380001e97983 */ /* 0x001ea80000300800 */
[----:B------:R-:W-:Y:S01]  /*3dec0*/  STL [R1+0x13a4], R169 ;  /* 0x0013a4a901007387 */ /* 0x000fe20000100800 */
[----:B------:R-:W-:-:S03]  /*3ded0*/  IADD3 R235, P5, R10, R235, RZ ;  /* 0x000000eb0aeb7210 */ /* 0x000fc60007fbe0ff */
[----:B------:R-:W-:Y:S04]  /*3dee0*/  STL [R1+0x1360], R168 ;  /* 0x001360a801007387 */ /* 0x000fe80000100800 */
[----:B------:R-:W-:Y:S04]  /*3def0*/  STL [R1+0x139c], R155 ;  /* 0x00139c9b01007387 */ /* 0x000fe80000100800 */
[----:B------:R-:W-:Y:S04]  /*3df00*/  STL [R1+0x1388], R154 ;  /* 0x0013889a01007387 */ /* 0x000fe80000100800 */
[----:B------:R-:W-:Y:S04]  /*3df10*/  STL [R1+0x1394], R201 ;  /* 0x001394c901007387 */ /* 0x000fe80000100800 */
[----:B------:R0:W-:Y:S04]  /*3df20*/  STL [R1+0x1378], R235 ;  /* 0x001378eb01007387 */ /* 0x0001e80000100800 */
[----:B------:R-:W-:Y:S01]  /*3df30*/  STL [R1+0x1350], R203 ;  /* 0x001350cb01007387 */ /* 0x000fe20000100800 */
[----:B----4-:R-:W-:-:S03]  /*3df40*/  IMAD.X R152, R9, 0x1, R152, P6 ;  /* 0x0000000109987824 */ /* 0x010fc600030e0698 */
[----:B0-----:R-:W3:Y:S04]  /*3df50*/  LDL.LU R235, [R1+0x1344] ;  /* 0x0013440001eb7983 */ /* 0x001ee80000300800 */
[----:B------:R-:W-:Y:S04]  /*3df60*/  STL [R1+0x138c], R229 ;  /* 0x00138ce501007387 */ /* 0x000fe80000100800 */
[----:B------:R0:W-:Y:S01]  /*3df70*/  STL [R1+0x1384], R152 ;  /* 0x0013849801007387 */ /* 0x0001e20000100800 */
[----:B------:R-:W-:Y:S01]  /*3df80*/  IADD3 R231, P6, R10, R231, RZ ;  /* 0x000000e70ae77210 */ /* 0x000fe20007fde0ff */
[----:B------:R-:W-:-:S02]  /*3df90*/  IMAD.X R190, R9, 0x1, R190, P3 ;  /* 0x0000000109be7824 */ /* 0x000fc400018e06be */
[----:B0-----:R-:W4:Y:S04]  /*3dfa0*/  LDL.LU R152, [R1+0x1300] ;  /* 0x0013000001987983 */ /* 0x001f280000300800 */
[----:B------:R0:W-:Y:S01]  /*3dfb0*/  STL [R1+0x137c], R190 ;  /* 0x00137cbe01007387 */ /* 0x0001e20000100800 */
[C---:B------:R-:W-:Y:S01]  /*3dfc0*/  IADD3 R178, P3, R10.reuse, R178, RZ ;  /* 0x000000b20ab27210 */ /* 0x040fe20007f7e0ff */
[C---:B------:R-:W-:Y:S02]  /*3dfd0*/  IMAD.X R205, R9.reuse, 0x1, R205, P5 ;  /* 0x0000000109cd7824 */ /* 0x040fe400028e06cd */
[----:B0-----:R-:W4:Y:S04]  /*3dfe0*/  LDL.LU R190, [R1+0x133c] ;  /* 0x00133c0001be7983 */ /* 0x001f280000300800 */
[----:B------:R-:W-:Y:S04]  /*3dff0*/  STL [R1+0x1340], R231 ;  /* 0x001340e701007387 */ /* 0x000fe80000100800 */
[----:B------:R0:W-:Y:S01]  /*3e000*/  STL [R1+0x1374], R205 ;  /* 0x001374cd01007387 */ /* 0x0001e20000100800 */
[C---:B------:R-:W-:Y:S01]  /*3e010*/  IADD3 R177, P5, R10.reuse, R177, RZ ;  /* 0x000000b10ab17210 */ /* 0x040fe20007fbe0ff */
[C---:B------:R-:W-:Y:S01]  /*3e020*/  IMAD.X R176, R9.reuse, 0x1, R176, P2 ;  /* 0x0000000109b07824 */ /* 0x040fe200010e06b0 */
[----:B------:R-:W-:Y:S01]  /*3e030*/  IADD3 R175, P2, R10, R175, RZ ;  /* 0x000000af0aaf7210 */ /* 0x000fe20007f5e0ff */
[C---:B------:R-:W-:Y:S01]  /*3e040*/  IMAD.X R174, R9.reuse, 0x1, R174, P3 ;  /* 0x0000000109ae7824 */ /* 0x040fe200018e06ae */
[----:B0-----:R-:W4:Y:S01]  /*3e050*/  LDL.LU R205, [R1+0x1328] ;  /* 0x0013280001cd7983 */ /* 0x001f220000300800 */
[----:B------:R-:W-:-:S03]  /*3e060*/  IMAD.X R191, R9, 0x1, R191, P4 ;  /* 0x0000000109bf7824 */ /* 0x000fc600020e06bf */
[----:B------:R-:W-:Y:S04]  /*3e070*/  STL [R1+0x1368], R178 ;  /* 0x001368b201007387 */ /* 0x000fe80000100800 */
[----:B------:R-:W-:Y:S04]  /*3e080*/  STL [R1+0x1330], R177 ;  /* 0x001330b101007387 */ /* 0x000fe80000100800 */
[----:B------:R-:W-:Y:S04]  /*3e090*/  STL [R1+0x136c], R176 ;  /* 0x00136cb001007387 */ /* 0x000fe80000100800 */
[----:B------:R-:W-:Y:S04]  /*3e0a0*/  STL [R1+0x1358], R175 ;  /* 0x001358af01007387 */ /* 0x000fe80000100800 */
[----:B------:R0:W-:Y:S01]  /*3e0b0*/  STL [R1+0x135c], R191 ;  /* 0x00135cbf01007387 */ /* 0x0001e20000100800 */
[----:B------:R-:W-:-:S03]  /*3e0c0*/  IADD3 R173, P3, R10, R173, RZ ;  /* 0x000000ad0aad7210 */ /* 0x000fc60007f7e0ff */
[----:B------:R-:W-:Y:S01]  /*3e0d0*/  STL [R1+0x1364], R174 ;  /* 0x001364ae01007387 */ /* 0x000fe20000100800 */
[----:B------:R-:W-:-:S03]  /*3e0e0*/  IADD3 R153, P4, R10, R153, RZ ;  /* 0x000000990a997210 */ /* 0x000fc60007f9e0ff */
[----:B0-----:R-:W4:Y:S01]  /*3e0f0*/  LDL.LU R191, [R1+0x1334] ;  /* 0x0013340001bf7983 */ /* 0x001f220000300800 */
[----:B------:R-:W-:-:S03]  /*3e100*/  IMAD.X R167, R9, 0x1, R167, P2 ;  /* 0x0000000109a77824 */ /* 0x000fc600010e06a7 */
[----:B------:R-:W-:Y:S04]  /*3e110*/  STL [R1+0x1320], R173 ;  /* 0x001320ad01007387 */ /* 0x000fe80000100800 */
[----:B------:R0:W-:Y:S01]  /*3e120*/  STL [R1+0x1348], R153 ;  /* 0x0013489901007387 */ /* 0x0001e20000100800 */
[----:B------:R-:W-:-:S03]  /*3e130*/  IMAD.X R207, R9, 0x1, R207, P1 ;  /* 0x0000000109cf7824 */ /* 0x000fc600008e06cf */
[----:B0-----:R-:W4:Y:S04]  /*3e140*/  LDL.LU R153, [R1+0x12f0] ;  /* 0x0012f00001997983 */ /* 0x001f280000300800 */
[----:B------:R0:W-:Y:S04]  /*3e150*/  STL [R1+0x134c], R207 ;  /* 0x00134ccf01007387 */ /* 0x0001e80000100800 */
[----:B------:R-:W-:Y:S04]  /*3e160*/  STL [R1+0x1354], R167 ;  /* 0x001354a701007387 */ /* 0x000fe80000100800 */
[----:B0-----:R-:W4:Y:S01]  /*3e170*/  LDL.LU R207, [R1+0x132c] ;  /* 0x00132c0001cf7983 */ /* 0x001f220000300800 */
[----:B------:R-:W-:-:S05]  /*3e180*/  IADD3 R166, P2, R10, R166, RZ ;  /* 0x000000a60aa67210 */ /* 0x000fca0007f5e0ff */
[----:B------:R-:W-:Y:S04]  /*3e190*/  STL [R1+0x1310], R166 ;  /* 0x001310a601007387 */ /* 0x000fe80000100800 */
[----:B------:R-:W4:Y:S04]  /*3e1a0*/  LDL.LU R169, [R1+0x1318] ;  /* 0x0013180001a97983 */ /* 0x000f280000300800 */
[----:B------:R-:W4:Y:S04]  /*3e1b0*/  LDL.LU R168, [R1+0x1324] ;  /* 0x0013240001a87983 */ /* 0x000f280000300800 */
[----:B------:R-:W4:Y:S01]  /*3e1c0*/  LDL.LU R155, [R1+0x12e0] ;  /* 0x0012e000019b7983 */ /* 0x000f220000300800 */
[----:B--2---:R-:W-:-:S05]  /*3e1d0*/  IADD3 R233, P1, R10, R233, RZ ;  /* 0x000000e90ae97210 */ /* 0x004fca0007f3e0ff */
[----:B------:R0:W-:Y:S04]  /*3e1e0*/  STL [R1+0x1338], R233 ;  /* 0x001338e901007387 */ /* 0x0001e80000100800 */
[----:B------:R-:W2:Y:S04]  /*3e1f0*/  LDL.LU R154, [R1+0x131c] ;  /* 0x00131c00019a7983 */ /* 0x000ea80000300800 */
[----:B------:R-:W2:Y:S04]  /*3e200*/  LDL.LU R201, [R1+0x1308] ;  /* 0x0013080001c97983 */ /* 0x000ea80000300800 */
[----:B------:R-:W2:Y:S04]  /*3e210*/  LDL.LU R203, [R1+0x1314] ;  /* 0x0013140001cb7983 */ /* 0x000ea80000300800 */
[----:B------:R-:W2:Y:S04]  /*3e220*/  LDL.LU R229, [R1+0x12d0] ;  /* 0x0012d00001e57983 */ /* 0x000ea80000300800 */
[----:B0-----:R-:W2:Y:S01]  /*3e230*/  LDL.LU R233, [R1+0x130c] ;  /* 0x00130c0001e97983 */ /* 0x001ea20000300800 */
[----:B---3--:R-:W-:-:S05]  /*3e240*/  IMAD.X R235, R9, 0x1, R235, P4 ;  /* 0x0000000109eb7824 */ /* 0x008fca00020e06eb */
[----:B------:R0:W-:Y:S01]  /*3e250*/  STL [R1+0x1344], R235 ;  /* 0x001344eb01007387 */ /* 0x0001e20000100800 */
[----:B----4-:R-:W-:-:S03]  /*3e260*/  IADD3 R152, P4, R10, R152, RZ ;  /* 0x000000980a987210 */ /* 0x010fc60007f9e0ff */
[----:B0-----:R-:W3:Y:S04]  /*3e270*/  LDL.LU R235, [R1+0x12f8] ;  /* 0x0012f80001eb7983 */ /* 0x001ee80000300800 */
        /* <DEDUP_REMOVED lines=20> */
[----:B------:R-:W4:Y:S04]  /*3e3c0*/  LDL.LU R166, [R1+0x12d4] ;  /* 0x0012d40001a67983 */ /* 0x000f280000300800 */
[----:B------:R0:W-:Y:S01]  /*3e3d0*/  STL [R1+0x12f0], R153 ;  /* 0x0012f09901007387 */ /* 0x0001e20000100800 */
[----:B------:R-:W-:-:S03]  /*3e3e0*/  IMAD.X R207, R9, 0x1, R207, P5 ;  /* 0x0000000109cf7824 */ /* 0x000fc600028e06cf */
[----:B0-----:R-:W4:Y:S04]  /*3e3f0*/  LDL.LU R153, [R1+0x12c8] ;  /* 0x0012c80001997983 */ /* 0x001f280000300800 */
[----:B------:R0:W-:Y:S04]  /*3e400*/  STL [R1+0x132c], R207 ;  /* 0x00132ccf01007387 */ /* 0x0001e80000100800 */
[----:B0-----:R-:W4:Y:S01]  /*3e410*/  LDL.LU R207, [R1+0x12cc] ;  /* 0x0012cc0001cf7983 */ /* 0x001f220000300800 */
[C---:B------:R-:W-:Y:S01]  /*3e420*/  IADD3 R169, P5, R10.reuse, R169, RZ ;  /* 0x000000a90aa97210 */ /* 0x040fe20007fbe0ff */
[----:B------:R-:W-:Y:S01]  /*3e430*/  IMAD.X R168, R9, 0x1, R168, P6 ;  /* 0x0000000109a87824 */ /* 0x000fe200030e06a8 */
[----:B------:R-:W-:-:S03]  /*3e440*/  IADD3 R155, P6, R10, R155, RZ ;  /* 0x0000009b0a9b7210 */ /* 0x000fc60007fde0ff */
[----:B------:R-:W-:Y:S04]  /*3e450*/  STL [R1+0x1318], R169 ;  /* 0x001318a901007387 */ /* 0x000fe80000100800 */
[----:B------:R-:W-:Y:S04]  /*3e460*/  STL [R1+0x1324], R168 ;  /* 0x001324a801007387 */ /* 0x000fe80000100800 */
[----:B------:R-:W-:Y:S04]  /*3e470*/  STL [R1+0x12e0], R155 ;  /* 0x0012e09b01007387 */ /* 0x000fe80000100800 */
[----:B------:R-:W-:Y:S01]  /*3e480*/  STS.U8 [R11+UR7+0xab80], R184 ;  /* 0x00ab80b80b007988 */ /* 0x000fe20008000007 */
[C---:B--2---:R-:W-:Y:S01]  /*3e490*/  IMAD.X R154, R9.reuse, 0x1, R154, P3 ;  /* 0x00000001099a7824 */ /* 0x044fe200018e069a */
[C---:B------:R-:W-:Y:S01]  /*3e4a0*/  IADD3 R201, P3, R10.reuse, R201, RZ ;  /* 0x000000c90ac97210 */ /* 0x040fe20007f7e0ff */
[----:B------:R-:W-:Y:S01]  /*3e4b0*/  IMAD.X R203, R9, 0x1, R203, P5 ;  /* 0x0000000109cb7824 */ /* 0x000fe200028e06cb */
[----:B------:R-:W-:-:S02]  /*3e4c0*/  IADD3 R229, P5, R10, R229, RZ ;  /* 0x000000e50ae57210 */ /* 0x000fc40007fbe0ff */
[----:B------:R-:W-:Y:S01]  /*3e4d0*/  STL [R1+0x131c], R154 ;  /* 0x00131c9a01007387 */ /* 0x000fe20000100800 */
[----:B------:R-:W-:-:S03]  /*3e4e0*/  IMAD.X R233, R9, 0x1, R233, P2 ;  /* 0x0000000109e97824 */ /* 0x000fc600010e06e9 */
[----:B------:R-:W-:Y:S04]  /*3e4f0*/  STL [R1+0x1308], R201 ;  /* 0x001308c901007387 */ /* 0x000fe80000100800 */
[----:B------:R0:W-:Y:S04]  /*3e500*/  STL [R1+0x130c], R233 ;  /* 0x00130ce901007387 */ /* 0x0001e80000100800 */
[----:B------:R-:W-:Y:S04]  /*3e510*/  STL [R1+0x1314], R203 ;  /* 0x001314cb01007387 */ /* 0x000fe80000100800 */
[----:B0-----:R-:W2:Y:S01]  /*3e520*/  LDL.LU R233, [R1+0x12b8] ;  /* 0x0012b80001e97983 */ /* 0x001ea20000300800 */
[----:B---3--:R-:W-:-:S03]  /*3e530*/  IADD3 R235, P2, R10, R235, RZ ;  /* 0x000000eb0aeb7210 */ /* 0x008fc60007f5e0ff */
[----:B------:R-:W-:Y:S01]  /*3e540*/  STL [R1+0x12d0], R229 ;  /* 0x0012d0e501007387 */ /* 0x000fe20000100800 */
[----:B----4-:R-:W-:-:S03]  /*3e550*/  IMAD.X R231, R9, 0x1, R231, P3 ;  /* 0x0000000109e77824 */ /* 0x010fc600018e06e7 */
[----:B------:R0:W-:Y:S01]  /*3e560*/  STL [R1+0x12f8], R235 ;  /* 0x0012f8eb01007387 */ /* 0x0001e20000100800 */
[----:B------:R-:W-:-:S03]  /*3e570*/  IADD3 R152, P3, R10, R152, RZ ;  /* 0x000000980a987210 */ /* 0x000fc60007f7e0ff */
[----:B0-----:R-:W3:Y:S01]  /*3e580*/  LDL.LU R235, [R1+0x12c4] ;  /* 0x0012c40001eb7983 */ /* 0x001ee20000300800 */
[----:B------:R-:W-:-:S03]  /*3e590*/  IMAD.X R178, R9, 0x1, R178, P4 ;  /* 0x0000000109b27824 */ /* 0x000fc600020e06b2 */
[----:B------:R0:W-:Y:S01]  /*3e5a0*/  STL [R1+0x12c0], R152 ;  /* 0x0012c09801007387 */ /* 0x0001e20000100800 */
[----:B------:R-:W-:-:S03]  /*3e5b0*/  IADD3 R190, P4, R10, R190, RZ ;  /* 0x000000be0abe7210 */ /* 0x000fc60007f9e0ff */
[----:B0-----:R-:W4:Y:S04]  /*3e5c0*/  LDL.LU R152, [R1+0x1280] ;  /* 0x0012800001987983 */ /* 0x001f280000300800 */
[----:B------:R-:W-:Y:S01]  /*3e5d0*/  STL [R1+0x1304], R231 ;  /* 0x001304e701007387 */ /* 0x000fe20000100800 */
[----:B------:R-:W-:-:S03]  /*3e5e0*/  IMAD.X R177, R9, 0x1, R177, P2 ;  /* 0x0000000109b17824 */ /* 0x000fc600010e06b1 */
[----:B------:R0:W-:Y:S01]  /*3e5f0*/  STL [R1+0x12e8], R190 ;  /* 0x0012e8be01007387 */ /* 0x0001e20000100800 */
[C---:B------:R-:W-:Y:S01]  /*3e600*/  IADD3 R176, P2, R10.reuse, R176, RZ ;  /* 0x000000b00ab07210 */ /* 0x040fe20007f5e0ff */
[C---:B------:R-:W-:Y:S02]  /*3e610*/  IMAD.X R175, R9.reuse, 0x1, R175, P1 ;  /* 0x0000000109af7824 */ /* 0x040fe400008e06af */
[----:B------:R-:W-:Y:S01]  /*3e620*/  IMAD.X R173, R9, 0x1, R173, P4 ;  /* 0x0000000109ad7824 */ /* 0x000fe200020e06ad */
[C---:B------:R-:W-:Y:S01]  /*3e630*/  IADD3 R174, P1, R10.reuse, R174, RZ ;  /* 0x000000ae0aae7210 */ /* 0x040fe20007f3e0ff */
[----:B0-----:R-:W4:Y:S01]  /*3e640*/  LDL.LU R190, [R1+0x12bc] ;  /* 0x0012bc0001be7983 */ /* 0x001f220000300800 */
[----:B------:R-:W-:-:S03]  /*3e650*/  IADD3 R205, P4, R10, R205, RZ ;  /* 0x000000cd0acd7210 */ /* 0x000fc60007f9e0ff */
[----:B------:R-:W-:Y:S04]  /*3e660*/  STL [R1+0x12fc], R178 ;  /* 0x0012fcb201007387 */ /* 0x000fe80000100800 */
[----:B------:R-:W-:Y:S04]  /*3e670*/  STL [R1+0x12f4], R177 ;  /* 0x0012f4b101007387 */ /* 0x000fe80000100800 */
[----:B------:R-:W-:Y:S04]  /*3e680*/  STL [R1+0x12b0], R176 ;  /* 0x0012b0b001007387 */ /* 0x000fe80000100800 */
[----:B------:R-:W-:Y:S04]  /*3e690*/  STL [R1+0x12ec], R175 ;  /* 0x0012ecaf01007387 */ /* 0x000fe80000100800 */
[----:B------:R0:W-:Y:S04]  /*3e6a0*/  STL [R1+0x12a0], R205 ;  /* 0x0012a0cd01007387 */ /* 0x0001e80000100800 */
[----:B------:R-:W-:Y:S01]  /*3e6b0*/  STL [R1+0x12d8], R174 ;  /* 0x0012d8ae01007387 */ /* 0x000fe20000100800 */
[----:B------:R-:W-:-:S03]  /*3e6c0*/  IMAD.X R191, R9, 0x1, R191, P6 ;  /* 0x0000000109bf7824 */ /* 0x000fc600030e06bf */
[----:B0-----:R-:W4:Y:S01]  /*3e6d0*/  LDL.LU R205, [R1+0x12a8] ;  /* 0x0012a80001cd7983 */ /* 0x001f220000300800 */
[----:B------:R-:W-:-:S03]  /*3e6e0*/  IADD3 R167, P6, R10, R167, RZ ;  /* 0x000000a70aa77210 */ /* 0x000fc60007fde0ff */
[----:B------:R-:W-:Y:S01]  /*3e6f0*/  STL [R1+0x12e4], R173 ;  /* 0x0012e4ad01007387 */ /* 0x000fe20000100800 */
[----:B------:R-:W-:-:S03]  /*3e700*/  IMAD.X R166, R9, 0x1, R166, P1 ;  /* 0x0000000109a67824 */ /* 0x000fc600008e06a6 */
[----:B------:R0:W-:Y:S01]  /*3e710*/  STL [R1+0x12dc], R191 ;  /* 0x0012dcbf01007387 */ /* 0x0001e20000100800 */
[----:B------:R-:W-:-:S03]  /*3e720*/  IADD3 R153, P1, R10, R153, RZ ;  /* 0x000000990a997210 */ /* 0x000fc60007f3e0ff */
[----:B0-----:R-:W4:Y:S04]  /*3e730*/  LDL.LU R191, [R1+0x12b4] ;  /* 0x0012b40001bf7983 */ /* 0x001f280000300800 */
[----:B------:R-:W-:Y:S04]  /*3e740*/  STL [R1+0x1290], R167 ;  /* 0x001290a701007387 */ /* 0x000fe80000100800 */
[----:B------:R-:W-:Y:S04]  /*3e750*/  STL [R1+0x12d4], R166 ;  /* 0x0012d4a601007387 */ /* 0x000fe80000100800 */
[----:B------:R-:W4:Y:S04]  /*3e760*/  LDL.LU R184, [R1+0x1270] ;  /* 0x0012700001b87983 */ /* 0x000f280000300800 */
[----:B------:R-:W-:Y:S04]  /*3e770*/  STL [R1+0x12c8], R153 ;  /* 0x0012c89901007387 */ /* 0x000fe80000100800 */
[----:B------:R-:W4:Y:S04]  /*3e780*/  LDL.LU R169, [R1+0x12ac] ;  /* 0x0012ac0001a97983 */ /* 0x000f280000300800 */
[----:B------:R-:W4:Y:S01]  /*3e790*/  LDL.LU R168, [R1+0x1298] ;  /* 0x0012980001a87983 */ /* 0x000f220000300800 */
[----:B------:R-:W-:-:S05]  /*3e7a0*/  IMAD.X R207, R9, 0x1, R207, P5 ;  /* 0x0000000109cf7824 */ /* 0x000fca00028e06cf */
[----:B------:R0:W-:Y:S04]  /*3e7b0*/  STL [R1+0x12cc], R207 ;  /* 0x0012cccf01007387 */ /* 0x0001e80000100800 */
[----:B------:R-:W4:Y:S04]  /*3e7c0*/  LDL.LU R155, [R1+0x12a4] ;  /* 0x0012a400019b7983 */ /* 0x000f280000300800 */
[----:B------:R-:W4:Y:S04]  /*3e7d0*/  LDL.LU R154, [R1+0x1260] ;  /* 0x00126000019a7983 */ /* 0x000f280000300800 */
[----:B------:R-:W4:Y:S04]  /*3e7e0*/  LDL.LU R201, [R1+0x129c] ;  /* 0x00129c0001c97983 */ /* 0x000f280000300800 */
[----:B------:R-:W4:Y:S04]  /*3e7f0*/  LDL.LU R203, [R1+0x1288] ;  /* 0x0012880001cb7983 */ /* 0x000f280000300800 */
[----:B0-----:R-:W4:Y:S01]  /*3e800*/  LDL.LU R207, [R1+0x1294] ;  /* 0x0012940001cf7983 */ /* 0x001f220000300800 */
[----:B--2---:R-:W-:-:S05]  /*3e810*/  IADD3 R233, P5, R10, R233, RZ ;  /* 0x000000e90ae97210 */ /* 0x004fca0007fbe0ff */
[----:B------:R0:W-:Y:S04]  /*3e820*/  STL [R1+0x12b8], R233 ;  /* 0x0012b8e901007387 */ /* 0x0001e80000100800 */
[----:B0-----:R-:W2:Y:S04]  /*3e830*/  LDL.LU R233, [R1+0x1250] ;  /* 0x0012500001e97983 */ /* 0x001ea80000300800 */
[----:B------:R-:W2:Y:S01]  /*3e840*/  LDL.LU R229, [R1+0x128c] ;  /* 0x00128c0001e57983 */ /* 0x000ea20000300800 */
        /* <DEDUP_REMOVED lines=20> */
[----:B------:R-:W4:Y:S04]  /*3e990*/  LDL.LU R167, [R1+0x125c] ;  /* 0x00125c0001a77983 */ /* 0x000f280000300800 */
[----:B------:R-:W4:Y:S04]  /*3e9a0*/  LDL.LU R166, [R1+0x1248] ;  /* 0x0012480001a67983 */ /* 0x000f280000300800 */
[----:B------:R0:W-:Y:S04]  /*3e9b0*/  STL [R1+0x12b4], R191 ;  /* 0x0012b4bf01007387 */ /* 0x0001e80000100800 */
[----:B------:R-:W4:Y:S01]  /*3e9c0*/  LDL.LU R153, [R1+0x1254] ;  /* 0x0012540001997983 */ /* 0x000f220000300800 */
[----:B------:R-:W-:Y:S01]  /*3e9d0*/  IMAD.X R169, R9, 0x1, R169, P2 ;  /* 0x0000000109a97824 */ /* 0x000fe200010e06a9 */
[----:B------:R-:W-:-:S02]  /*3e9e0*/  IADD3 R184, P5, R10, R184, RZ ;  /* 0x000000b80ab87210 */ /* 0x000fc40007fbe0ff */
[C---:B------:R-:W-:Y:S01]  /*3e9f0*/  IADD3 R168, P2, R10.reuse, R168, RZ ;  /* 0x000000a80aa87210 */ /* 0x040fe20007f5e0ff */
[----:B0-----:R-:W4:Y:S01]  /*3ea00*/  LDL.LU R191, [R1+0x1210] ;  /* 0x0012100001bf7983 */ /* 0x001f220000300800 */
[C---:B------:R-:W-:Y:S01]  /*3ea10*/  IMAD.X R155, R9.reuse, 0x1, R155, P3 ;  /* 0x00000001099b7824 */ /* 0x040fe200018e069b */
[----:B------:R-:W-:Y:S02]  /*3ea20*/  IADD3 R154, P3, R10, R154, RZ ;  /* 0x0000009a0a9a7210 */ /* 0x000fe40007f7e0ff */
[----:B------:R-:W-:Y:S04]  /*3ea30*/  STL [R1+0x1270], R184 ;  /* 0x001270b801007387 */ /* 0x000fe80000100800 */
[----:B------:R-:W-:Y:S01]  /*3ea40*/  STL [R1+0x12ac], R169 ;  /* 0x0012aca901007387 */ /* 0x000fe20000100800 */
[----:B------:R-:W-:-:S02]  /*3ea50*/  IMAD.X R201, R9, 0x1, R201, P4 ;  /* 0x0000000109c97824 */ /* 0x000fc400020e06c9 */
[----:B------:R-:W-:Y:S01]  /*3ea60*/  IMAD.X R207, R9, 0x1, R207, P2 ;  /* 0x0000000109cf7824 */ /* 0x000fe200010e06cf */
        /* <DEDUP_REMOVED lines=8> */
[----:B--2---:R-:W-:Y:S01]  /*3eaf0*/  IADD3 R233, P2, R10, R233, RZ ;  /* 0x000000e90ae97210 */ /* 0x004fe20007f5e0ff */
[----:B------:R-:W-:-:S04]  /*3eb00*/  IMAD.X R229, R9, 0x1, R229, P6 ;  /* 0x0000000109e57824 */ /* 0x000fc800030e06e5 */
[----:B------:R0:W-:Y:S04]  /*3eb10*/  STL [R1+0x1250], R233 ;  /* 0x001250e901007387 */ /* 0x0001e80000100800 */
[----:B0-----:R-:W2:Y:S01]  /*3eb20*/  LDL.LU R233, [R1+0x1238] ;  /* 0x0012380001e97983 */ /* 0x001ea20000300800 */
[----:B---3--:R-:W-:Y:S01]  /*3eb30*/  IADD3 R235, P6, R10, R235, RZ ;  /* 0x000000eb0aeb7210 */ /* 0x008fe20007fde0ff */
[----:B----4-:R-:W-:-:S04]  /*3eb40*/  IMAD.X R231, R9, 0x1, R231, P4 ;  /* 0x0000000109e77824 */ /* 0x010fc800020e06e7 */
[----:B------:R0:W-:Y:S01]  /*3eb50*/  STL [R1+0x1278], R235 ;  /* 0x001278eb01007387 */ /* 0x0001e20000100800 */
[----:B------:R-:W-:-:S03]  /*3eb60*/  IADD3 R152, P4, R10, R152, RZ ;  /* 0x000000980a987210 */ /* 0x000fc60007f9e0ff */
[----:B0-----:R-:W3:Y:S04]  /*3eb70*/  LDL.LU R235, [R1+0x1244] ;  /* 0x0012440001eb7983 */ /* 0x001ee80000300800 */
        /* <DEDUP_REMOVED lines=17> */
[C---:B------:R-:W-:Y:S01]  /*3ec90*/  IADD3 R173, P1, R10.reuse, R173, RZ ;  /* 0x000000ad0aad7210 */ /* 0x040fe20007f3e0ff */
[C---:B------:R-:W-:Y:S02]  /*3eca0*/  IMAD.X R167, R9.reuse, 0x1, R167, P3 ;  /* 0x0000000109a77824 */ /* 0x040fe400018e06a7 */
[----:B------:R-:W-:Y:S04]  /*3ecb0*/  STL [R1+0x126c], R174 ;  /* 0x00126cae01007387 */ /* 0x000fe80000100800 */
[----:B------:R0:W-:Y:S01]  /*3ecc0*/  STL [R1+0x1264], R205 ;  /* 0x001264cd01007387 */ /* 0x0001e20000100800 */
[----:B------:R-:W-:Y:S01]  /*3ecd0*/  IADD3 R166, P3, R10, R166, RZ ;  /* 0x000000a60aa67210 */ /* 0x000fe20007f7e0ff */
[----:B------:R-:W-:-:S02]  /*3ece0*/  IMAD.X R153, R9, 0x1, R153, P5 ;  /* 0x0000000109997824 */ /* 0x000fc400028e0699 */
[----:B0-----:R-:W4:Y:S04]  /*3ecf0*/  LDL.LU R205, [R1+0x1228] ;  /* 0x0012280001cd7983 */ /* 0x001f280000300800 */
[----:B------:R-:W-:Y:S04]  /*3ed00*/  STL [R1+0x1220], R173 ;  /* 0x001220ad01007387 */ /* 0x000fe80000100800 */
[----:B------:R-:W-:Y:S01]  /*3ed10*/  STL [R1+0x125c], R167 ;  /* 0x00125ca701007387 */ /* 0x000fe20000100800 */
[----:B------:R-:W-:-:S03]  /*3ed20*/  IADD3 R191, P5, R10, R191, RZ ;  /* 0x000000bf0abf7210 */ /* 0x000fc60007fbe0ff */
[----:B------:R-:W4:Y:S04]  /*3ed30*/  LDL.LU R184, [R1+0x1234] ;  /* 0x0012340001b87983 */ /* 0x000f280000300800 */
[----:B------:R-:W-:Y:S04]  /*3ed40*/  STL [R1+0x1248], R166 ;  /* 0x001248a601007387 */ /* 0x000fe80000100800 */
[----:B------:R-:W4:Y:S04]  /*3ed50*/  LDL.LU R169, [R1+0x11f0] ;  /* 0x0011f00001a97983 */ /* 0x000f280000300800 */
[----:B------:R-:W-:Y:S04]  /*3ed60*/  STL [R1+0x1254], R153 ;  /* 0x0012549901007387 */ /* 0x000fe80000100800 */
        /* <DEDUP_REMOVED lines=8> */
[----:B------:R0:W-:Y:S04]  /*3edf0*/  STL [R1+0x124c], R207 ;  /* 0x00124ccf01007387 */ /* 0x0001e80000100800 */
[----:B0-----:R-:W4:Y:S04]  /*3ee00*/  LDL.LU R207, [R1+0x1214] ;  /* 0x0012140001cf7983 */ /* 0x001f280000300800 */
[----:B------:R-:W4:Y:S01]  /*3ee10*/  LDL.LU R229, [R1+0x11d0] ;  /* 0x0011d00001e57983 */ /* 0x000f220000300800 */
        /* <DEDUP_REMOVED lines=21> */
[----:B------:R-:W4:Y:S04]  /*3ef70*/  LDL.LU R166, [R1+0x11dc] ;  /* 0x0011dc0001a67983 */ /* 0x000f280000300800 */
[----:B------:R0:W-:Y:S04]  /*3ef80*/  STL [R1+0x1228], R205 ;  /* 0x001228cd01007387 */ /* 0x0001e80000100800 */
[----:B------:R-:W4:Y:S01]  /*3ef90*/  LDL.LU R153, [R1+0x11c8] ;  /* 0x0011c80001997983 */ /* 0x000f220000300800 */
[C---:B------:R-:W-:Y:S01]  /*3efa0*/  IMAD.X R184, R9.reuse, 0x1, R184, P2 ;  /* 0x0000000109b87824 */ /* 0x040fe200010e06b8 */
[C---:B------:R-:W-:Y:S01]  /*3efb0*/  IADD3 R169, P2, R10.reuse, R169, RZ ;  /* 0x000000a90aa97210 */ /* 0x040fe20007f5e0ff */
[C---:B------:R-:W-:Y:S01]  /*3efc0*/  IMAD.X R168, R9.reuse, 0x1, R168, P6 ;  /* 0x0000000109a87824 */ /* 0x040fe200030e06a8 */
[----:B------:R-:W-:Y:S01]  /*3efd0*/  IADD3 R155, P6, R10, R155, RZ ;  /* 0x0000009b0a9b7210 */ /* 0x000fe20007fde0ff */
[C---:B------:R-:W-:Y:S01]  /*3efe0*/  IMAD.X R154, R9.reuse, 0x1, R154, P4 ;  /* 0x00000001099a7824 */ /* 0x040fe200020e069a */
[----:B0-----:R-:W4:Y:S01]  /*3eff0*/  LDL.LU R205, [R1+0x11d4] ;  /* 0x0011d40001cd7983 */ /* 0x001f220000300800 */
[----:B------:R-:W-:-:S03]  /*3f000*/  IMAD.X R203, R9, 0x1, R203, P1 ;  /* 0x0000000109cb7824 */ /* 0x000fc600008e06cb */
[----:B------:R-:W-:Y:S04]  /*3f010*/  STL [R1+0x1234], R184 ;  /* 0x001234b801007387 */ /* 0x000fe80000100800 */
[----:B------:R-:W-:Y:S01]  /*3f020*/  STL [R1+0x11f0], R169 ;  /* 0x0011f0a901007387 */ /* 0x000fe20000100800 */
[C---:B------:R-:W-:Y:S02]  /*3f030*/  IADD3 R191, P1, R10.reuse, R191, RZ ;  /* 0x000000bf0abf7210 */ /* 0x040fe40007f3e0ff */
[----:B------:R-:W-:Y:S01]  /*3f040*/  IADD3 R201, P4, R10, R201, RZ ;  /* 0x000000c90ac97210 */ /* 0x000fe20007f9e0ff */
[----:B------:R-:W-:Y:S04]  /*3f050*/  STL [R1+0x122c], R168 ;  /* 0x00122ca801007387 */ /* 0x000fe80000100800 */
[----:B------:R-:W-:Y:S04]  /*3f060*/  STL [R1+0x1218], R155 ;  /* 0x0012189b01007387 */ /* 0x000fe80000100800 */
[----:B------:R-:W-:Y:S04]  /*3f070*/  STL [R1+0x1224], R154 ;  /* 0x0012249a01007387 */ /* 0x000fe80000100800 */
[----:B------:R0:W-:Y:S04]  /*3f080*/  STL [R1+0x1208], R191 ;  /* 0x001208bf01007387 */ /* 0x0001e80000100800 */
[----:B------:R-:W-:Y:S04]  /*3f090*/  STL [R1+0x11e0], R201 ;  /* 0x0011e0c901007387 */ /* 0x000fe80000100800 */
[----:B0-----:R-:W4:Y:S01]  /*3f0a0*/  LDL.LU R191, [R1+0x1190] ;  /* 0x0011900001bf7983 */ /* 0x001f220000300800 */
[----:B------:R-:W-:-:S03]  /*3f0b0*/  IMAD.X R207, R9, 0x1, R207, P6 ;  /* 0x0000000109cf7824 */ /* 0x000fc600030e06cf */
[----:B------:R-:W-:Y:S04]  /*3f0c0*/  STL [R1+0x121c], R203 ;  /* 0x00121ccb01007387 */ /* 0x000fe80000100800 */
[----:B------:R0:W-:Y:S04]  /*3f0d0*/  STL [R1+0x1214], R207 ;  /* 0x001214cf01007387 */ /* 0x0001e80000100800 */
[----:B0-----:R-:W4:Y:S01]  /*3f0e0*/  LDL.LU R207, [R1+0x11cc] ;  /* 0x0011cc0001cf7983 */ /* 0x001f220000300800 */
[C---:B------:R-:W-:Y:S01]  /*3f0f0*/  IADD3 R229, P6, R10.reuse, R229, RZ ;  /* 0x000000e50ae57210 */ /* 0x040fe20007fde0ff */
[----:B--2---:R-:W-:Y:S01]  /*3f100*/  IMAD.X R233, R9, 0x1, R233, P5 ;  /* 0x0000000109e97824 */ /* 0x004fe200028e06e9 */
[----:B------:R-:W-:-:S04]  /*3f110*/  IADD3 R231, P5, R10, R231, RZ ;  /* 0x000000e70ae77210 */ /* 0x000fc80007fbe0ff */
[----:B------:R0:W-:Y:S04]  /*3f120*/  STL [R1+0x120c], R233 ;  /* 0x00120ce901007387 */ /* 0x0001e80000100800 */
[----:B0-----:R-:W2:Y:S01]  /*3f130*/  LDL.LU R233, [R1+0x11b8] ;  /* 0x0011b80001e97983 */ /* 0x001ea20000300800 */
[C---:B---3--:R-:W-:Y:S01]  /*3f140*/  IMAD.X R235, R9.reuse, 0x1, R235, P1 ;  /* 0x0000000109eb7824 */ /* 0x048fe200008e06eb */
[----:B----4-:R-:W-:Y:S02]  /*3f150*/  IADD3 R178, P1, R10, R178, RZ ;  /* 0x000000b20ab27210 */ /* 0x010fe40007f3e0ff */
[----:B------:R-:W-:Y:S01]  /*3f160*/  STL [R1+0x11d0], R229 ;  /* 0x0011d0e501007387 */ /* 0x000fe20000100800 */
[----:B------:R-:W-:-:S03]  /*3f170*/  IMAD.X R177, R9, 0x1, R177, P3 ;  /* 0x0000000109b17824 */ /* 0x000fc600018e06b1 */
[----:B------:R0:W-:Y:S01]  /*3f180*/  STL [R1+0x1204], R235 ;  /* 0x001204eb01007387 */ /* 0x0001e20000100800 */
[C---:B------:R-:W-:Y:S01]  /*3f190*/  IADD3 R176, P3, R10.reuse, R176, RZ ;  /* 0x000000b00ab07210 */ /* 0x040fe20007f7e0ff */
[C---:B------:R-:W-:Y:S01]  /*3f1a0*/  IMAD.X R175, R9.reuse, 0x1, R175, P5 ;  /* 0x0000000109af7824 */ /* 0x040fe200028e06af */
[----:B------:R-:W-:Y:S01]  /*3f1b0*/  IADD3 R174, P5, R10, R174, RZ ;  /* 0x000000ae0aae7210 */ /* 0x000fe20007fbe0ff */
[----:B0-----:R-:W3:Y:S01]  /*3f1c0*/  LDL.LU R235, [R1+0x11c4] ;  /* 0x0011c40001eb7983 */ /* 0x001ee20000300800 */
[----:B------:R-:W-:-:S03]  /*3f1d0*/  IMAD.X R152, R9, 0x1, R152, P2 ;  /* 0x0000000109987824 */ /* 0x000fc600010e0698 */
[----:B------:R-:W-:Y:S04]  /*3f1e0*/  STL [R1+0x11f8], R231 ;  /* 0x0011f8e701007387 */ /* 0x000fe80000100800 */
[----:B------:R-:W-:Y:S04]  /*3f1f0*/  STL [R1+0x11c0], R178 ;  /* 0x0011c0b201007387 */ /* 0x000fe80000100800 */
[----:B------:R-:W-:Y:S04]  /*3f200*/  STL [R1+0x11fc], R177 ;  /* 0x0011fcb101007387 */ /* 0x000fe80000100800 */
[----:B------:R-:W-:Y:S04]  /*3f210*/  STL [R1+0x11e8], R176 ;  /* 0x0011e8b001007387 */ /* 0x000fe80000100800 */
[----:B------:R0:W-:Y:S04]  /*3f220*/  STL [R1+0x11ec], R152 ;  /* 0x0011ec9801007387 */ /* 0x0001e80000100800 */
[----:B------:R-:W-:Y:S04]  /*3f230*/  STL [R1+0x11f4], R175 ;  /* 0x0011f4af01007387 */ /* 0x000fe80000100800 */
[----:B0-----:R-:W4:Y:S01]  /*3f240*/  LDL.LU R152, [R1+0x1180] ;  /* 0x0011800001987983 */ /* 0x001f220000300800 */
[C---:B------:R-:W-:Y:S01]  /*3f250*/  IADD3 R190, P2, R10.reuse, R190, RZ ;  /* 0x000000be0abe7210 */ /* 0x040fe20007f5e0ff */
[C---:B------:R-:W-:Y:S01]  /*3f260*/  IMAD.X R173, R9.reuse, 0x1, R173, P3 ;  /* 0x0000000109ad7824 */ /* 0x040fe200018e06ad */
[C---:B------:R-:W-:Y:S01]  /*3f270*/  IADD3 R167, P3, R10.reuse, R167, RZ ;  /* 0x000000a70aa77210 */ /* 0x040fe20007f7e0ff */
[----:B------:R-:W-:Y:S04]  /*3f280*/  STL [R1+0x11b0], R174 ;  /* 0x0011b0ae01007387 */ /* 0x000fe80000100800 */
[----:B------:R0:W-:Y:S01]  /*3f290*/  STL [R1+0x11d8], R190 ;  /* 0x0011d8be01007387 */ /* 0x0001e20000100800 */
[----:B------:R-:W-:Y:S01]  /*3f2a0*/  IMAD.X R166, R9, 0x1, R166, P4 ;  /* 0x0000000109a67824 */ /* 0x000fe200020e06a6 */
[----:B------:R-:W-:-:S02]  /*3f2b0*/  IADD3 R153, P4, R10, R153, RZ ;  /* 0x000000990a997210 */ /* 0x000fc40007f9e0ff */
[----:B0-----:R-:W4:Y:S04]  /*3f2c0*/  LDL.LU R190, [R1+0x11bc] ;  /* 0x0011bc0001be7983 */ /* 0x001f280000300800 */
[----:B------:R-:W-:Y:S04]  /*3f2d0*/  STL [R1+0x11e4], R173 ;  /* 0x0011e4ad01007387 */ /* 0x000fe80000100800 */
[----:B------:R-:W-:Y:S01]  /*3f2e0*/  STL [R1+0x11a0], R167 ;  /* 0x0011a0a701007387 */ /* 0x000fe20000100800 */
[----:B------:R-:W-:-:S03]  /*3f2f0*/  IMAD.X R205, R9, 0x1, R205, P2 ;  /* 0x0000000109cd7824 */ /* 0x000fc600010e06cd */
        /* <DEDUP_REMOVED lines=12> */
[----:B------:R0:W-:Y:S04]  /*3f3c0*/  STL [R1+0x1190], R191 ;  /* 0x001190bf01007387 */ /* 0x0001e80000100800 */
[----:B0-----:R-:W4:Y:S01]  /*3f3d0*/  LDL.LU R191, [R1+0x1188] ;  /* 0x0011880001bf7983 */ /* 0x001f220000300800 */
[----:B------:R-:W-:-:S03]  /*3f3e0*/  IMAD.X R207, R9, 0x1, R207, P6 ;  /* 0x0000000109cf7824 */ /* 0x000fc600030e06cf */
[----:B------:R-:W4:Y:S04]  /*3f3f0*/  LDL.LU R229, [R1+0x1194] ;  /* 0x0011940001e57983 */ /* 0x000f280000300800 */
[----:B------:R0:W-:Y:S04]  /*3f400*/  STL [R1+0x11cc], R207 ;  /* 0x0011cccf01007387 */ /* 0x0001e80000100800 */
[----:B0-----:R-:W4:Y:S04]  /*3f410*/  LDL.LU R207, [R1+0x1150] ;  /* 0x0011500001cf7983 */ /* 0x001f280000300800 */
[----:B------:R-:W4:Y:S01]  /*3f420*/  LDL.LU R231, [R1+0x118c] ;  /* 0x00118c0001e77983 */ /* 0x000f220000300800 */
[----:B--2---:R-:W-:-:S05]  /*3f430*/  IADD3 R233, P6, R10, R233, RZ ;  /* 0x000000e90ae97210 */ /* 0x004fca0007fde0ff */
[----:B------:R0:W-:Y:S04]  /*3f440*/  STL [R1+0x11b8], R233 ;  /* 0x0011b8e901007387 */ /* 0x0001e80000100800 */
[----:B0-----:R-:W2:Y:S01]  /*3f450*/  LDL.LU R233, [R1+0x1178] ;  /* 0x0011780001e97983 */ /* 0x001ea20000300800 */
[----:B---3--:R-:W-:-:S03]  /*3f460*/  IMAD.X R235, R9, 0x1, R235, P4 ;  /* 0x0000000109eb7824 */ /* 0x008fc600020e06eb */
[----:B------:R-:W3:Y:S04]  /*3f470*/  LDL.LU R178, [R1+0x1184] ;  /* 0x0011840001b27983 */ /* 0x000ee80000300800 */
[----:B------:R-:W3:Y:S04]  /*3f480*/  LDL.LU R177, [R1+0x1140] ;  /* 0x0011400001b17983 */ /* 0x000ee80000300800 */
[----:B------:R-:W3:Y:S04]  /*3f490*/  LDL.LU R176, [R1+0x117c] ;  /* 0x00117c0001b07983 */ /* 0x000ee80000300800 */
[----:B------:R0:W-:Y:S04]  /*3f4a0*/  STL [R1+0x11c4], R235 ;  /* 0x0011c4eb01007387 */ /* 0x0001e80000100800 */
[----:B------:R-:W3:Y:S04]  /*3f4b0*/  LDL.LU R175, [R1+0x1168] ;  /* 0x0011680001af7983 */ /* 0x000ee80000300800 */
[----:B------:R-:W3:Y:S04]  /*3f4c0*/  LDL.LU R174, [R1+0x1174] ;  /* 0x0011740001ae7983 */ /* 0x000ee80000300800 */
[----:B0-----:R-:W3:Y:S01]  /*3f4d0*/  LDL.LU R235, [R1+0x1130] ;  /* 0x0011300001eb7983 */ /* 0x001ee20000300800 */
[----:B----4-:R-:W-:-:S05]  /*3f4e0*/  IADD3 R152, P4, R10, R152, RZ ;  /* 0x000000980a987210 */ /* 0x010fca0007f9e0ff */
[----:B------:R0:W-:Y:S04]  /*3f4f0*/  STL [R1+0x1180], R152 ;  /* 0x0011809801007387 */ /* 0x0001e80000100800 */
[----:B0-----:R-:W4:Y:S01]  /*3f500*/  LDL.LU R152, [R1+0x116c] ;  /* 0x00116c0001987983 */ /* 0x001f220000300800 */
[----:B------:R-:W-:-:S03]  /*3f510*/  IMAD.X R190, R9, 0x1, R190, P1 ;  /* 0x0000000109be7824 */ /* 0x000fc600008e06be */
[----:B------:R-:W4:Y:S04]  /*3f520*/  LDL.LU R173, [R1+0x1158] ;  /* 0x0011580001ad7983 */ /* 0x000f280000300800 */
[----:B------:R-:W4:Y:S04]  /*3f530*/  LDL.LU R167, [R1+0x1164] ;  /* 0x0011640001a77983 */ /* 0x000f280000300800 */
[----:B------:R-:W4:Y:S04]  /*3f540*/  LDL.LU R166, [R1+0x1120] ;  /* 0x0011200001a67983 */ /* 0x000f280000300800 */
[----:B------:R0:W-:Y:S04]  /*3f550*/  STL [R1+0x11bc], R190 ;  /* 0x0011bcbe01007387 */ /* 0x0001e80000100800 */
[----:B------:R-:W4:Y:S01]  /*3f560*/  LDL.LU R153, [R1+0x115c] ;  /* 0x00115c0001997983 */ /* 0x000f220000300800 */
[C---:B------:R-:W-:Y:S01]  /*3f570*/  IADD3 R184, P1, R10.reuse, R184, RZ ;  /* 0x000000b80ab87210 */ /* 0x040fe20007f3e0ff */
[C---:B------:R-:W-:Y:S01]  /*3f580*/  IMAD.X R169, R9.reuse, 0x1, R169, P6 ;  /* 0x0000000109a97824 */ /* 0x040fe200030e06a9 */
[C---:B------:R-:W-:Y:S01]  /*3f590*/  IADD3 R168, P6, R10.reuse, R168, RZ ;  /* 0x000000a80aa87210 */ /* 0x040fe20007fde0ff */
[C---:B------:R-:W-:Y:S01]  /*3f5a0*/  IMAD.X R155, R9.reuse, 0x1, R155, P5 ;  /* 0x00000001099b7824 */ /* 0x040fe200028e069b */
[----:B------:R-:W-:Y:S01]  /*3f5b0*/  IADD3 R154, P5, R10, R154, RZ ;  /* 0x0000009a0a9a7210 */ /* 0x000fe20007fbe0ff */
[----:B0-----:R-:W4:Y:S04]  /*3f5c0*/  LDL.LU R190, [R1+0x1148] ;  /* 0x0011480001be7983 */ /* 0x001f280000300800 */
[----:B------:R-:W-:Y:S01]  /*3f5d0*/  STL [R1+0x11a8], R184 ;  /* 0x0011a8b801007387 */ /* 0x000fe20000100800 */
[----:B------:R-:W-:-:S03]  /*3f5e0*/  IMAD.X R205, R9, 0x1, R205, P3 ;  /* 0x0000000109cd7824 */ /* 0x000fc600018e06cd */
[----:B------:R-:W-:Y:S01]  /*3f5f0*/  STL [R1+0x11b4], R169 ;  /* 0x0011b4a901007387 */ /* 0x000fe20000100800 */
[----:B------:R-:W-:-:S03]  /*3f600*/  IMAD.X R201, R9, 0x1, R201, P1 ;  /* 0x0000000109c97824 */ /* 0x000fc600008e06c9 */
[----:B------:R-:W-:Y:S04]  /*3f610*/  STL [R1+0x1170], R168 ;  /* 0x001170a801007387 */ /* 0x000fe80000100800 */
[----:B------:R-:W-:Y:S04]  /*3f620*/  STL [R1+0x11ac], R155 ;  /* 0x0011ac9b01007387 */ /* 0x000fe80000100800 */
[----:B------:R-:W-:Y:S04]  /*3f630*/  STL [R1+0x1198], R154 ;  /* 0x0011989a01007387 */ /* 0x000fe80000100800 */
[----:B------:R0:W-:Y:S04]  /*3f640*/  STL [R1+0x119c], R205 ;  /* 0x00119ccd01007387 */ /* 0x0001e80000100800 */
[----:B------:R-:W-:Y:S01]  /*3f650*/  STL [R1+0x11a4], R201 ;  /* 0x0011a4c901007387 */ /* 0x000fe20000100800 */
[----:B------:R-:W-:-:S03]  /*3f660*/  IADD3 R203, P1, R10, R203, RZ ;  /* 0x000000cb0acb7210 */ /* 0x000fc60007f3e0ff */
[----:B0-----:R-:W4:Y:S01]  /*3f670*/  LDL.LU R205, [R1+0x1154] ;  /* 0x0011540001cd7983 */ /* 0x001f220000300800 */
[----:B------:R-:W-:-:S03]  /*3f680*/  IADD3 R191, P3, R10, R191, RZ ;  /* 0x000000bf0abf7210 */ /* 0x000fc60007f7e0ff */
[----:B------:R-:W-:Y:S01]  /*3f690*/  STL [R1+0x1160], R203 ;  /* 0x001160cb01007387 */ /* 0x000fe20000100800 */
[----:B------:R-:W-:-:S03]  /*3f6a0*/  IMAD.X R229, R9, 0x1, R229, P5 ;  /* 0x0000000109e57824 */ /* 0x000fc600028e06e5 */
[----:B------:R0:W-:Y:S04]  /*3f6b0*/  STL [R1+0x1188], R191 ;  /* 0x001188bf01007387 */ /* 0x0001e80000100800 */
[----:B0-----:R-:W4:Y:S01]  /*3f6c0*/  LDL.LU R191, [R1+0x1110] ;  /* 0x0011100001bf7983 */ /* 0x001f220000300800 */
[----:B------:R-:W-:-:S05]  /*3f6d0*/  IADD3 R207, P5, R10, R207, RZ ;  /* 0x000000cf0acf7210 */ /* 0x000fca0007fbe0ff */
[----:B------:R0:W-:Y:S04]  /*3f6e0*/  STL [R1+0x1150], R207 ;  /* 0x001150cf01007387 */ /* 0x0001e80000100800 */
[----:B0-----:R-:W4:Y:S01]  /*3f6f0*/  LDL.LU R207, [R1+0x114c] ;  /* 0x00114c0001cf7983 */ /* 0x001f220000300800 */
[----:B------:R-:W-:-:S03]  /*3f700*/  IMAD.X R231, R9, 0x1, R231, P2 ;  /* 0x0000000109e77824 */ /* 0x000fc600010e06e7 */
[----:B------:R-:W-:Y:S01]  /*3f710*/  STL [R1+0x1194], R229 ;  /* 0x001194e501007387 */ /* 0x000fe20000100800 */
[C---:B--2---:R-:W-:Y:S01]  /*3f720*/  IADD3 R233, P2, R10.reuse, R233, RZ ;  /* 0x000000e90ae97210 */ /* 0x044fe20007f5e0ff */
[C---:B---3--:R-:W-:Y:S01]  /*3f730*/  IMAD.X R178, R9.reuse, 0x1, R178, P3 ;  /* 0x0000000109b27824 */ /* 0x048fe200018e06b2 */
[C---:B------:R-:W-:Y:S01]  /*3f740*/  IADD3 R177, P3, R10.reuse, R177, RZ ;  /* 0x000000b10ab17210 */ /* 0x040fe20007f7e0ff */
[C---:B------:R-:W-:Y:S02]  /*3f750*/  IMAD.X R176, R9.reuse, 0x1, R176, P4 ;  /* 0x0000000109b07824 */ /* 0x040fe400020e06b0 */
[----:B------:R0:W-:Y:S01]  /*3f760*/  STL [R1+0x1178], R233 ;  /* 0x001178e901007387 */ /* 0x0001e20000100800 */
[----:B------:R-:W-:Y:S01]  /*3f770*/  IMAD.X R174, R9, 0x1, R174, P2 ;  /* 0x0000000109ae7824 */ /* 0x000fe200010e06ae */
[C---:B------:R-:W-:Y:S02]  /*3f780*/  IADD3 R175, P4, R10.reuse, R175, RZ ;  /* 0x000000af0aaf7210 */ /* 0x040fe40007f9e0ff */
[----:B0-----:R-:W2:Y:S01]  /*3f790*/  LDL.LU R233, [R1+0x1138] ;  /* 0x0011380001e97983 */ /* 0x001ea20000300800 */
[----:B------:R-:W-:-:S03]  /*3f7a0*/  IADD3 R235, P2, R10, R235, RZ ;  /* 0x000000eb0aeb7210 */ /* 0x000fc60007f5e0ff */
[----:B------:R-:W-:Y:S04]  /*3f7b0*/  STL [R1+0x118c], R231 ;  /* 0x00118ce701007387 */ /* 0x000fe80000100800 */
[----:B------:R-:W-:Y:S04]  /*3f7c0*/  STL [R1+0x1184], R178 ;  /* 0x001184b201007387 */ /* 0x000fe80000100800 */
[----:B------:R-:W-:Y:S04]  /*3f7d0*/  STL [R1+0x1140], R177 ;  /* 0x001140b101007387 */ /* 0x000fe80000100800 */
[----:B------:R-:W-:Y:S04]  /*3f7e0*/  STL [R1+0x117c], R176 ;  /* 0x00117cb001007387 */ /* 0x000fe80000100800 */
[----:B------:R0:W-:Y:S04]  /*3f7f0*/  STL [R1+0x1130], R235 ;  /* 0x001130eb01007387 */ /* 0x0001e80000100800 */
[----:B------:R-:W-:Y:S04]  /*3f800*/  STL [R1+0x1168], R175 ;  /* 0x001168af01007387 */ /* 0x000fe80000100800 */
[----:B0-----:R-:W3:Y:S01]  /*3f810*/  LDL.LU R235, [R1+0x1144] ;  /* 0x0011440001eb7983 */ /* 0x001ee20000300800 */
[C---:B----4-:R-:W-:Y:S01]  /*3f820*/  IMAD.X R152, R9.reuse, 0x1, R152, P6 ;  /* 0x0000000109987824 */ /* 0x050fe200030e0698 */
[C---:B------:R-:W-:Y:S01]  /*3f830*/  IADD3 R173, P6, R10.reuse, R173, RZ ;  /* 0x000000ad0aad7210 */ /* 0x040fe20007fde0ff */
[C---:B------:R-:W-:Y:S01]  /*3f840*/  IMAD.X R167, R9.reuse, 0x1, R167, P4 ;  /* 0x0000000109a77824 */ /* 0x040fe200020e06a7 */
        /* <DEDUP_REMOVED lines=21> */
[----:B0-----:R-:W4:Y:S01]  /*3f9a0*/  LDL.LU R205, [R1+0x111c] ;  /* 0x00111c0001cd7983 */ /* 0x001f220000300800 */
[----:B------:R-:W-:-:S03]  /*3f9b0*/  IADD3 R191, P6, R10, R191, RZ ;  /* 0x000000bf0abf7210 */ /* 0x000fc60007fde0ff */
[----:B------:R-:W4:Y:S04]  /*3f9c0*/  LDL.LU R229, [R1+0x1108] ;  /* 0x0011080001e57983 */ /* 0x000f280000300800 */
[----:B------:R0:W-:Y:S04]  /*3f9d0*/  STL [R1+0x1110], R191 ;  /* 0x001110bf01007387 */ /* 0x0001e80000100800 */
[----:B0-----:R-:W4:Y:S01]  /*3f9e0*/  LDL.LU R191, [R1+0x1114] ;  /* 0x0011140001bf7983 */ /* 0x001f220000300800 */
[----:B------:R-:W-:-:S03]  /*3f9f0*/  IMAD.X R207, R9, 0x1, R207, P5 ;  /* 0x0000000109cf7824 */ /* 0x000fc600028e06cf */
[----:B------:R-:W4:Y:S04]  /*3fa00*/  LDL.LU R231, [R1+0x10d0] ;  /* 0x0010d00001e77983 */ /* 0x000f280000300800 */
[----:B------:R0:W-:Y:S04]  /*3fa10*/  STL [R1+0x114c], R207 ;  /* 0x00114ccf01007387 */ /* 0x0001e80000100800 */
[----:B0-----:R-:W4:Y:S04]  /*3fa20*/  LDL.LU R207, [R1+0x110c] ;  /* 0x00110c0001cf7983 */ /* 0x001f280000300800 */
[----:B------:R-:W4:Y:S04]  /*3fa30*/  LDL.LU R178, [R1+0x10f8] ;  /* 0x0010f80001b27983 */ /* 0x000f280000300800 */
[----:B------:R-:W4:Y:S04]  /*3fa40*/  LDL.LU R177, [R1+0x1104] ;  /* 0x0011040001b17983 */ /* 0x000f280000300800 */
[----:B------:R-:W4:Y:S01]  /*3fa50*/  LDL.LU R176, [R1+0x10c0] ;  /* 0x0010c00001b07983 */ /* 0x000f220000300800 */
[----:B--2---:R-:W-:-:S05]  /*3fa60*/  IADD3 R233, P5, R10, R233, RZ ;  /* 0x000000e90ae97210 */ /* 0x004fca0007fbe0ff */
[----:B------:R0:W-:Y:S04]  /*3fa70*/  STL [R1+0x1138], R233 ;  /* 0x001138e901007387 */ /* 0x0001e80000100800 */
[----:B------:R-:W2:Y:S04]  /*3fa80*/  LDL.LU R175, [R1+0x10fc] ;  /* 0x0010fc0001af7983 */ /* 0x000ea80000300800 */
[----:B------:R-:W2:Y:S04]  /*3fa90*/  LDL.LU R174, [R1+0x10e8] ;  /* 0x0010e80001ae7983 */ /* 0x000ea80000300800 */
[----:B0-----:R-:W2:Y:S01]  /*3faa0*/  LDL.LU R233, [R1+0x10f4] ;  /* 0x0010f40001e97983 */ /* 0x001ea20000300800 */
[----:B---3--:R-:W-:-:S05]  /*3fab0*/  IMAD.X R235, R9, 0x1, R235, P1 ;  /* 0x0000000109eb7824 */ /* 0x008fca00008e06eb */
[----:B------:R0:W-:Y:S04]  /*3fac0*/  STL [R1+0x1144], R235 ;  /* 0x001144eb01007387 */ /* 0x0001e80000100800 */
[----:B0-----:R-:W3:Y:S01]  /*3fad0*/  LDL.LU R235, [R1+0x10b0] ;  /* 0x0010b00001eb7983 */ /* 0x001ee20000300800 */
[----:B----4-:R-:W-:-:S03]  /*3fae0*/  IADD3 R152, P1, R10, R152, RZ ;  /* 0x000000980a987210 */ /* 0x010fc60007f3e0ff */
[----:B------:R-:W4:Y:S04]  /*3faf0*/  LDL.LU R173, [R1+0x10ec] ;  /* 0x0010ec0001ad7983 */ /* 0x000f280000300800 */
[----:B------:R-:W4:Y:S01]  /*3fb00*/  LDL.LU R167, [R1+0x10d8] ;  /* 0x0010d80001a77983 */ /* 0x000f220000300800 */
[----:B------:R-:W-:-:S03]  /*3fb10*/  IMAD.X R184, R9, 0x1, R184, P3 ;  /* 0x0000000109b87824 */ /* 0x000fc600018e06b8 */
[----:B------:R-:W4:Y:S01]  /*3fb20*/  LDL.LU R166, [R1+0x10e4] ;  /* 0x0010e40001a67983 */ /* 0x000f220000300800 */
[----:B------:R-:W-:-:S03]  /*3fb30*/  IADD3 R169, P3, R10, R169, RZ ;  /* 0x000000a90aa97210 */ /* 0x000fc60007f7e0ff */
[----:B------:R0:W-:Y:S04]  /*3fb40*/  STL [R1+0x1100], R152 ;  /* 0x0011009801007387 */ /* 0x0001e80000100800 */
[----:B------:R-:W4:Y:S01]  /*3fb50*/  LDL.LU R153, [R1+0x10a0] ;  /* 0x0010a00001997983 */ /* 0x000f220000300800 */
[C---:B------:R-:W-:Y:S01]  /*3fb60*/  IMAD.X R168, R9.reuse, 0x1, R168, P5 ;  /* 0x0000000109a87824 */ /* 0x040fe200028e06a8 */
[C---:B------:R-:W-:Y:S01]  /*3fb70*/  IADD3 R155, P5, R10.reuse, R155, RZ ;  /* 0x0000009b0a9b7210 */ /* 0x040fe20007fbe0ff */
[C---:B------:R-:W-:Y:S02]  /*3fb80*/  IMAD.X R154, R9.reuse, 0x1, R154, P2 ;  /* 0x00000001099a7824 */ /* 0x040fe400010e069a */
[----:B------:R-:W-:Y:S01]  /*3fb90*/  IMAD.X R203, R9, 0x1, R203, P3 ;  /* 0x0000000109cb7824 */ /* 0x000fe200018e06cb */
[C---:B------:R-:W-:Y:S01]  /*3fba0*/  IADD3 R201, P2, R10.reuse, R201, RZ ;  /* 0x000000c90ac97210 */ /* 0x040fe20007f5e0ff */
[----:B0-----:R-:W4:Y:S04]  /*3fbb0*/  LDL.LU R152, [R1+0x10dc] ;  /* 0x0010dc0001987983 */ /* 0x001f280000300800 */
[----:B------:R-:W-:Y:S01]  /*3fbc0*/  STL [R1+0x113c], R184 ;  /* 0x00113cb801007387 */ /* 0x000fe20000100800 */
[----:B------:R-:W-:-:S03]  /*3fbd0*/  IADD3 R190, P3, R10, R190, RZ ;  /* 0x000000be0abe7210 */ /* 0x000fc60007f7e0ff */
[----:B------:R-:W-:Y:S04]  /*3fbe0*/  STL [R1+0x1128], R169 ;  /* 0x001128a901007387 */ /* 0x000fe80000100800 */
        /* <DEDUP_REMOVED lines=8> */
[----:B------:R0:W-:Y:S01]  /*3fc70*/  STL [R1+0x111c], R205 ;  /* 0x00111ccd01007387 */ /* 0x0001e20000100800 */
[----:B------:R-:W-:-:S03]  /*3fc80*/  IADD3 R229, P4, R10, R229, RZ ;  /* 0x000000e50ae57210 */ /* 0x000fc60007f9e0ff */
[----:B0-----:R-:W4:Y:S01]  /*3fc90*/  LDL.LU R205, [R1+0x10d4] ;  /* 0x0010d40001cd7983 */ /* 0x001f220000300800 */
[----:B------:R-:W-:-:S05]  /*3fca0*/  IMAD.X R191, R9, 0x1, R191, P2 ;  /* 0x0000000109bf7824 */ /* 0x000fca00010e06bf */
[----:B------:R0:W-:Y:S04]  /*3fcb0*/  STL [R1+0x1114], R191 ;  /* 0x001114bf01007387 */ /* 0x0001e80000100800 */
[----:B0-----:R-:W4:Y:S01]  /*3fcc0*/  LDL.LU R191, [R1+0x1090] ;  /* 0x0010900001bf7983 */ /* 0x001f220000300800 */
[----:B------:R-:W-:-:S03]  /*3fcd0*/  IMAD.X R207, R9, 0x1, R207, P6 ;  /* 0x0000000109cf7824 */ /* 0x000fc600030e06cf */
[----:B------:R-:W-:Y:S04]  /*3fce0*/  STL [R1+0x1108], R229 ;  /* 0x001108e501007387 */ /* 0x000fe80000100800 */
[----:B------:R0:W-:Y:S04]  /*3fcf0*/  STL [R1+0x110c], R207 ;  /* 0x00110ccf01007387 */ /* 0x0001e80000100800 */
[----:B0-----:R-:W4:Y:S01]  /*3fd00*/  LDL.LU R207, [R1+0x10cc] ;  /* 0x0010cc0001cf7983 */ /* 0x001f220000300800 */
[C---:B------:R-:W-:Y:S02]  /*3fd10*/  IADD3 R178, P6, R10.reuse, R178, RZ ;  /* 0x000000b20ab27210 */ /* 0x040fe40007fde0ff */
[C---:B------:R-:W-:Y:S01]  /*3fd20*/  IADD3 R231, P2, R10.reuse, R231, RZ ;  /* 0x000000e70ae77210 */ /* 0x040fe20007f5e0ff */
[----:B------:R-:W-:Y:S01]  /*3fd30*/  IMAD.X R177, R9, 0x1, R177, P4 ;  /* 0x0000000109b17824 */ /* 0x000fe200020e06b1 */
[----:B------:R-:W-:-:S03]  /*3fd40*/  IADD3 R176, P4, R10, R176, RZ ;  /* 0x000000b00ab07210 */ /* 0x000fc60007f9e0ff */
[----:B------:R-:W-:Y:S04]  /*3fd50*/  STL [R1+0x10d0], R231 ;  /* 0x0010d0e701007387 */ /* 0x000fe80000100800 */
[----:B------:R-:W-:Y:S04]  /*3fd60*/  STL [R1+0x10f8], R178 ;  /* 0x0010f8b201007387 */ /* 0x000fe80000100800 */
[----:B------:R-:W-:Y:S04]  /*3fd70*/  STL [R1+0x1104], R177 ;  /* 0x001104b101007387 */ /* 0x000fe80000100800 */
[----:B------:R-:W-:Y:S01]  /*3fd80*/  STL [R1+0x10c0], R176 ;  /* 0x0010c0b001007387 */ /* 0x000fe20000100800 */
[C---:B--2---:R-:W-:Y:S01]  /*3fd90*/  IMAD.X R175, R9.reuse, 0x1, R175, P1 ;  /* 0x0000000109af7824 */ /* 0x044fe200008e06af */
[----:B------:R-:W-:Y:S01]  /*3fda0*/  IADD3 R174, P1, R10, R174, RZ ;  /* 0x000000ae0aae7210 */ /* 0x000fe20007f3e0ff */
[----:B------:R-:W-:-:S05]  /*3fdb0*/  IMAD.X R233, R9, 0x1, R233, P6 ;  /* 0x0000000109e97824 */ /* 0x000fca00030e06e9 */
[----:B------:R0:W-:Y:S04]  /*3fdc0*/  STL [R1+0x10f4], R233 ;  /* 0x0010f4e901007387 */ /* 0x0001e80000100800 */
[----:B------:R-:W-:Y:S04]  /*3fdd0*/  STL [R1+0x10fc], R175 ;  /* 0x0010fcaf01007387 */ /* 0x000fe80000100800 */
[----:B0-----:R-:W2:Y:S01]  /*3fde0*/  LDL.LU R233, [R1+0x10b8] ;  /* 0x0010b80001e97983 */ /* 0x001ea20000300800 */
[C---:B---3--:R-:W-:Y:S01]  /*3fdf0*/  IADD3 R235, P6, R10.reuse, R235, RZ ;  /* 0x000000eb0aeb7210 */ /* 0x048fe20007fde0ff */
[C---:B----4-:R-:W-:Y:S01]  /*3fe00*/  IMAD.X R173, R9.reuse, 0x1, R173, P5 ;  /* 0x0000000109ad7824 */ /* 0x050fe200028e06ad */
[C---:B------:R-:W-:Y:S01]  /*3fe10*/  IADD3 R167, P5, R10.reuse, R167, RZ ;  /* 0x000000a70aa77210 */ /* 0x040fe20007fbe0ff */
[----:B------:R-:W-:Y:S04]  /*3fe20*/  STL [R1+0x10e8], R174 ;  /* 0x0010e8ae01007387 */ /* 0x000fe80000100800 */
[----:B------:R0:W-:Y:S01]  /*3fe30*/  STL [R1+0x10b0], R235 ;  /* 0x0010b0eb01007387 */ /* 0x0001e20000100800 */
[----:B------:R-:W-:Y:S01]  /*3fe40*/  IMAD.X R166, R9, 0x1, R166, P1 ;  /* 0x0000000109a67824 */ /* 0x000fe200008e06a6 */
[----:B------:R-:W-:-:S02]  /*3fe50*/  IADD3 R153, P1, R10, R153, RZ ;  /* 0x000000990a997210 */ /* 0x000fc40007f3e0ff */
[----:B0-----:R-:W3:Y:S04]  /*3fe60*/  LDL.LU R235, [R1+0x10c4] ;  /* 0x0010c40001eb7983 */ /* 0x001ee80000300800 */
        /* <DEDUP_REMOVED lines=34> */
[----:B------:R0:W-:Y:S04]  /*40090*/  STL [R1+0x10b8], R233 ;  /* 0x0010b8e901007387 */ /* 0x0001e80000100800 */
[----:B0-----:R-:W2:Y:S01]  /*400a0*/  LDL.LU R233, [R1+0x1074] ;  /* 0x0010740001e97983 */ /* 0x001ea20000300800 */
[----:B---3--:R-:W-:-:S03]  /*400b0*/  IMAD.X R235, R9, 0x1, R235, P3 ;  /* 0x0000000109eb7824 */ /* 0x008fc600018e06eb */
[----:B------:R-:W3:Y:S04]  /*400c0*/  LDL.LU R173, [R1+0x1030] ;  /* 0x0010300001ad7983 */ /* 0x000ee80000300800 */
[----:B------:R-:W3:Y:S04]  /*400d0*/  LDL.LU R167, [R1+0x106c] ;  /* 0x00106c0001a77983 */ /* 0x000ee80000300800 */
[----:B------:R-:W3:Y:S01]  /*400e0*/  LDL.LU R166, [R1+0x1058] ;  /* 0x0010580001a67983 */ /* 0x000ee20000300800 */
[----:B----4-:R-:W-:Y:S01]  /*400f0*/  IADD3 R184, P3, R10, R184, RZ ;  /* 0x000000b80ab87210 */ /* 0x010fe20007f7e0ff */
[----:B------:R-:W-:-:S02]  /*40100*/  IMAD.X R169, R9, 0x1, R169, P4 ;  /* 0x0000000109a97824 */ /* 0x000fc400020e06a9 */
[----:B------:R0:W-:Y:S01]  /*40110*/  STL [R1+0x10c4], R235 ;  /* 0x0010c4eb01007387 */ /* 0x0001e20000100800 */
[----:B------:R-:W-:-:S03]  /*40120*/  IADD3 R168, P4, R10, R168, RZ ;  /* 0x000000a80aa87210 */ /* 0x000fc60007f9e0ff */
[----:B------:R-:W4:Y:S01]  /*40130*/  LDL.LU R153, [R1+0x1064] ;  /* 0x0010640001997983 */ /* 0x000f220000300800 */
[C---:B------:R-:W-:Y:S01]  /*40140*/  IMAD.X R155, R9.reuse, 0x1, R155, P2 ;  /* 0x00000001099b7824 */ /* 0x040fe200010e069b */
[C---:B------:R-:W-:Y:S01]  /*40150*/  IADD3 R154, P2, R10.reuse, R154, RZ ;  /* 0x0000009a0a9a7210 */ /* 0x040fe20007f5e0ff */
[C---:B------:R-:W-:Y:S01]  /*40160*/  IMAD.X R201, R9.reuse, 0x1, R201, P6 ;  /* 0x0000000109c97824 */ /* 0x040fe200030e06c9 */
[----:B------:R-:W-:Y:S01]  /*40170*/  IADD3 R203, P6, R10, R203, RZ ;  /* 0x000000cb0acb7210 */ /* 0x000fe20007fde0ff */
[----:B0-----:R-:W4:Y:S04]  /*40180*/  LDL.LU R235, [R1+0x1020] ;  /* 0x0010200001eb7983 */ /* 0x001f280000300800 */
[----:B------:R-:W-:Y:S01]  /*40190*/  STL [R1+0x1080], R184 ;  /* 0x001080b801007387 */ /* 0x000fe20000100800 */
        /* <DEDUP_REMOVED lines=8> */
[----:B------:R-:W-:-:S03]  /*40220*/  IADD3 R190, P4, R10, R190, RZ ;  /* 0x000000be0abe7210 */ /* 0x000fc60007f9e0ff */
[----:B------:R-:W-:Y:S01]  /*40230*/  STL [R1+0x1098], R203 ;  /* 0x001098cb01007387 */ /* 0x000fe20000100800 */
[----:B------:R-:W-:-:S03]  /*40240*/  IMAD.X R229, R9, 0x1, R229, P1 ;  /* 0x0000000109e57824 */ /* 0x000fc600008e06e5 */
[----:B------:R0:W-:Y:S04]  /*40250*/  STL [R1+0x1060], R190 ;  /* 0x001060be01007387 */ /* 0x0001e80000100800 */
[----:B0-----:R-:W4:Y:S01]  /*40260*/  LDL.LU R190, [R1+0x1048] ;  /* 0x0010480001be7983 */ /* 0x001f220000300800 */
[----:B------:R-:W-:Y:S01]  /*40270*/  IADD3 R205, P1, R10, R205, RZ ;  /* 0x000000cd0acd7210 */ /* 0x000fe20007f3e0ff */
[----:B------:R-:W-:-:S04]  /*40280*/  IMAD.X R231, R9, 0x1, R231, P6 ;  /* 0x0000000109e77824 */ /* 0x000fc800030e06e7 */
[----:B------:R0:W-:Y:S04]  /*40290*/  STL [R1+0x1088], R205 ;  /* 0x001088cd01007387 */ /* 0x0001e80000100800 */
[----:B0-----:R-:W4:Y:S01]  /*402a0*/  LDL.LU R205, [R1+0x1054] ;  /* 0x0010540001cd7983 */ /* 0x001f220000300800 */
[----:B------:R-:W-:-:S03]  /*402b0*/  IADD3 R191, P6, R10, R191, RZ ;  /* 0x000000bf0abf7210 */ /* 0x000fc60007fde0ff */
[----:B------:R-:W-:Y:S01]  /*402c0*/  STL [R1+0x109c], R229 ;  /* 0x00109ce501007387 */ /* 0x000fe20000100800 */
[C---:B------:R-:W-:Y:S01]  /*402d0*/  IMAD.X R178, R9.reuse, 0x1, R178, P5 ;  /* 0x0000000109b27824 */ /* 0x040fe200028e06b2 */
[C---:B------:R-:W-:Y:S02]  /*402e0*/  IADD3 R177, P5, R10.reuse, R177, RZ ;  /* 0x000000b10ab17210 */ /* 0x040fe40007fbe0ff */
[----:B------:R0:W-:Y:S01]  /*402f0*/  STL [R1+0x1050], R191 ;  /* 0x001050bf01007387 */ /* 0x0001e20000100800 */
        /* <DEDUP_REMOVED lines=10> */
[----:B------:R-:W-:Y:S04]  /*403a0*/  STL [R1+0x1040], R175 ;  /* 0x001040af01007387 */ /* 0x000fe80000100800 */
[----:B0-----:R-:W4:Y:S04]  /*403b0*/  LDL.LU R207, [R1+0x104c] ;  /* 0x00104c0001cf7983 */ /* 0x001f280000300800 */
[----:B------:R-:W-:Y:S01]  /*403c0*/  STL [R1+0x107c], R174 ;  /* 0x00107cae01007387 */ /* 0x000fe20000100800 */
[C---:B--2---:R-:W-:Y:S01]  /*403d0*/  IMAD.X R233, R9.reuse, 0x1, R233, P5 ;  /* 0x0000000109e97824 */ /* 0x044fe200028e06e9 */
[C---:B---3--:R-:W-:Y:S01]  /*403e0*/  IADD3 R173, P5, R10.reuse, R173, RZ ;  /* 0x000000ad0aad7210 */ /* 0x048fe20007fbe0ff */
[----:B------:R-:W-:Y:S01]  /*403f0*/  IMAD.X R167, R9, 0x1, R167, P2 ;  /* 0x0000000109a77824 */ /* 0x000fe200010e06a7 */
[----:B------:R-:W-:-:S02]  /*40400*/  IADD3 R166, P2, R10, R166, RZ ;  /* 0x000000a60aa67210 */ /* 0x000fc40007f5e0ff */
[----:B------:R0:W-:Y:S01]  /*40410*/  STL [R1+0x1074], R233 ;  /* 0x001074e901007387 */ /* 0x0001e20000100800 */
[----:B----4-:R-:W-:-:S03]  /*40420*/  IMAD.X R153, R9, 0x1, R153, P3 ;  /* 0x0000000109997824 */ /* 0x010fc600018e0699 */
[----:B0-----:R-:W2:Y:S04]  /*40430*/  LDL.LU R233, [R1+0x1038] ;  /* 0x0010380001e97983 */ /* 0x001ea80000300800 */
[----:B------:R-:W-:Y:S04]  /*40440*/  STL [R1+0x1030], R173 ;  /* 0x001030ad01007387 */ /* 0x000fe80000100800 */
[----:B------:R-:W-:Y:S01]  /*40450*/  STL [R1+0x106c], R167 ;  /* 0x00106ca701007387 */ /* 0x000fe20000100800 */
[----:B------:R-:W-:-:S03]  /*40460*/  IADD3 R235, P3, R10, R235, RZ ;  /* 0x000000eb0aeb7210 */ /* 0x000fc60007f7e0ff */
[----:B------:R-:W3:Y:S04]  /*40470*/  LDL.LU R184, [R1+0x1044] ;  /* 0x0010440001b87983 */ /* 0x000ee80000300800 */
        /* <DEDUP_REMOVED lines=10> */
[----:B------:R-:W-:-:S03]  /*40520*/  IMAD.X R152, R9, 0x1, R152, P4 ;  /* 0x0000000109987824 */ /* 0x000fc600020e0698 */
[----:B------:R-:W4:Y:S04]  /*40530*/  LDL.LU R229, [R1+0x1024] ;  /* 0x0010240001e57983 */ /* 0x000f280000300800 */
[----:B------:R-:W4:Y:S04]  /*40540*/  LDL.LU R231, [R1+0xfe0] ;  /* 0x000fe00001e77983 */ /* 0x000f280000300800 */
[----:B------:R-:W-:Y:S01]  /*40550*/  STL [R1+0x105c], R152 ;  /* 0x00105c9801007387 */ /* 0x000fe20000100800 */
        /* <DEDUP_REMOVED lines=16> */
[----:B------:R0:W-:Y:S04]  /*40660*/  STL [R1+0x104c], R207 ;  /* 0x00104ccf01007387 */ /* 0x0001e80000100800 */
[----:B0-----:R-:W4:Y:S04]  /*40670*/  LDL.LU R207, [R1+0xfe8] ;  /* 0x000fe80001cf7983 */ /* 0x001f280000300800 */
[----:B------:R-:W4:Y:S04]  /*40680*/  LDL.LU R167, [R1+0xff4] ;  /* 0x000ff40001a77983 */ /* 0x000f280000300800 */
[----:B------:R-:W4:Y:S04]  /*40690*/  LDL.LU R166, [R1+0xfb0] ;  /* 0x000fb00001a67983 */ /* 0x000f280000300800 */
[----:B------:R-:W4:Y:S01]  /*406a0*/  LDL.LU R153, [R1+0xfec] ;  /* 0x000fec0001997983 */ /* 0x000f220000300800 */
[----:B--2---:R-:W-:Y:S01]  /*406b0*/  IADD3 R233, P6, R10, R233, RZ ;  /* 0x000000e90ae97210 */ /* 0x004fe20007fde0ff */
[----:B---3--:R-:W-:-:S04]  /*406c0*/  IMAD.X R184, R9, 0x1, R184, P4 ;  /* 0x0000000109b87824 */ /* 0x008fc800020e06b8 */
[----:B------:R0:W-:Y:S04]  /*406d0*/  STL [R1+0x1038], R233 ;  /* 0x001038e901007387 */ /* 0x0001e80000100800 */
[----:B------:R-:W2:Y:S01]  /*406e0*/  LDL.LU R152, [R1+0xfd8] ;  /* 0x000fd80001987983 */ /* 0x000ea20000300800 */
[C---:B----4-:R-:W-:Y:S01]  /*406f0*/  IADD3 R169, P4, R10.reuse, R169, RZ ;  /* 0x000000a90aa97210 */ /* 0x050fe20007f9e0ff */
[C---:B------:R-:W-:Y:S01]  /*40700*/  IMAD.X R168, R9.reuse, 0x1, R168, P1 ;  /* 0x0000000109a87824 */ /* 0x040fe200008e06a8 */
[C---:B------:R-:W-:Y:S01]  /*40710*/  IADD3 R155, P1, R10.reuse, R155, RZ ;  /* 0x0000009b0a9b7210 */ /* 0x040fe20007f3e0ff */
[C---:B------:R-:W-:Y:S02]  /*40720*/  IMAD.X R154, R9.reuse, 0x1, R154, P6 ;  /* 0x00000001099a7824 */ /* 0x040fe400030e069a */
[----:B------:R-:W-:Y:S01]  /*40730*/  IMAD.X R203, R9, 0x1, R203, P5 ;  /* 0x0000000109cb7824 */ /* 0x000fe200028e06cb */
[----:B0-----:R-:W3:Y:S04]  /*40740*/  LDL.LU R233, [R1+0xfe4] ;  /* 0x000fe40001e97983 */ /* 0x001ee80000300800 */
[----:B------:R-:W-:Y:S04]  /*40750*/  STL [R1+0x1044], R184 ;  /* 0x001044b801007387 */ /* 0x000fe80000100800 */
[----:B------:R-:W-:Y:S01]  /*40760*/  STL [R1+0x1000], R169 ;  /* 0x001000a901007387 */ /* 0x000fe20000100800 */
[----:B------:R-:W-:-:S02]  /*40770*/  IADD3 R201, P6, R10, R201, RZ ;  /* 0x000000c90ac97210 */ /* 0x000fc40007fde0ff */
[----:B------:R-:W-:Y:S01]  /*40780*/  IADD3 R235, P5, R10, R235, RZ ;  /* 0x000000eb0aeb7210 */ /* 0x000fe20007fbe0ff */
[----:B------:R-:W-:Y:S04]  /*40790*/  STL [R1+0x103c], R168 ;  /* 0x00103ca801007387 */ /* 0x000fe80000100800 */
[----:B------:R-:W-:Y:S04]  /*407a0*/  STL [R1+0x1028], R155 ;  /* 0x0010289b01007387 */ /* 0x000fe80000100800 */
[----:B------:R-:W-:Y:S01]  /*407b0*/  STL [R1+0x1034], R154 ;  /* 0x0010349a01007387 */ /* 0x000fe20000100800 */
[----:B------:R-:W-:-:S03]  /*407c0*/  IMAD.X R229, R9, 0x1, R229, P1 ;  /* 0x0000000109e57824 */ /* 0x000fc600008e06e5 */
[----:B------:R0:W-:Y:S04]  /*407d0*/  STL [R1+0x1018], R235 ;  /* 0x001018eb01007387 */ /* 0x0001e80000100800 */
[----:B------:R-:W-:Y:S01]  /*407e0*/  STL [R1+0xff0], R201 ;  /* 0x000ff0c901007387 */ /* 0x000fe20000100800 */
[----:B------:R-:W-:-:S03]  /*407f0*/  IADD3 R231, P1, R10, R231, RZ ;  /* 0x000000e70ae77210 */ /* 0x000fc60007f3e0ff */
[----:B0-----:R-:W4:Y:S04]  /*40800*/  LDL.LU R235, [R1+0xfa0] ;  /* 0x000fa00001eb7983 */ /* 0x001f280000300800 */
[----:B------:R-:W-:Y:S04]  /*40810*/  STL [R1+0x102c], R203 ;  /* 0x00102ccb01007387 */ /* 0x000fe80000100800 */
[----:B------:R-:W-:Y:S01]  /*40820*/  STL [R1+0x1024], R229 ;  /* 0x001024e501007387 */ /* 0x000fe20000100800 */
[----:B------:R-:W-:-:S05]  /*40830*/  IMAD.X R190, R9, 0x1, R190, P3 ;  /* 0x0000000109be7824 */ /* 0x000fca00018e06be */
[----:B------:R0:W-:Y:S01]  /*40840*/  STL [R1+0x101c], R190 ;  /* 0x00101cbe01007387 */ /* 0x0001e20000100800 */
[----:B------:R-:W-:-:S03]  /*40850*/  IADD3 R178, P3, R10, R178, RZ ;  /* 0x000000b20ab27210 */ /* 0x000fc60007f7e0ff */
[----:B0-----:R-:W4:Y:S01]  /*40860*/  LDL.LU R190, [R1+0xfdc] ;  /* 0x000fdc0001be7983 */ /* 0x001f220000300800 */
[----:B------:R-:W-:-:S03]  /*40870*/  IMAD.X R205, R9, 0x1, R205, P5 ;  /* 0x0000000109cd7824 */ /* 0x000fc600028e06cd */
[----:B------:R-:W-:Y:S01]  /*40880*/  STL [R1+0xfe0], R231 ;  /* 0x000fe0e701007387 */ /* 0x000fe20000100800 */
[C---:B------:R-:W-:Y:S01]  /*40890*/  IADD3 R177, P5, R10.reuse, R177, RZ ;  /* 0x000000b10ab17210 */ /* 0x040fe20007fbe0ff */
[C---:B------:R-:W-:Y:S02]  /*408a0*/  IMAD.X R176, R9.reuse, 0x1, R176, P2 ;  /* 0x0000000109b07824 */ /* 0x040fe400010e06b0 */
[----:B------:R0:W-:Y:S01]  /*408b0*/  STL [R1+0x1014], R205 ;  /* 0x001014cd01007387 */ /* 0x0001e20000100800 */
[----:B------:R-:W-:Y:S01]  /*408c0*/  IADD3 R175, P2, R10, R175, RZ ;  /* 0x000000af0aaf7210 */ /* 0x000fe20007f5e0ff */
[C---:B------:R-:W-:Y:S02]  /*408d0*/  IMAD.X R174, R9.reuse, 0x1, R174, P3 ;  /* 0x0000000109ae7824 */ /* 0x040fe400018e06ae */
[----:B0-----:R-:W4:Y:S01]  /*408e0*/  LDL.LU R205, [R1+0xfc8] ;  /* 0x000fc80001cd7983 */ /* 0x001f220000300800 */
[----:B------:R-:W-:-:S03]  /*408f0*/  IMAD.X R191, R9, 0x1, R191, P4 ;  /* 0x0000000109bf7824 */ /* 0x000fc600020e06bf */
[----:B------:R-:W-:Y:S04]  /*40900*/  STL [R1+0x1008], R178 ;  /* 0x001008b201007387 */ /* 0x000fe80000100800 */
        /* <DEDUP_REMOVED lines=8> */
[----:B------:R-:W-:Y:S04]  /*40990*/  STL [R1+0xfc0], R173 ;  /* 0x000fc0ad01007387 */ /* 0x000fe80000100800 */
[----:B------:R0:W-:Y:S04]  /*409a0*/  STL [R1+0xfe8], R207 ;  /* 0x000fe8cf01007387 */ /* 0x0001e80000100800 */
[----:B0-----:R-:W4:Y:S01]  /*409b0*/  LDL.LU R207, [R1+0xf90] ;  /* 0x000f900001cf7983 */ /* 0x001f220000300800 */
[C---:B------:R-:W-:Y:S01]  /*409c0*/  IMAD.X R167, R9.reuse, 0x1, R167, P2 ;  /* 0x0000000109a77824 */ /* 0x040fe200010e06a7 */
[C---:B------:R-:W-:Y:S01]  /*409d0*/  IADD3 R166, P2, R10.reuse, R166, RZ ;  /* 0x000000a60aa67210 */ /* 0x040fe20007f5e0ff */
[----:B------:R-:W-:Y:S01]  /*409e0*/  IMAD.X R153, R9, 0x1, R153, P6 ;  /* 0x0000000109997824 */ /* 0x000fe200030e0699 */
[----:B------:R0:W-:Y:S04]  /*409f0*/  STS.U8 [R11+UR7+0x2b80], R185 ;  /* 0x002b80b90b007988 */ /* 0x0001e80008000007 */
[----:B------:R-:W-:Y:S04]  /*40a00*/  STL [R1+0xff4], R167 ;  /* 0x000ff4a701007387 */ /* 0x000fe80000100800 */
[----:B------:R-:W-:Y:S04]  /*40a10*/  STL [R1+0xfb0], R166 ;  /* 0x000fb0a601007387 */ /* 0x000fe80000100800 */
[----:B0-----:R-:W4:Y:S04]  /*40a20*/  LDL.LU R185, [R1+0xfcc] ;  /* 0x000fcc0001b97983 */ /* 0x001f280000300800 */
[----:B------:R-:W-:Y:S04]  /*40a30*/  STL [R1+0xfec], R153 ;  /* 0x000fec9901007387 */ /* 0x000fe80000100800 */
[----:B------:R-:W4:Y:S01]  /*40a40*/  LDL.LU R184, [R1+0xfb8] ;  /* 0x000fb80001b87983 */ /* 0x000f220000300800 */
[----:B--2---:R-:W-:-:S05]  /*40a50*/  IADD3 R152, P6, R10, R152, RZ ;  /* 0x000000980a987210 */ /* 0x004fca0007fde0ff */
[----:B------:R-:W-:Y:S04]  /*40a60*/  STL [R1+0xfd8], R152 ;  /* 0x000fd89801007387 */ /* 0x000fe80000100800 */
[----:B------:R-:W2:Y:S01]  /*40a70*/  LDL.LU R169, [R1+0xfc4] ;  /* 0x000fc40001a97983 */ /* 0x000ea20000300800 */
[----:B---3--:R-:W-:-:S05]  /*40a80*/  IMAD.X R233, R9, 0x1, R233, P4 ;  /* 0x0000000109e97824 */ /* 0x008fca00020e06e9 */
[----:B------:R0:W-:Y:S04]  /*40a90*/  STL [R1+0xfe4], R233 ;  /* 0x000fe4e901007387 */ /* 0x0001e80000100800 */
[----:B------:R-:W3:Y:S04]  /*40aa0*/  LDL.LU R168, [R1+0xf80] ;  /* 0x000f800001a87983 */ /* 0x000ee80000300800 */
[----:B------:R-:W3:Y:S04]  /*40ab0*/  LDL.LU R155, [R1+0xfbc] ;  /* 0x000fbc00019b7983 */ /* 0x000ee80000300800 */
[----:B------:R-:W3:Y:S04]  /*40ac0*/  LDL.LU R154, [R1+0xfa8] ;  /* 0x000fa800019a7983 */ /* 0x000ee80000300800 */
[----:B------:R-:W3:Y:S04]  /*40ad0*/  LDL.LU R201, [R1+0xfb4] ;  /* 0x000fb40001c97983 */ /* 0x000ee80000300800 */
[----:B0-----:R-:W3:Y:S04]  /*40ae0*/  LDL.LU R233, [R1+0xf70] ;  /* 0x000f700001e97983 */ /* 0x001ee80000300800 */
[----:B------:R-:W3:Y:S04]  /*40af0*/  LDL.LU R203, [R1+0xfac] ;  /* 0x000fac0001cb7983 */ /* 0x000ee80000300800 */
[----:B------:R-:W3:Y:S04]  /*40b00*/  LDL.LU R229, [R1+0xf98] ;  /* 0x000f980001e57983 */ /* 0x000ee80000300800 */
[----:B------:R-:W3:Y:S01]  /*40b10*/  LDL.LU R231, [R1+0xfa4] ;  /* 0x000fa40001e77983 */ /* 0x000ee20000300800 */
[----:B----4-:R-:W-:-:S05]  /*40b20*/  IADD3 R235, P4, R10, R235, RZ ;  /* 0x000000eb0aeb7210 */ /* 0x010fca0007f9e0ff */
[----:B------:R0:W-:Y:S04]  /*40b30*/  STL [R1+0xfa0], R235 ;  /* 0x000fa0eb01007387 */ /* 0x0001e80000100800 */
[----:B0-----:R-:W4:Y:S04]  /*40b40*/  LDL.LU R235, [R1+0xf60] ;  /* 0x000f600001eb7983 */ /* 0x001f280000300800 */
[----:B------:R-:W4:Y:S01]  /*40b50*/  LDL.LU R178, [R1+0xf9c] ;  /* 0x000f9c0001b27983 */ /* 0x000f220000300800 */
[----:B------:R-:W-:-:S05]  /*40b60*/  IMAD.X R190, R9, 0x1, R190, P1 ;  /* 0x0000000109be7824 */ /* 0x000fca00008e06be */
        /* <DEDUP_REMOVED lines=19> */
[----:B0-----:R-:W4:Y:S01]  /*40ca0*/  LDL.LU R207, [R1+0xf58] ;  /* 0x000f580001cf7983 */ /* 0x001f220000300800 */
[----:B------:R-:W-:Y:S01]  /*40cb0*/  IMAD.X R185, R9, 0x1, R185, P5 ;  /* 0x0000000109b97824 */ /* 0x000fe200028e06b9 */
[----:B------:R-:W-:-:S04]  /*40cc0*/  IADD3 R184, P5, R10, R184, RZ ;  /* 0x000000b80ab87210 */ /* 0x000fc80007fbe0ff */
[----:B------:R-:W-:Y:S04]  /*40cd0*/  STL [R1+0xfcc], R185 ;  /* 0x000fccb901007387 */ /* 0x000fe80000100800 */
[----:B------:R-:W-:Y:S01]  /*40ce0*/  STL [R1+0xfb8], R184 ;  /* 0x000fb8b801007387 */ /* 0x000fe20000100800 */
[C---:B--2---:R-:W-:Y:S01]  /*40cf0*/  IMAD.X R169, R9.reuse, 0x1, R169, P1 ;  /* 0x0000000109a97824 */ /* 0x044fe200008e06a9 */
[C---:B---3--:R-:W-:Y:S01]  /*40d00*/  IADD3 R168, P1, R10.reuse, R168, RZ ;  /* 0x000000a80aa87210 */ /* 0x048fe20007f3e0ff */
[C---:B------:R-:W-:Y:S01]  /*40d10*/  IMAD.X R155, R9.reuse, 0x1, R155, P3 ;  /* 0x00000001099b7824 */ /* 0x040fe200018e069b */
[C---:B------:R-:W-:Y:S01]  /*40d20*/  IADD3 R154, P3, R10.reuse, R154, RZ ;  /* 0x0000009a0a9a7210 */ /* 0x040fe20007f7e0ff */
[----:B------:R-:W-:Y:S01]  /*40d30*/  IMAD.X R201, R9, 0x1, R201, P5 ;  /* 0x0000000109c97824 */ /* 0x000fe200028e06c9 */
[----:B------:R-:W-:Y:S04]  /*40d40*/  STL [R1+0xfc4], R169 ;  /* 0x000fc4a901007387 */ /* 0x000fe80000100800 */
[----:B------:R-:W-:Y:S01]  /*40d50*/  STL [R1+0xf80], R168 ;  /* 0x000f80a801007387 */ /* 0x000fe20000100800 */
[----:B------:R-:W-:-:S03]  /*40d60*/  IADD3 R233, P5, R10, R233, RZ ;  /* 0x000000e90ae97210 */ /* 0x000fc60007fbe0ff */
[----:B------:R-:W-:Y:S01]  /*40d70*/  STL [R1+0xfbc], R155 ;  /* 0x000fbc9b01007387 */ /* 0x000fe20000100800 */
[C---:B------:R-:W-:Y:S02]  /*40d80*/  IMAD.X R203, R9.reuse, 0x1, R203, P2 ;  /* 0x0000000109cb7824 */ /* 0x040fe400010e06cb */
[----:B------:R-:W-:Y:S01]  /*40d90*/  IMAD.X R231, R9, 0x1, R231, P3 ;  /* 0x0000000109e77824 */ /* 0x000fe200018e06e7 */
[----:B------:R0:W-:Y:S04]  /*40da0*/  STL [R1+0xf70], R233 ;  /* 0x000f70e901007387 */ /* 0x0001e80000100800 */
[----:B------:R-:W-:Y:S01]  /*40db0*/  STL [R1+0xfa8], R154 ;  /* 0x000fa89a01007387 */ /* 0x000fe20000100800 */
[----:B------:R-:W-:-:S03]  /*40dc0*/  IADD3 R229, P2, R10, R229, RZ ;  /* 0x000000e50ae57210 */ /* 0x000fc60007f5e0ff */
[----:B0-----:R-:W2:Y:S04]  /*40dd0*/  LDL.LU R233, [R1+0xf64] ;  /* 0x000f640001e97983 */ /* 0x001ea80000300800 */
[----:B------:R-:W-:Y:S04]  /*40de0*/  STL [R1+0xfb4], R201 ;  /* 0x000fb4c901007387 */ /* 0x000fe80000100800 */
[----:B------:R-:W-:Y:S01]  /*40df0*/  STL [R1+0xfac], R203 ;  /* 0x000faccb01007387 */ /* 0x000fe20000100800 */
[----:B----4-:R-:W-:Y:S01]  /*40e00*/  IADD3 R235, P3, R10, R235, RZ ;  /* 0x000000eb0aeb7210 */ /* 0x010fe20007f7e0ff */
[----:B------:R-:W-:-:S04]  /*40e10*/  IMAD.X R178, R9, 0x1, R178, P4 ;  /* 0x0000000109b27824 */ /* 0x000fc800020e06b2 */
[----:B------:R0:W-:Y:S04]  /*40e20*/  STL [R1+0xf60], R235 ;  /* 0x000f60eb01007387 */ /* 0x0001e80000100800 */
[----:B------:R-:W-:Y:S04]  /*40e30*/  STL [R1+0xf98], R229 ;  /* 0x000f98e501007387 */ /* 0x000fe80000100800 */
[----:B0-----:R-:W3:Y:S04]  /*40e40*/  LDL.LU R235, [R1+0xf20] ;  /* 0x000f200001eb7983 */ /* 0x001ee80000300800 */
[----:B------:R-:W-:Y:S01]  /*40e50*/  STL [R1+0xfa4], R231 ;  /* 0x000fa4e701007387 */ /* 0x000fe20000100800 */
[C---:B------:R-:W-:Y:S01]  /*40e60*/  IADD3 R190, P4, R10.reuse, R190, RZ ;  /* 0x000000be0abe7210 */ /* 0x040fe20007f9e0ff */
[----:B------:R-:W-:Y:S01]  /*40e70*/  IMAD.X R177, R9, 0x1, R177, P2 ;  /* 0x0000000109b17824 */ /* 0x000fe200010e06b1 */
[----:B------:R-:W-:-:S03]  /*40e80*/  IADD3 R176, P2, R10, R176, RZ ;  /* 0x000000b00ab07210 */ /* 0x000fc60007f5e0ff */
        /* <DEDUP_REMOVED lines=13> */
[C---:B------:R-:W-:Y:S01]  /*40f60*/  IMAD.X R191, R9.reuse, 0x1, R191, P1 ;  /* 0x0000000109bf7824 */ /* 0x040fe200008e06bf */
        /* <DEDUP_REMOVED lines=20> */
[----:B0-----:R-:W4:Y:S04]  /*410b0*/  LDL.LU R207, [R1+0xf34] ;  /* 0x000f340001cf7983 */ /* 0x001f280000300800 */
[----:B------:R-:W4:Y:S04]  /*410c0*/  LDL.LU R203, [R1+0xef0] ;  /* 0x000ef00001cb7983 */ /* 0x000f280000300800 */
[----:B------:R-:W4:Y:S04]  /*410d0*/  LDL.LU R229, [R1+0xf2c] ;  /* 0x000f2c0001e57983 */ /* 0x000f280000300800 */
[----:B------:R-:W4:Y:S01]  /*410e0*/  LDL.LU R231, [R1+0xf18] ;  /* 0x000f180001e77983 */ /* 0x000f220000300800 */
[----:B--2---:R-:W-:-:S05]  /*410f0*/  IMAD.X R233, R9, 0x1, R233, P1 ;  /* 0x0000000109e97824 */ /* 0x004fca00008e06e9 */
[----:B------:R0:W-:Y:S04]  /*41100*/  STL [R1+0xf64], R233 ;  /* 0x000f64e901007387 */ /* 0x0001e80000100800 */
[----:B0-----:R-:W2:Y:S04]  /*41110*/  LDL.LU R233, [R1+0xf24] ;  /* 0x000f240001e97983 */ /* 0x001ea80000300800 */
[----:B------:R-:W2:Y:S01]  /*41120*/  LDL.LU R178, [R1+0xee0] ;  /* 0x000ee00001b27983 */ /* 0x000ea20000300800 */
[----:B---3--:R-:W-:-:S05]  /*41130*/  IADD3 R235, P1, R10, R235, RZ ;  /* 0x000000eb0aeb7210 */ /* 0x008fca0007f3e0ff */
[----:B------:R0:W-:Y:S04]  /*41140*/  STL [R1+0xf20], R235 ;  /* 0x000f20eb01007387 */ /* 0x0001e80000100800 */
[----:B0-----:R-:W3:Y:S04]  /*41150*/  LDL.LU R235, [R1+0xf1c] ;  /* 0x000f1c0001eb7983 */ /* 0x001ee80000300800 */
[----:B------:R-:W3:Y:S04]  /*41160*/  LDL.LU R177, [R1+0xf08] ;  /* 0x000f080001b17983 */ /* 0x000ee80000300800 */
[----:B------:R-:W3:Y:S04]  /*41170*/  LDL.LU R176, [R1+0xf14] ;  /* 0x000f140001b07983 */ /* 0x000ee80000300800 */
[----:B------:R-:W3:Y:S01]  /*41180*/  LDL.LU R175, [R1+0xed0] ;  /* 0x000ed00001af7983 */ /* 0x000ee20000300800 */
[----:B----4-:R-:W-:-:S05]  /*41190*/  IMAD.X R190, R9, 0x1, R190, P3 ;  /* 0x0000000109be7824 */ /* 0x010fca00018e06be */
[----:B------:R0:W-:Y:S04]  /*411a0*/  STL [R1+0xf5c], R190 ;  /* 0x000f5cbe01007387 */ /* 0x0001e80000100800 */
        /* <DEDUP_REMOVED lines=15> */
[----:B------:R-:W-:Y:S01]  /*412a0*/  IMAD.X R168, R9, 0x1, R168, P3 ;  /* 0x0000000109a87824 */ /* 0x000fe200018e06a8 */
[----:B0-----:R-:W4:Y:S01]  /*412b0*/  LDL.LU R191, [R1+0xeec] ;  /* 0x000eec0001bf7983 */ /* 0x001f220000300800 */
[----:B------:R-:W-:-:S03]  /*412c0*/  IADD3 R155, P3, R10, R155, RZ ;  /* 0x0000009b0a9b7210 */ /* 0x000fc60007f7e0ff */
        /* <DEDUP_REMOVED lines=8> */
[----:B------:R-:W-:Y:S04]  /*41350*/  STL [R1+0xf3c], R154 ;  /* 0x000f3c9a01007387 */ /* 0x000fe80000100800 */
[----:B0-----:R-:W4:Y:S01]  /*41360*/  LDL.LU R207, [R1+0xed8] ;  /* 0x000ed80001cf7983 */ /* 0x001f220000300800 */
[----:B------:R-:W-:-:S02]  /*41370*/  IADD3 R201, P4, R10, R201, RZ ;  /* 0x000000c90ac97210 */ /* 0x000fc40007f9e0ff */
[C---:B------:R-:W-:Y:S01]  /*41380*/  IADD3 R203, P2, R10.reuse, R203, RZ ;  /* 0x000000cb0acb7210 */ /* 0x040fe20007f5e0ff */
[C---:B------:R-:W-:Y:S01]  /*41390*/  IMAD.X R229, R9.reuse, 0x1, R229, P6 ;  /* 0x0000000109e57824 */ /* 0x040fe200030e06e5 */
[C---:B------:R-:W-:Y:S01]  /*413a0*/  IADD3 R231, P6, R10.reuse, R231, RZ ;  /* 0x000000e70ae77210 */ /* 0x040fe20007fde0ff */
[----:B------:R-:W-:Y:S04]  /*413b0*/  STL [R1+0xf28], R201 ;  /* 0x000f28c901007387 */ /* 0x000fe80000100800 */
[----:B------:R-:W-:Y:S01]  /*413c0*/  STL [R1+0xef0], R203 ;  /* 0x000ef0cb01007387 */ /* 0x000fe20000100800 */
[----:B--2---:R-:W-:Y:S01]  /*413d0*/  IMAD.X R233, R9, 0x1, R233, P4 ;  /* 0x0000000109e97824 */ /* 0x004fe200020e06e9 */
[----:B------:R-:W-:-:S04]  /*413e0*/  IADD3 R178, P4, R10, R178, RZ ;  /* 0x000000b20ab27210 */ /* 0x000fc80007f9e0ff */
[----:B------:R0:W-:Y:S04]  /*413f0*/  STL [R1+0xf24], R233 ;  /* 0x000f24e901007387 */ /* 0x0001e80000100800 */
[----:B------:R-:W-:Y:S04]  /*41400*/  STL [R1+0xf2c], R229 ;  /* 0x000f2ce501007387 */ /* 0x000fe80000100800 */
[----:B0-----:R-:W2:Y:S04]  /*41410*/  LDL.LU R233, [R1+0xee4] ;  /* 0x000ee40001e97983 */ /* 0x001ea80000300800 */
[----:B------:R-:W-:Y:S01]  /*41420*/  STL [R1+0xf18], R231 ;  /* 0x000f18e701007387 */ /* 0x000fe20000100800 */
[C---:B---3--:R-:W-:Y:S01]  /*41430*/  IMAD.X R235, R9.reuse, 0x1, R235, P1 ;  /* 0x0000000109eb7824 */ /* 0x048fe200008e06eb */
[C---:B------:R-:W-:Y:S01]  /*41440*/  IADD3 R177, P1, R10.reuse, R177, RZ ;  /* 0x000000b10ab17210 */ /* 0x040fe20007f3e0ff */
[----:B------:R-:W-:Y:S01]  /*41450*/  IMAD.X R176, R9, 0x1, R176, P6 ;  /* 0x0000000109b07824 */ /* 0x000fe200030e06b0 */
[----:B------:R-:W-:-:S02]  /*41460*/  IADD3 R175, P6, R10, R175, RZ ;  /* 0x000000af0aaf7210 */ /* 0x000fc40007fde0ff */
[----:B------:R0:W-:Y:S04]  /*41470*/  STL [R1+0xf1c], R235 ;  /* 0x000f1ceb01007387 */ /* 0x0001e80000100800 */
[----:B0-----:R-:W3:Y:S04]  /*41480*/  LDL.LU R235, [R1+0xea0] ;  /* 0x000ea00001eb7983 */ /* 0x001ee80000300800 */
[----:B------:R-:W-:Y:S04]  /*41490*/  STL [R1+0xee0], R178 ;  /* 0x000ee0b201007387 */ /* 0x000fe80000100800 */
[----:B------:R-:W-:Y:S04]  /*414a0*/  STL [R1+0xf08], R177 ;  /* 0x000f08b101007387 */ /* 0x000fe80000100800 */
[----:B------:R-:W-:Y:S04]  /*414b0*/  STL [R1+0xf14], R176 ;  /* 0x000f14b001007387 */ /* 0x000fe80000100800 */
[----:B------:R-:W-:Y:S01]  /*414c0*/  STL [R1+0xed0], R175 ;  /* 0x000ed0af01007387 */ /* 0x000fe20000100800 */
[C---:B----4-:R-:W-:Y:S01]  /*414d0*/  IMAD.X R174, R9.reuse, 0x1, R174, P5 ;  /* 0x0000000109ae7824 */ /* 0x050fe200028e06ae */
[----:B------:R-:W-:Y:S01]  /*414e0*/  IADD3 R173, P5, R10, R173, RZ ;  /* 0x000000ad0aad7210 */ /* 0x000fe20007fbe0ff */
[----:B------:R-:W-:-:S05]  /*414f0*/  IMAD.X R190, R9, 0x1, R190, P1 ;  /* 0x0000000109be7824 */ /* 0x000fca00008e06be */
        /* <DEDUP_REMOVED lines=25> */
[----:B------:R-:W-:-:S03]  /*41690*/  IADD3 R207, P2, R10, R207, RZ ;  /* 0x000000cf0acf7210 */ /* 0x000fc60007f5e0ff */
[----:B------:R-:W4:Y:S04]  /*416a0*/  LDL.LU R203, [R1+0xeb4] ;  /* 0x000eb40001cb7983 */ /* 0x000f280000300800 */
[----:B------:R-:W4:Y:S04]  /*416b0*/  LDL.LU R229, [R1+0xe70] ;  /* 0x000e700001e57983 */ /* 0x000f280000300800 */
[----:B------:R-:W4:Y:S04]  /*416c0*/  LDL.LU R231, [R1+0xeac] ;  /* 0x000eac0001e77983 */ /* 0x000f280000300800 */
[----:B------:R0:W-:Y:S04]  /*416d0*/  STL [R1+0xed8], R207 ;  /* 0x000ed8cf01007387 */ /* 0x0001e80000100800 */
[----:B0-----:R-:W4:Y:S04]  /*416e0*/  LDL.LU R207, [R1+0xe98] ;  /* 0x000e980001cf7983 */ /* 0x001f280000300800 */
[----:B------:R-:W4:Y:S01]  /*416f0*/  LDL.LU R178, [R1+0xea4] ;  /* 0x000ea40001b27983 */ /* 0x000f220000300800 */
[----:B--2---:R-:W-:-:S05]  /*41700*/  IMAD.X R233, R9, 0x1, R233, P3 ;  /* 0x0000000109e97824 */ /* 0x004fca00018e06e9 */
[----:B------:R0:W-:Y:S04]  /*41710*/  STL [R1+0xee4], R233 ;  /* 0x000ee4e901007387 */ /* 0x0001e80000100800 */
[----:B0-----:R-:W2:Y:S04]  /*41720*/  LDL.LU R233, [R1+0xe60] ;  /* 0x000e600001e97983 */ /* 0x001ea80000300800 */
[----:B------:R-:W2:Y:S04]  /*41730*/  LDL.LU R177, [R1+0xe9c] ;  /* 0x000e9c0001b17983 */ /* 0x000ea80000300800 */
[----:B------:R-:W2:Y:S04]  /*41740*/  LDL.LU R176, [R1+0xe88] ;  /* 0x000e880001b07983 */ /* 0x000ea80000300800 */
[----:B------:R-:W2:Y:S01]  /*41750*/  LDL.LU R175, [R1+0xe94] ;  /* 0x000e940001af7983 */ /* 0x000ea20000300800 */
[----:B---3--:R-:W-:-:S05]  /*41760*/  IADD3 R235, P3, R10, R235, RZ ;  /* 0x000000eb0aeb7210 */ /* 0x008fca0007f7e0ff */
[----:B------:R0:W-:Y:S04]  /*41770*/  STL [R1+0xea0], R235 ;  /* 0x000ea0eb01007387 */ /* 0x0001e80000100800 */
[----:B------:R-:W3:Y:S04]  /*41780*/  LDL.LU R174, [R1+0xe50] ;  /* 0x000e500001ae7983 */ /* 0x000ee80000300800 */
[----:B------:R-:W3:Y:S04]  /*41790*/  LDL.LU R173, [R1+0xe8c] ;  /* 0x000e8c0001ad7983 */ /* 0x000ee80000300800 */
[----:B0-----:R-:W3:Y:S01]  /*417a0*/  LDL.LU R235, [R1+0xe78] ;  /* 0x000e780001eb7983 */ /* 0x001ee20000300800 */
[----:B----4-:R-:W-:-:S05]  /*417b0*/  IMAD.X R190, R9, 0x1, R190, P4 ;  /* 0x0000000109be7824 */ /* 0x010fca00020e06be */
[----:B------:R0:W-:Y:S04]  /*417c0*/  STL [R1+0xedc], R190 ;  /* 0x000edcbe01007387 */ /* 0x0001e80000100800 */
[----:B0-----:R-:W4:Y:S01]  /*417d0*/  LDL.LU R190, [R1+0xe84] ;  /* 0x000e840001be7983 */ /* 0x001f220000300800 */
[----:B------:R-:W-:-:S03]  /*417e0*/  IADD3 R205, P4, R10, R205, RZ ;  /* 0x000000cd0acd7210 */ /* 0x000fc60007f9e0ff */
        /* <DEDUP_REMOVED lines=9> */
[----:B0-----:R-:W4:Y:S01]  /*41880*/  LDL.LU R205, [R1+0xe30] ;  /* 0x000e300001cd7983 */ /* 0x001f220000300800 */
[----:B------:R-:W-:-:S02]  /*41890*/  IMAD.X R155, R9, 0x1, R155, P4 ;  /* 0x00000001099b7824 */ /* 0x000fc400020e069b */
[C---:B------:R-:W-:Y:S01]  /*418a0*/  IMAD.X R201, R9.reuse, 0x1, R201, P1 ;  /* 0x0000000109c97824 */ /* 0x040fe200008e06c9 */
        /* <DEDUP_REMOVED lines=8> */
[----:B------:R-:W-:Y:S01]  /*41930*/  STL [R1+0xe80], R154 ;  /* 0x000e809a01007387 */ /* 0x000fe20000100800 */
[----:B------:R-:W-:-:S02]  /*41940*/  IMAD.X R203, R9, 0x1, R203, P6 ;  /* 0x0000000109cb7824 */ /* 0x000fc400030e06cb */
[----:B------:R-:W-:Y:S01]  /*41950*/  IMAD.X R231, R9, 0x1, R231, P5 ;  /* 0x0000000109e77824 */ /* 0x000fe200028e06e7 */
[C---:B------:R-:W-:Y:S01]  /*41960*/  IADD3 R229, P6, R10.reuse, R229, RZ ;  /* 0x000000e50ae57210 */ /* 0x040fe20007fde0ff */
[----:B0-----:R-:W4:Y:S01]  /*41970*/  LDL.LU R191, [R1+0xe6c] ;  /* 0x000e6c0001bf7983 */ /* 0x001f220000300800 */
[----:B------:R-:W-:-:S03]  /*41980*/  IADD3 R207, P5, R10, R207, RZ ;  /* 0x000000cf0acf7210 */ /* 0x000fc60007fbe0ff */
[----:B------:R-:W-:Y:S04]  /*41990*/  STL [R1+0xebc], R201 ;  /* 0x000ebcc901007387 */ /* 0x000fe80000100800 */
[----:B------:R-:W-:Y:S04]  /*419a0*/  STL [R1+0xeb4], R203 ;  /* 0x000eb4cb01007387 */ /* 0x000fe80000100800 */
[----:B------:R0:W-:Y:S04]  /*419b0*/  STL [R1+0xe98], R207 ;  /* 0x000e98cf01007387 */ /* 0x0001e80000100800 */
[----:B------:R-:W-:Y:S04]  /*419c0*/  STL [R1+0xe70], R229 ;  /* 0x000e70e501007387 */ /* 0x000fe80000100800 */
[----:B0-----:R-:W4:Y:S01]  /*419d0*/  LDL.LU R207, [R1+0xe58] ;  /* 0x000e580001cf7983 */ /* 0x001f220000300800 */
[----:B------:R-:W-:-:S03]  /*419e0*/  IMAD.X R178, R9, 0x1, R178, P1 ;  /* 0x0000000109b27824 */ /* 0x000fc600008e06b2 */
[----:B------:R-:W-:Y:S01]  /*419f0*/  STL [R1+0xeac], R231 ;  /* 0x000eace701007387 */ /* 0x000fe20000100800 */
[C---:B--2---:R-:W-:Y:S01]  /*41a00*/  IADD3 R233, P1, R10.reuse, R233, RZ ;  /* 0x000000e90ae97210 */ /* 0x044fe20007f3e0ff */
[C---:B------:R-:W-:Y:S01]  /*41a10*/  IMAD.X R177, R9.reuse, 0x1, R177, P3 ;  /* 0x0000000109b17824 */ /* 0x040fe200018e06b1 */
[----:B------:R-:W-:Y:S01]  /*41a20*/  IADD3 R176, P3, R10, R176, RZ ;  /* 0x000000b00ab07210 */ /* 0x000fe20007f7e0ff */
[C---:B------:R-:W-:Y:S02]  /*41a30*/  IMAD.X R175, R9.reuse, 0x1, R175, P5 ;  /* 0x0000000109af7824 */ /* 0x040fe400028e06af */
[----:B------:R0:W-:Y:S01]  /*41a40*/  STL [R1+0xe60], R233 ;  /* 0x000e60e901007387 */ /* 0x0001e20000100800 */
[----:B---3--:R-:W-:-:S03]  /*41a50*/  IMAD.X R173, R9, 0x1, R173, P2 ;  /* 0x0000000109ad7824 */ /* 0x008fc600010e06ad */
[----:B0-----:R-:W2:Y:S04]  /*41a60*/  LDL.LU R233, [R1+0xe64] ;  /* 0x000e640001e97983 */ /* 0x001ea80000300800 */
[----:B------:R-:W-:Y:S01]  /*41a70*/  STL [R1+0xea4], R178 ;  /* 0x000ea4b201007387 */ /* 0x000fe20000100800 */
[----:B------:R-:W-:-:S03]  /*41a80*/  IADD3 R174, P5, R10, R174, RZ ;  /* 0x000000ae0aae7210 */ /* 0x000fc60007fbe0ff */
[----:B------:R-:W-:Y:S01]  /*41a90*/  STL [R1+0xe9c], R177 ;  /* 0x000e9cb101007387 */ /* 0x000fe20000100800 */
[----:B------:R-:W-:-:S03]  /*41aa0*/  IADD3 R235, P2, R10, R235, RZ ;  /* 0x000000eb0aeb7210 */ /* 0x000fc60007f5e0ff */
[----:B------:R-:W-:Y:S04]  /*41ab0*/  STL [R1+0xe88], R176 ;  /* 0x000e88b001007387 */ /* 0x000fe80000100800 */
[----:B------:R-:W-:Y:S04]  /*41ac0*/  STL [R1+0xe94], R175 ;  /* 0x000e94af01007387 */ /* 0x000fe80000100800 */
[----:B------:R0:W-:Y:S04]  /*41ad0*/  STL [R1+0xe78], R235 ;  /* 0x000e78eb01007387 */ /* 0x0001e80000100800 */
[----:B------:R-:W-:Y:S04]  /*41ae0*/  STL [R1+0xe50], R174 ;  /* 0x000e50ae01007387 */ /* 0x000fe80000100800 */
[----:B0-----:R-:W3:Y:S04]  /*41af0*/  LDL.LU R235, [R1+0xe20] ;  /* 0x000e200001eb7983 */ /* 0x001ee80000300800 */
[----:B------:R-:W-:Y:S01]  /*41b00*/  STL [R1+0xe8c], R173 ;  /* 0x000e8cad01007387 */ /* 0x000fe20000100800 */
[C---:B----4-:R-:W-:Y:S01]  /*41b10*/  IMAD.X R190, R9.reuse, 0x1, R190, P3 ;  /* 0x0000000109be7824 */ /* 0x050fe200018e06be */
[C---:B------:R-:W-:Y:S01]  /*41b20*/  IADD3 R167, P3, R10.reuse, R167, RZ ;  /* 0x000000a70aa77210 */ /* 0x040fe20007f7e0ff */
[----:B------:R-:W-:Y:S01]  /*41b30*/  IMAD.X R166, R9, 0x1, R166, P4 ;  /* 0x0000000109a67824 */ /* 0x000fe200020e06a6 */
[----:B------:R-:W-:-:S02]  /*41b40*/  IADD3 R153, P4, R10, R153, RZ ;  /* 0x000000990a997210 */ /* 0x000fc40007f9e0ff */
[----:B------:R0:W-:Y:S01]  /*41b50*/  STL [R1+0xe84], R190 ;  /* 0x000e84be01007387 */ /* 0x0001e20000100800 */
[----:B------:R-:W-:-:S03]  /*41b60*/  IMAD.X R152, R9, 0x1, R152, P2 ;  /* 0x0000000109987824 */ /* 0x000fc600010e0698 */
        /* <DEDUP_REMOVED lines=18> */
[----:B------:R-:W4:Y:S04]  /*41c90*/  LDL.LU R231, [R1+0xdf0] ;  /* 0x000df00001e77983 */ /* 0x000f280000300800 */
[----:B------:R0:W-:Y:S04]  /*41ca0*/  STL [R1+0xe6c], R191 ;  /* 0x000e6cbf01007387 */ /* 0x0001e80000100800 */
[----:B0-----:R-:W4:Y:S04]  /*41cb0*/  LDL.LU R191, [R1+0xe2c] ;  /* 0x000e2c0001bf7983 */ /* 0x001f280000300800 */
[----:B------:R-:W4:Y:S01]  /*41cc0*/  LDL.LU R178, [R1+0xe18] ;  /* 0x000e180001b27983 */ /* 0x000f220000300800 */
[----:B------:R-:W-:-:S05]  /*41cd0*/  IADD3 R207, P6, R10, R207, RZ ;  /* 0x000000cf0acf7210 */ /* 0x000fca0007fde0ff */
[----:B------:R0:W-:Y:S04]  /*41ce0*/  STL [R1+0xe58], R207 ;  /* 0x000e58cf01007387 */ /* 0x0001e80000100800 */
[----:B0-----:R-:W4:Y:S04]  /*41cf0*/  LDL.LU R207, [R1+0xe24] ;  /* 0x000e240001cf7983 */ /* 0x001f280000300800 */
[----:B------:R-:W4:Y:S04]  /*41d00*/  LDL.LU R177, [R1+0xde0] ;  /* 0x000de00001b17983 */ /* 0x000f280000300800 */
[----:B------:R-:W4:Y:S04]  /*41d10*/  LDL.LU R176, [R1+0xe1c] ;  /* 0x000e1c0001b07983 */ /* 0x000f280000300800 */
[----:B------:R-:W4:Y:S01]  /*41d20*/  LDL.LU R175, [R1+0xe08] ;  /* 0x000e080001af7983 */ /* 0x000f220000300800 */
[----:B--2---:R-:W-:-:S05]  /*41d30*/  IMAD.X R233, R9, 0x1, R233, P4 ;  /* 0x0000000109e97824 */ /* 0x004fca00020e06e9 */
[----:B------:R0:W-:Y:S04]  /*41d40*/  STL [R1+0xe64], R233 ;  /* 0x000e64e901007387 */ /* 0x0001e80000100800 */
[----:B------:R-:W2:Y:S04]  /*41d50*/  LDL.LU R174, [R1+0xe14] ;  /* 0x000e140001ae7983 */ /* 0x000ea80000300800 */
[----:B------:R-:W2:Y:S04]  /*41d60*/  LDL.LU R173, [R1+0xdd0] ;  /* 0x000dd00001ad7983 */ /* 0x000ea80000300800 */
[----:B0-----:R-:W2:Y:S01]  /*41d70*/  LDL.LU R233, [R1+0xe0c] ;  /* 0x000e0c0001e97983 */ /* 0x001ea20000300800 */
[----:B---3--:R-:W-:-:S05]  /*41d80*/  IADD3 R235, P4, R10, R235, RZ ;  /* 0x000000eb0aeb7210 */ /* 0x008fca0007f9e0ff */
[----:B------:R0:W-:Y:S04]  /*41d90*/  STL [R1+0xe20], R235 ;  /* 0x000e20eb01007387 */ /* 0x0001e80000100800 */
[----:B0-----:R-:W3:Y:S04]  /*41da0*/  LDL.LU R235, [R1+0xdf8] ;  /* 0x000df80001eb7983 */ /* 0x001ee80000300800 */
[----:B------:R-:W3:Y:S04]  /*41db0*/  LDL.LU R167, [R1+0xe04] ;  /* 0x000e040001a77983 */ /* 0x000ee80000300800 */
[----:B------:R-:W3:Y:S04]  /*41dc0*/  LDL.LU R166, [R1+0xdc0] ;  /* 0x000dc00001a67983 */ /* 0x000ee80000300800 */
[----:B------:R-:W3:Y:S01]  /*41dd0*/  LDL.LU R153, [R1+0xdfc] ;  /* 0x000dfc0001997983 */ /* 0x000ee20000300800 */
[----:B----4-:R-:W-:Y:S01]  /*41de0*/  IMAD.X R190, R9, 0x1, R190, P1 ;  /* 0x0000000109be7824 */ /* 0x010fe200008e06be */
[----:B------:R-:W-:-:S04]  /*41df0*/  IADD3 R185, P1, R10, R185, RZ ;  /* 0x000000b90ab97210 */ /* 0x000fc80007f3e0ff */
[----:B------:R0:W-:Y:S04]  /*41e00*/  STL [R1+0xe5c], R190 ;  /* 0x000e5cbe01007387 */ /* 0x0001e80000100800 */
        /* <DEDUP_REMOVED lines=16> */
[----:B------:R-:W-:Y:S01]  /*41f10*/  IADD3 R203, P3, R10, R203, RZ ;  /* 0x000000cb0acb7210 */ /* 0x000fe20007f7e0ff */
[C---:B------:R-:W-:Y:S02]  /*41f20*/  IMAD.X R229, R9.reuse, 0x1, R229, P5 ;  /* 0x0000000109e57824 */ /* 0x040fe400028e06e5 */
[----:B0-----:R-:W4:Y:S01]  /*41f30*/  LDL.LU R205, [R1+0xdb0] ;  /* 0x000db00001cd7983 */ /* 0x001f220000300800 */
[----:B------:R-:W-:-:S03]  /*41f40*/  IMAD.X R191, R9, 0x1, R191, P2 ;  /* 0x0000000109bf7824 */ /* 0x000fc600010e06bf */
[----:B------:R-:W-:Y:S04]  /*41f50*/  STL [R1+0xe00], R201 ;  /* 0x000e00c901007387 */ /* 0x000fe80000100800 */
[----:B------:R-:W-:Y:S01]  /*41f60*/  STL [R1+0xe28], R203 ;  /* 0x000e28cb01007387 */ /* 0x000fe20000100800 */
[----:B------:R-:W-:-:S03]  /*41f70*/  IADD3 R231, P5, R10, R231, RZ ;  /* 0x000000e70ae77210 */ /* 0x000fc60007fbe0ff */
[----:B------:R0:W-:Y:S04]  /*41f80*/  STL [R1+0xe2c], R191 ;  /* 0x000e2cbf01007387 */ /* 0x0001e80000100800 */
[----:B------:R-:W-:Y:S04]  /*41f90*/  STL [R1+0xe34], R229 ;  /* 0x000e34e501007387 */ /* 0x000fe80000100800 */
[----:B0-----:R-:W4:Y:S01]  /*41fa0*/  LDL.LU R191, [R1+0xdec] ;  /* 0x000dec0001bf7983 */ /* 0x001f220000300800 */
[----:B------:R-:W-:-:S03]  /*41fb0*/  IMAD.X R207, R9, 0x1, R207, P3 ;  /* 0x0000000109cf7824 */ /* 0x000fc600018e06cf */
[----:B------:R-:W-:Y:S04]  /*41fc0*/  STL [R1+0xdf0], R231 ;  /* 0x000df0e701007387 */ /* 0x000fe80000100800 */
[----:B------:R0:W-:Y:S04]  /*41fd0*/  STL [R1+0xe24], R207 ;  /* 0x000e24cf01007387 */ /* 0x0001e80000100800 */
[----:B0-----:R-:W4:Y:S01]  /*41fe0*/  LDL.LU R207, [R1+0xdd8] ;  /* 0x000dd80001cf7983 */ /* 0x001f220000300800 */
[C---:B------:R-:W-:Y:S02]  /*41ff0*/  IADD3 R178, P2, R10.reuse, R178, RZ ;  /* 0x000000b20ab27210 */ /* 0x040fe40007f5e0ff */
[C---:B------:R-:W-:Y:S01]  /*42000*/  IADD3 R177, P3, R10.reuse, R177, RZ ;  /* 0x000000b10ab17210 */ /* 0x040fe20007f7e0ff */
[C---:B------:R-:W-:Y:S01]  /*42010*/  IMAD.X R176, R9.reuse, 0x1, R176, P4 ;  /* 0x0000000109b07824 */ /* 0x040fe200020e06b0 */
[C---:B------:R-:W-:Y:S01]  /*42020*/  IADD3 R175, P4, R10.reuse, R175, RZ ;  /* 0x000000af0aaf7210 */ /* 0x040fe20007f9e0ff */
        /* <DEDUP_REMOVED lines=9> */
[----:B0-----:R-:W2:Y:S04]  /*420c0*/  LDL.LU R233, [R1+0xde4] ;  /* 0x000de40001e97983 */ /* 0x001ea80000300800 */
[----:B------:R-:W-:Y:S01]  /*420d0*/  STL [R1+0xdd0], R173 ;  /* 0x000dd0ad01007387 */ /* 0x000fe20000100800 */
[C---:B---3--:R-:W-:Y:S01]  /*420e0*/  IADD3 R235, P6, R10.reuse, R235, RZ ;  /* 0x000000eb0aeb7210 */ /* 0x048fe20007fde0ff */
[C---:B------:R-:W-:Y:S01]  /*420f0*/  IMAD.X R167, R9.reuse, 0x1, R167, P4 ;  /* 0x0000000109a77824 */ /* 0x040fe200020e06a7 */
[----:B------:R-:W-:Y:S01]  /*42100*/  IADD3 R166, P4, R10, R166, RZ ;  /* 0x000000a60aa67210 */ /* 0x000fe20007f9e0ff */
[----:B------:R-:W-:-:S02]  /*42110*/  IMAD.X R153, R9, 0x1, R153, P1 ;  /* 0x0000000109997824 */ /* 0x000fc400008e0699 */
[----:B------:R0:W-:Y:S04]  /*42120*/  STL [R1+0xdf8], R235 ;  /* 0x000df8eb01007387 */ /* 0x0001e80000100800 */
[----:B0-----:R-:W3:Y:S04]  /*42130*/  LDL.LU R235, [R1+0xda0] ;  /* 0x000da00001eb7983 */ /* 0x001ee80000300800 */
[----:B------:R-:W-:Y:S04]  /*42140*/  STL [R1+0xe04], R167 ;  /* 0x000e04a701007387 */ /* 0x000fe80000100800 */
[----:B------:R-:W-:Y:S04]  /*42150*/  STL [R1+0xdc0], R166 ;  /* 0x000dc0a601007387 */ /* 0x000fe80000100800 */
[----:B------:R-:W3:Y:S04]  /*42160*/  LDL.LU R185, [R1+0xddc] ;  /* 0x000ddc0001b97983 */ /* 0x000ee80000300800 */
[----:B------:R-:W-:Y:S04]  /*42170*/  STL [R1+0xdfc], R153 ;  /* 0x000dfc9901007387 */ /* 0x000fe80000100800 */
[----:B------:R-:W3:Y:S01]  /*42180*/  LDL.LU R184, [R1+0xdc8] ;  /* 0x000dc80001b87983 */ /* 0x000ee20000300800 */
[----:B----4-:R-:W-:-:S05]  /*42190*/  IADD3 R152, P1, R10, R152, RZ ;  /* 0x000000980a987210 */ /* 0x010fca0007f3e0ff */
[----:B------:R-:W-:Y:S04]  /*421a0*/  STL [R1+0xde8], R152 ;  /* 0x000de89801007387 */ /* 0x000fe80000100800 */
[----:B------:R-:W4:Y:S01]  /*421b0*/  LDL.LU R169, [R1+0xdd4] ;  /* 0x000dd40001a97983 */ /* 0x000f220000300800 */
[----:B------:R-:W-:-:S05]  /*421c0*/  IMAD.X R190, R9, 0x1, R190, P6 ;  /* 0x0000000109be7824 */ /* 0x000fca00030e06be */
        /* <DEDUP_REMOVED lines=17> */
[----:B------:R-:W-:-:S03]  /*422e0*/  IADD3 R207, P5, R10, R207, RZ ;  /* 0x000000cf0acf7210 */ /* 0x000fc60007fbe0ff */
[----:B------:R-:W4:Y:S04]  /*422f0*/  LDL.LU R176, [R1+0xd60] ;  /* 0x000d600001b07983 */ /* 0x000f280000300800 */
[----:B------:R-:W4:Y:S04]  /*42300*/  LDL.LU R175, [R1+0xd9c] ;  /* 0x000d9c0001af7983 */ /* 0x000f280000300800 */
[----:B------:R0:W-:Y:S04]  /*42310*/  STL [R1+0xdd8], R207 ;  /* 0x000dd8cf01007387 */ /* 0x0001e80000100800 */
[----:B------:R-:W4:Y:S04]  /*42320*/  LDL.LU R174, [R1+0xd88] ;  /* 0x000d880001ae7983 */ /* 0x000f280000300800 */
[----:B------:R-:W4:Y:S04]  /*42330*/  LDL.LU R173, [R1+0xd94] ;  /* 0x000d940001ad7983 */ /* 0x000f280000300800 */
[----:B0-----:R-:W4:Y:S01]  /*42340*/  LDL.LU R207, [R1+0xd50] ;  /* 0x000d500001cf7983 */ /* 0x001f220000300800 */
[----:B--2---:R-:W-:-:S05]  /*42350*/  IMAD.X R233, R9, 0x1, R233, P1 ;  /* 0x0000000109e97824 */ /* 0x004fca00008e06e9 */
[----:B------:R0:W-:Y:S04]  /*42360*/  STL [R1+0xde4], R233 ;  /* 0x000de4e901007387 */ /* 0x0001e80000100800 */
[----:B0-----:R-:W2:Y:S04]  /*42370*/  LDL.LU R233, [R1+0xd8c] ;  /* 0x000d8c0001e97983 */ /* 0x001ea80000300800 */
[----:B------:R-:W2:Y:S04]  /*42380*/  LDL.LU R167, [R1+0xd40] ;  /* 0x000d400001a77983 */ /* 0x000ea80000300800 */
[----:B------:R-:W2:Y:S04]  /*42390*/  LDL.LU R166, [R1+0xd84] ;  /* 0x000d840001a67983 */ /* 0x000ea80000300800 */
[----:B------:R-:W2:Y:S01]  /*423a0*/  LDL.LU R153, [R1+0xd78] ;  /* 0x000d780001997983 */ /* 0x000ea20000300800 */
[----:B---3--:R-:W-:Y:S01]  /*423b0*/  IADD3 R235, P1, R10, R235, RZ ;  /* 0x000000eb0aeb7210 */ /* 0x008fe20007f3e0ff */
[----:B------:R-:W-:-:S04]  /*423c0*/  IMAD.X R185, R9, 0x1, R185, P3 ;  /* 0x0000000109b97824 */ /* 0x000fc800018e06b9 */
[----:B------:R0:W-:Y:S01]  /*423d0*/  STL [R1+0xda0], R235 ;  /* 0x000da0eb01007387 */ /* 0x0001e20000100800 */
[----:B------:R-:W-:-:S03]  /*423e0*/  IADD3 R184, P3, R10, R184, RZ ;  /* 0x000000b80ab87210 */ /* 0x000fc60007f7e0ff */
[----:B------:R-:W3:Y:S01]  /*423f0*/  LDL.LU R152, [R1+0xd7c] ;  /* 0x000d7c0001987983 */ /* 0x000ee20000300800 */
[----:B----4-:R-:W-:-:S03]  /*42400*/  IMAD.X R169, R9, 0x1, R169, P5 ;  /* 0x0000000109a97824 */ /* 0x010fc600028e06a9 */
[----:B0-----:R-:W4:Y:S04]  /*42410*/  LDL.LU R235, [R1+0xd68] ;  /* 0x000d680001eb7983 */ /* 0x001f280000300800 */
[----:B------:R-:W-:Y:S04]  /*42420*/  STL [R1+0xddc], R185 ;  /* 0x000ddcb901007387 */ /* 0x000fe80000100800 */
[----:B------:R-:W-:Y:S01]  /*42430*/  STL [R1+0xdc8], R184 ;  /* 0x000dc8b801007387 */ /* 0x000fe20000100800 */
[C---:B------:R-:W-:Y:S01]  /*42440*/  IADD3 R168, P5, R10.reuse, R168, RZ ;  /* 0x000000a80aa87210 */ /* 0x040fe20007fbe0ff */
        /* <DEDUP_REMOVED lines=12> */
[----:B0-----:R-:W4:Y:S04]  /*42510*/  LDL.LU R190, [R1+0xd74] ;  /* 0x000d740001be7983 */ /* 0x001f280000300800 */
[----:B------:R-:W-:Y:S01]  /*42520*/  STL [R1+0xdc4], R201 ;  /* 0x000dc4c901007387 */ /* 0x000fe20000100800 */
[----:B------:R-:W-:-:S03]  /*42530*/  IADD3 R205, P2, R10, R205, RZ ;  /* 0x000000cd0acd7210 */ /* 0x000fc60007f5e0ff */
[----:B------:R-:W-:Y:S01]  /*42540*/  STL [R1+0xdbc], R203 ;  /* 0x000dbccb01007387 */ /* 0x000fe20000100800 */
[----:B------:R-:W-:-:S03]  /*42550*/  IMAD.X R178, R9, 0x1, R178, P6 ;  /* 0x0000000109b27824 */ /* 0x000fc600030e06b2 */
[----:B------:R0:W-:Y:S04]  /*42560*/  STL [R1+0xd70], R205 ;  /* 0x000d70cd01007387 */ /* 0x0001e80000100800 */
[----:B------:R-:W-:Y:S04]  /*42570*/  STL [R1+0xda8], R229 ;  /* 0x000da8e501007387 */ /* 0x000fe80000100800 */
        /* <DEDUP_REMOVED lines=20> */
[C---:B------:R-:W-:Y:S01]  /*426c0*/  IADD3 R167, P5, R10.reuse, R167, RZ ;  /* 0x000000a70aa77210 */ /* 0x040fe20007fbe0ff */
[----:B------:R-:W-:Y:S01]  /*426d0*/  IMAD.X R166, R9, 0x1, R166, P1 ;  /* 0x0000000109a67824 */ /* 0x000fe200008e06a6 */
[----:B------:R-:W-:-:S02]  /*426e0*/  IADD3 R153, P1, R10, R153, RZ ;  /* 0x000000990a997210 */ /* 0x000fc40007f3e0ff */
[----:B------:R0:W-:Y:S01]  /*426f0*/  STL [R1+0xd8c], R233 ;  /* 0x000d8ce901007387 */ /* 0x0001e20000100800 */
[----:B---3--:R-:W-:-:S03]  /*42700*/  IMAD.X R152, R9, 0x1, R152, P3 ;  /* 0x0000000109987824 */ /* 0x008fc600018e0698 */
[----:B0-----:R-:W2:Y:S04]  /*42710*/  LDL.LU R233, [R1+0xd64] ;  /* 0x000d640001e97983 */ /* 0x001ea80000300800 */
[----:B------:R-:W-:Y:S04]  /*42720*/  STL [R1+0xd40], R167 ;  /* 0x000d40a701007387 */ /* 0x000fe80000100800 */
[----:B------:R-:W-:Y:S04]  /*42730*/  STL [R1+0xd84], R166 ;  /* 0x000d84a601007387 */ /* 0x000fe80000100800 */
[----:B------:R-:W3:Y:S04]  /*42740*/  LDL.LU R184, [R1+0xd20] ;  /* 0x000d200001b87983 */ /* 0x000ee80000300800 */
[----:B------:R0:W-:Y:S04]  /*42750*/  STL [R1+0xd78], R153 ;  /* 0x000d789901007387 */ /* 0x0001e80000100800 */
[----:B------:R-:W3:Y:S01]  /*42760*/  LDL.LU R169, [R1+0xd5c] ;  /* 0x000d5c0001a97983 */ /* 0x000ee20000300800 */
[----:B----4-:R-:W-:-:S03]  /*42770*/  IADD3 R235, P3, R10, R235, RZ ;  /* 0x000000eb0aeb7210 */ /* 0x010fc60007f7e0ff */
[----:B------:R-:W-:Y:S04]  /*42780*/  STL [R1+0xd7c], R152 ;  /* 0x000d7c9801007387 */ /* 0x000fe80000100800 */
[----:B------:R-:W4:Y:S04]  /*42790*/  LDL.LU R168, [R1+0xd48] ;  /* 0x000d480001a87983 */ /* 0x000f280000300800 */
[----:B------:R1:W-:Y:S04]  /*427a0*/  STL [R1+0xd68], R235 ;  /* 0x000d68eb01007387 */ /* 0x0003e80000100800 */
[----:B------:R-:W4:Y:S04]  /*427b0*/  LDL.LU R155, [R1+0xd54] ;  /* 0x000d5400019b7983 */ /* 0x000f280000300800 */
[----:B------:R-:W4:Y:S04]  /*427c0*/  LDL.LU R154, [R1+0xd10] ;  /* 0x000d1000019a7983 */ /* 0x000f280000300800 */
[----:B0-----:R-:W4:Y:S04]  /*427d0*/  LDL.LU R153, [R1+0xd4c] ;  /* 0x000d4c0001997983 */ /* 0x001f280000300800 */
[----:B-1----:R-:W4:Y:S04]  /*427e0*/  LDL.LU R235, [R1+0xd38] ;  /* 0x000d380001eb7983 */ /* 0x002f280000300800 */
[----:B------:R-:W4:Y:S04]  /*427f0*/  LDL.LU R201, [R1+0xd44] ;  /* 0x000d440001c97983 */ /* 0x000f280000300800 */
[----:B------:R-:W4:Y:S04]  /*42800*/  LDL.LU R203, [R1+0xd00] ;  /* 0x000d000001cb7983 */ /* 0x000f280000300800 */
[----:B------:R-:W4:Y:S01]  /*42810*/  LDL.LU R229, [R1+0xd3c] ;  /* 0x000d3c0001e57983 */ /* 0x000f220000300800 */
[----:B------:R-:W-:-:S05]  /*42820*/  IMAD.X R190, R9, 0x1, R190, P1 ;  /* 0x0000000109be7824 */ /* 0x000fca00008e06be */
[----:B------:R0:W-:Y:S04]  /*42830*/  STL [R1+0xd74], R190 ;  /* 0x000d74be01007387 */ /* 0x0001e80000100800 */
[----:B0-----:R-:W4:Y:S04]  /*42840*/  LDL.LU R190, [R1+0xd28] ;  /* 0x000d280001be7983 */ /* 0x001f280000300800 */
[----:B------:R-:W4:Y:S01]  /*42850*/  LDL.LU R231, [R1+0xd34] ;  /* 0x000d340001e77983 */ /* 0x000f220000300800 */
        /* <DEDUP_REMOVED lines=12> */
[----:B------:R0:W-:Y:S04]  /*42920*/  STL [R1+0xd58], R207 ;  /* 0x000d58cf01007387 */ /* 0x0001e80000100800 */
[----:B0-----:R-:W4:Y:S04]  /*42930*/  LDL.LU R207, [R1+0xd14] ;  /* 0x000d140001cf7983 */ /* 0x001f280000300800 */
[----:B------:R-:W4:Y:S04]  /*42940*/  LDL.LU R173, [R1+0xcd0] ;  /* 0x000cd00001ad7983 */ /* 0x000f280000300800 */
[----:B------:R-:W4:Y:S04]  /*42950*/  LDL.LU R167, [R1+0xd0c] ;  /* 0x000d0c0001a77983 */ /* 0x000f280000300800 */
[----:B------:R-:W4:Y:S01]  /*42960*/  LDL.LU R166, [R1+0xcf8] ;  /* 0x000cf80001a67983 */ /* 0x000f220000300800 */
[----:B--2---:R-:W-:Y:S01]  /*42970*/  IMAD.X R233, R9, 0x1, R233, P3 ;  /* 0x0000000109e97824 */ /* 0x004fe200018e06e9 */
[----:B---3--:R-:W-:-:S04]  /*42980*/  IADD3 R184, P3, R10, R184, RZ ;  /* 0x000000b80ab87210 */ /* 0x008fc80007f7e0ff */
[----:B------:R0:W-:Y:S04]  /*42990*/  STL [R1+0xd64], R233 ;  /* 0x000d64e901007387 */ /* 0x0001e80000100800 */
[----:B------:R-:W2:Y:S01]  /*429a0*/  LDL.LU R152, [R1+0xd04] ;  /* 0x000d040001987983 */ /* 0x000ea20000300800 */
[C---:B------:R-:W-:Y:S01]  /*429b0*/  IMAD.X R169, R9.reuse, 0x1, R169, P4 ;  /* 0x0000000109a97824 */ /* 0x040fe200020e06a9 */
[C---:B----4-:R-:W-:Y:S01]  /*429c0*/  IADD3 R168, P4, R10.reuse, R168, RZ ;  /* 0x000000a80aa87210 */ /* 0x050fe20007f9e0ff */
[C---:B------:R-:W-:Y:S01]  /*429d0*/  IMAD.X R155, R9.reuse, 0x1, R155, P2 ;  /* 0x00000001099b7824 */ /* 0x040fe200010e069b */
[C---:B------:R-:W-:Y:S01]  /*429e0*/  IADD3 R154, P2, R10.reuse, R154, RZ ;  /* 0x0000009a0a9a7210 */ /* 0x040fe20007f5e0ff */
[----:B------:R-:W-:Y:S01]  /*429f0*/  IMAD.X R153, R9, 0x1, R153, P6 ;  /* 0x0000000109997824 */ /* 0x000fe200030e0699 */
[----:B0-----:R-:W3:Y:S04]  /*42a00*/  LDL.LU R233, [R1+0xcc0] ;  /* 0x000cc00001e97983 */ /* 0x001ee80000300800 */
[----:B------:R-:W-:Y:S04]  /*42a10*/  STL [R1+0xd20], R184 ;  /* 0x000d20b801007387 */ /* 0x000fe80000100800 */
[----:B------:R-:W-:Y:S04]  /*42a20*/  STL [R1+0xd5c], R169 ;  /* 0x000d5ca901007387 */ /* 0x000fe80000100800 */
[----:B------:R-:W-:Y:S01]  /*42a30*/  STL [R1+0xd48], R168 ;  /* 0x000d48a801007387 */ /* 0x000fe20000100800 */
[----:B------:R-:W-:-:S03]  /*42a40*/  IADD3 R235, P6, R10, R235, RZ ;  /* 0x000000eb0aeb7210 */ /* 0x000fc60007fde0ff */
[----:B------:R-:W-:Y:S04]  /*42a50*/  STL [R1+0xd54], R155 ;  /* 0x000d549b01007387 */ /* 0x000fe80000100800 */
[----:B------:R0:W-:Y:S04]  /*42a60*/  STL [R1+0xd4c], R153 ;  /* 0x000d4c9901007387 */ /* 0x0001e80000100800 */
[----:B------:R-:W-:Y:S01]  /*42a70*/  STL [R1+0xd10], R154 ;  /* 0x000d109a01007387 */ /* 0x000fe20000100800 */
[C---:B------:R-:W-:Y:S02]  /*42a80*/  IMAD.X R201, R9.reuse, 0x1, R201, P4 ;  /* 0x0000000109c97824 */ /* 0x040fe400020e06c9 */
[C---:B------:R-:W-:Y:S01]  /*42a90*/  IMAD.X R229, R9.reuse, 0x1, R229, P5 ;  /* 0x0000000109e57824 */ /* 0x040fe200028e06e5 */
[C---:B------:R-:W-:Y:S01]  /*42aa0*/  IADD3 R203, P4, R10.reuse, R203, RZ ;  /* 0x000000cb0acb7210 */ /* 0x040fe20007f9e0ff */
[----:B0-----:R-:W4:Y:S04]  /*42ab0*/  LDL.LU R153, [R1+0xcfc] ;  /* 0x000cfc0001997983 */ /* 0x001f280000300800 */
[----:B------:R0:W-:Y:S04]  /*42ac0*/  STL [R1+0xd38], R235 ;  /* 0x000d38eb01007387 */ /* 0x0001e80000100800 */
[----:B0-----:R-:W4:Y:S04]  /*42ad0*/  LDL.LU R235, [R1+0xce8] ;  /* 0x000ce80001eb7983 */ /* 0x001f280000300800 */
[----:B------:R-:W-:Y:S01]  /*42ae0*/  STL [R1+0xd44], R201 ;  /* 0x000d44c901007387 */ /* 0x000fe20000100800 */
[----:B------:R-:W-:Y:S01]  /*42af0*/  IADD3 R190, P5, R10, R190, RZ ;  /* 0x000000be0abe7210 */ /* 0x000fe20007fbe0ff */
[----:B------:R-:W-:-:S04]  /*42b00*/  IMAD.X R231, R9, 0x1, R231, P6 ;  /* 0x0000000109e77824 */ /* 0x000fc800030e06e7 */
[----:B------:R0:W-:Y:S04]  /*42b10*/  STL [R1+0xd28], R190 ;  /* 0x000d28be01007387 */ /* 0x0001e80000100800 */
[----:B------:R-:W-:Y:S04]  /*42b20*/  STL [R1+0xd00], R203 ;  /* 0x000d00cb01007387 */ /* 0x000fe80000100800 */
[----:B0-----:R-:W4:Y:S04]  /*42b30*/  LDL.LU R190, [R1+0xcf4] ;  /* 0x000cf40001be7983 */ /* 0x001f280000300800 */
        /* <DEDUP_REMOVED lines=22> */
[----:B------:R-:W-:Y:S01]  /*42ca0*/  IMAD.X R167, R9, 0x1, R167, P2 ;  /* 0x0000000109a77824 */ /* 0x000fe200010e06a7 */
[----:B------:R-:W-:-:S03]  /*42cb0*/  IADD3 R166, P2, R10, R166, RZ ;  /* 0x000000a60aa67210 */ /* 0x000fc60007f5e0ff */
[----:B------:R-:W-:Y:S04]  /*42cc0*/  STL [R1+0xcd0], R173 ;  /* 0x000cd0ad01007387 */ /* 0x000fe80000100800 */
[----:B------:R-:W-:Y:S04]  /*42cd0*/  STL [R1+0xd0c], R167 ;  /* 0x000d0ca701007387 */ /* 0x000fe80000100800 */
[----:B------:R-:W4:Y:S04]  /*42ce0*/  LDL.LU R184, [R1+0xce4] ;  /* 0x000ce40001b87983 */ /* 0x000f280000300800 */
[----:B------:R-:W-:Y:S04]  /*42cf0*/  STL [R1+0xcf8], R166 ;  /* 0x000cf8a601007387 */ /* 0x000fe80000100800 */
[----:B------:R-:W4:Y:S01]  /*42d00*/  LDL.LU R169, [R1+0xca0] ;  /* 0x000ca00001a97983 */ /* 0x000f220000300800 */
[----:B--2---:R-:W-:-:S05]  /*42d10*/  IMAD.X R152, R9, 0x1, R152, P3 ;  /* 0x0000000109987824 */ /* 0x004fca00018e0698 */
[----:B------:R0:W-:Y:S04]  /*42d20*/  STL [R1+0xd04], R152 ;  /* 0x000d049801007387 */ /* 0x0001e80000100800 */
[----:B------:R-:W2:Y:S01]  /*42d30*/  LDL.LU R168, [R1+0xcdc] ;  /* 0x000cdc0001a87983 */ /* 0x000ea20000300800 */
[----:B---3--:R-:W-:-:S05]  /*42d40*/  IADD3 R233, P3, R10, R233, RZ ;  /* 0x000000e90ae97210 */ /* 0x008fca0007f7e0ff */
[----:B------:R1:W-:Y:S04]  /*42d50*/  STL [R1+0xcc0], R233 ;  /* 0x000cc0e901007387 */ /* 0x0003e80000100800 */
[----:B------:R-:W3:Y:S04]  /*42d60*/  LDL.LU R155, [R1+0xcc8] ;  /* 0x000cc800019b7983 */ /* 0x000ee80000300800 */
[----:B------:R-:W3:Y:S04]  /*42d70*/  LDL.LU R154, [R1+0xcd4] ;  /* 0x000cd400019a7983 */ /* 0x000ee80000300800 */
[----:B0-----:R-:W3:Y:S04]  /*42d80*/  LDL.LU R152, [R1+0xc90] ;  /* 0x000c900001987983 */ /* 0x001ee80000300800 */
[----:B-1----:R-:W3:Y:S01]  /*42d90*/  LDL.LU R233, [R1+0xccc] ;  /* 0x000ccc0001e97983 */ /* 0x002ee20000300800 */
[----:B----4-:R-:W-:-:S03]  /*42da0*/  IMAD.X R153, R9, 0x1, R153, P4 ;  /* 0x0000000109997824 */ /* 0x010fc600020e0699 */
[----:B------:R-:W4:Y:S04]  /*42db0*/  LDL.LU R201, [R1+0xcb8] ;  /* 0x000cb80001c97983 */ /* 0x000f280000300800 */
[----:B------:R-:W4:Y:S04]  /*42dc0*/  LDL.LU R203, [R1+0xcc4] ;  /* 0x000cc40001cb7983 */ /* 0x000f280000300800 */
[----:B------:R-:W-:Y:S04]  /*42dd0*/  STL [R1+0xcfc], R153 ;  /* 0x000cfc9901007387 */ /* 0x000fe80000100800 */
[----:B------:R-:W4:Y:S01]  /*42de0*/  LDL.LU R229, [R1+0xc80] ;  /* 0x000c800001e57983 */ /* 0x000f220000300800 */
[----:B------:R-:W-:-:S05]  /*42df0*/  IADD3 R235, P4, R10, R235, RZ ;  /* 0x000000eb0aeb7210 */ /* 0x000fca0007f9e0ff */
[----:B------:R0:W-:Y:S04]  /*42e00*/  STL [R1+0xce8], R235 ;  /* 0x000ce8eb01007387 */ /* 0x0001e80000100800 */
[----:B0-----:R-:W4:Y:S04]  /*42e10*/  LDL.LU R235, [R1+0xcbc] ;  /* 0x000cbc0001eb7983 */ /* 0x001f280000300800 */
[----:B------:R-:W4:Y:S01]  /*42e20*/  LDL.LU R231, [R1+0xca8] ;  /* 0x000ca80001e77983 */ /* 0x000f220000300800 */
[----:B------:R-:W-:-:S05]  /*42e30*/  IMAD.X R190, R9, 0x1, R190, P2 ;  /* 0x0000000109be7824 */ /* 0x000fca00010e06be */
[----:B------:R0:W-:Y:S04]  /*42e40*/  STL [R1+0xcf4], R190 ;  /* 0x000cf4be01007387 */ /* 0x0001e80000100800 */
[----:B0-----:R-:W4:Y:S04]  /*42e50*/  LDL.LU R190, [R1+0xcb4] ;  /* 0x000cb40001be7983 */ /* 0x001f280000300800 */
[----:B------:R-:W4:Y:S04]  /*42e60*/  LDL.LU R178, [R1+0xc70] ;  /* 0x000c700001b27983 */ /* 0x000f280000300800 */
[----:B------:R-:W4:Y:S04]  /*42e70*/  LDL.LU R177, [R1+0xcac] ;  /* 0x000cac0001b17983 */ /* 0x000f280000300800 */
[----:B------:R-:W4:Y:S01]  /*42e80*/  LDL.LU R176, [R1+0xc98] ;  /* 0x000c980001b07983 */ /* 0x000f220000300800 */
[----:B------:R-:W-:-:S05]  /*42e90*/  IADD3 R205, P2, R10, R205, RZ ;  /* 0x000000cd0acd7210 */ /* 0x000fca0007f5e0ff */
        /* <DEDUP_REMOVED lines=18> */
[----:B--2---:R-:W-:-:S05]  /*42fc0*/  IMAD.X R168, R9, 0x1, R168, P5 ;  /* 0x0000000109a87824 */ /* 0x004fca00028e06a8 */
[----:B------:R-:W-:Y:S01]  /*42fd0*/  STL [R1+0xcdc], R168 ;  /* 0x000cdca801007387 */ /* 0x000fe20000100800 */
[C---:B---3--:R-:W-:Y:S01]  /*42fe0*/  IADD3 R155, P5, R10.reuse, R155, RZ ;  /* 0x0000009b0a9b7210 */ /* 0x048fe20007fbe0ff */
[----:B------:R-:W-:Y:S01]  /*42ff0*/  IMAD.X R154, R9, 0x1, R154, P6 ;  /* 0x00000001099a7824 */ /* 0x000fe200030e069a */
[----:B------:R-:W-:-:S03]  /*43000*/  IADD3 R152, P6, R10, R152, RZ ;  /* 0x000000980a987210 */ /* 0x000fc60007fde0ff */
[----:B------:R-:W-:Y:S04]  /*43010*/  STL [R1+0xcc8], R155 ;  /* 0x000cc89b01007387 */ /* 0x000fe80000100800 */
[----:B------:R0:W-:Y:S01]  /*43020*/  STL [R1+0xc90], R152 ;  /* 0x000c909801007387 */ /* 0x0001e20000100800 */
[----:B------:R-:W-:-:S03]  /*43030*/  IMAD.X R233, R9, 0x1, R233, P1 ;  /* 0x0000000109e97824 */ /* 0x000fc600008e06e9 */
[----:B------:R-:W-:Y:S01]  /*43040*/  STL [R1+0xcd4], R154 ;  /* 0x000cd49a01007387 */ /* 0x000fe20000100800 */
[C---:B----4-:R-:W-:Y:S01]  /*43050*/  IADD3 R201, P1, R10.reuse, R201, RZ ;  /* 0x000000c90ac97210 */ /* 0x050fe20007f3e0ff */
[----:B------:R-:W-:Y:S02]  /*43060*/  IMAD.X R203, R9, 0x1, R203, P5 ;  /* 0x0000000109cb7824 */ /* 0x000fe400028e06cb */
[----:B0-----:R-:W2:Y:S04]  /*43070*/  LDL.LU R152, [R1+0xc40] ;  /* 0x000c400001987983 */ /* 0x001ea80000300800 */
[----:B------:R0:W-:Y:S01]  /*43080*/  STL [R1+0xccc], R233 ;  /* 0x000ccce901007387 */ /* 0x0001e20000100800 */
[----:B------:R-:W-:-:S03]  /*43090*/  IADD3 R229, P5, R10, R229, RZ ;  /* 0x000000e50ae57210 */ /* 0x000fc60007fbe0ff */
[----:B0-----:R-:W3:Y:S04]  /*430a0*/  LDL.LU R233, [R1+0xc7c] ;  /* 0x000c7c0001e97983 */ /* 0x001ee80000300800 */
[----:B------:R-:W-:Y:S01]  /*430b0*/  STL [R1+0xcb8], R201 ;  /* 0x000cb8c901007387 */ /* 0x000fe20000100800 */
[----:B------:R-:W-:Y:S01]  /*430c0*/  IMAD.X R235, R9, 0x1, R235, P3 ;  /* 0x0000000109eb7824 */ /* 0x000fe200018e06eb */
[----:B------:R-:W-:-:S04]  /*430d0*/  IADD3 R231, P3, R10, R231, RZ ;  /* 0x000000e70ae77210 */ /* 0x000fc80007f7e0ff */
[----:B------:R0:W-:Y:S04]  /*430e0*/  STL [R1+0xcbc], R235 ;  /* 0x000cbceb01007387 */ /* 0x0001e80000100800 */
[----:B------:R-:W-:Y:S04]  /*430f0*/  STL [R1+0xcc4], R203 ;  /* 0x000cc4cb01007387 */ /* 0x000fe80000100800 */
[----:B0-----:R-:W4:Y:S04]  /*43100*/  LDL.LU R235, [R1+0xc68] ;  /* 0x000c680001eb7983 */ /* 0x001f280000300800 */
[----:B------:R-:W-:Y:S01]  /*43110*/  STL [R1+0xc80], R229 ;  /* 0x000c80e501007387 */ /* 0x000fe20000100800 */
[C---:B------:R-:W-:Y:S01]  /*43120*/  IMAD.X R190, R9.reuse, 0x1, R190, P1 ;  /* 0x0000000109be7824 */ /* 0x040fe200008e06be */
        /* <DEDUP_REMOVED lines=8> */
[----:B------:R-:W-:-:S03]  /*431b0*/  IMAD.X R205, R9, 0x1, R205, P4 ;  /* 0x0000000109cd7824 */ /* 0x000fc600020e06cd */
[----:B------:R-:W-:Y:S04]  /*431c0*/  STL [R1+0xcac], R177 ;  /* 0x000cacb101007387 */ /* 0x000fe80000100800 */
[----:B------:R-:W-:Y:S01]  /*431d0*/  STL [R1+0xc98], R176 ;  /* 0x000c98b001007387 */ /* 0x000fe20000100800 */
[----:B------:R-:W-:-:S03]  /*431e0*/  IADD3 R174, P3, R10, R174, RZ ;  /* 0x000000ae0aae7210 */ /* 0x000fc60007f7e0ff */
        /* <DEDUP_REMOVED lines=17> */
[----:B------:R0:W-:Y:S04]  /*43300*/  STL [R1+0xc78], R153 ;  /* 0x000c789901007387 */ /* 0x0001e80000100800 */
[----:B------:R-:W4:Y:S04]  /*43310*/  LDL.LU R168, [R1+0xc20] ;  /* 0x000c200001a87983 */ /* 0x000f280000300800 */
[----:B------:R1:W-:Y:S04]  /*43320*/  STL [R1+0xc84], R207 ;  /* 0x000c84cf01007387 */ /* 0x0003e80000100800 */
[----:B------:R-:W4:Y:S04]  /*43330*/  LDL.LU R155, [R1+0xc5c] ;  /* 0x000c5c00019b7983 */ /* 0x000f280000300800 */
[----:B------:R-:W4:Y:S04]  /*43340*/  LDL.LU R154, [R1+0xc48] ;  /* 0x000c4800019a7983 */ /* 0x000f280000300800 */
[----:B0-----:R-:W4:Y:S04]  /*43350*/  LDL.LU R153, [R1+0xc54] ;  /* 0x000c540001997983 */ /* 0x001f280000300800 */
[----:B-1----:R-:W4:Y:S04]  /*43360*/  LDL.LU R207, [R1+0xc10] ;  /* 0x000c100001cf7983 */ /* 0x002f280000300800 */
[----:B------:R-:W4:Y:S04]  /*43370*/  LDL.LU R201, [R1+0xc4c] ;  /* 0x000c4c0001c97983 */ /* 0x000f280000300800 */
[----:B------:R-:W4:Y:S01]  /*43380*/  LDL.LU R203, [R1+0xc38] ;  /* 0x000c380001cb7983 */ /* 0x000f220000300800 */
[----:B--2---:R-:W-:-:S05]  /*43390*/  IADD3 R152, P4, R10, R152, RZ ;  /* 0x000000980a987210 */ /* 0x004fca0007f9e0ff */
[----:B------:R-:W-:Y:S04]  /*433a0*/  STL [R1+0xc40], R152 ;  /* 0x000c409801007387 */ /* 0x000fe80000100800 */
[----:B------:R-:W2:Y:S01]  /*433b0*/  LDL.LU R229, [R1+0xc44] ;  /* 0x000c440001e57983 */ /* 0x000ea20000300800 */
[----:B---3--:R-:W-:-:S05]  /*433c0*/  IMAD.X R233, R9, 0x1, R233, P5 ;  /* 0x0000000109e97824 */ /* 0x008fca00028e06e9 */
[----:B------:R0:W-:Y:S04]  /*433d0*/  STL [R1+0xc7c], R233 ;  /* 0x000c7ce901007387 */ /* 0x0001e80000100800 */
[----:B0-----:R-:W3:Y:S04]  /*433e0*/  LDL.LU R233, [R1+0xc00] ;  /* 0x000c000001e97983 */ /* 0x001ee80000300800 */
[----:B------:R-:W3:Y:S01]  /*433f0*/  LDL.LU R231, [R1+0xc3c] ;  /* 0x000c3c0001e77983 */ /* 0x000ee20000300800 */
[----:B----4-:R-:W-:-:S05]  /*43400*/  IADD3 R235, P5, R10, R235, RZ ;  /* 0x000000eb0aeb7210 */ /* 0x010fca0007fbe0ff */
[----:B------:R0:W-:Y:S04]  /*43410*/  STL [R1+0xc68], R235 ;  /* 0x000c68eb01007387 */ /* 0x0001e80000100800 */
[----:B0-----:R-:W4:Y:S04]  /*43420*/  LDL.LU R235, [R1+0xc28] ;  /* 0x000c280001eb7983 */ /* 0x001f280000300800 */
[----:B------:R-:W4:Y:S04]  /*43430*/  LDL.LU R178, [R1+0xc34] ;  /* 0x000c340001b27983 */ /* 0x000f280000300800 */
[----:B------:R-:W4:Y:S04]  /*43440*/  LDL.LU R177, [R1+0xbf0] ;  /* 0x000bf00001b17983 */ /* 0x000f280000300800 */
[----:B------:R-:W4:Y:S01]  /*43450*/  LDL.LU R176, [R1+0xc2c] ;  /* 0x000c2c0001b07983 */ /* 0x000f220000300800 */
[----:B------:R-:W-:-:S05]  /*43460*/  IMAD.X R190, R9, 0x1, R190, P6 ;  /* 0x0000000109be7824 */ /* 0x000fca00030e06be */
[----:B------:R0:W-:Y:S04]  /*43470*/  STL [R1+0xc74], R190 ;  /* 0x000c74be01007387 */ /* 0x0001e80000100800 */
[----:B------:R-:W4:Y:S04]  /*43480*/  LDL.LU R175, [R1+0xc18] ;  /* 0x000c180001af7983 */ /* 0x000f280000300800 */
[----:B------:R-:W4:Y:S04]  /*43490*/  LDL.LU R174, [R1+0xc24] ;  /* 0x000c240001ae7983 */ /* 0x000f280000300800 */
[----:B0-----:R-:W4:Y:S01]  /*434a0*/  LDL.LU R190, [R1+0xbe0] ;  /* 0x000be00001be7983 */ /* 0x001f220000300800 */
[----:B------:R-:W-:-:S05]  /*434b0*/  IADD3 R205, P6, R10, R205, RZ ;  /* 0x000000cd0acd7210 */ /* 0x000fca0007fde0ff */
[----:B------:R0:W-:Y:S04]  /*434c0*/  STL [R1+0xc30], R205 ;  /* 0x000c30cd01007387 */ /* 0x0001e80000100800 */
[----:B0-----:R-:W4:Y:S04]  /*434d0*/  LDL.LU R205, [R1+0xc1c] ;  /* 0x000c1c0001cd7983 */ /* 0x001f280000300800 */
[----:B------:R-:W4:Y:S01]  /*434e0*/  LDL.LU R173, [R1+0xc08] ;  /* 0x000c080001ad7983 */ /* 0x000f220000300800 */
[----:B------:R-:W-:-:S03]  /*434f0*/  IMAD.X R191, R9, 0x1, R191, P1 ;  /* 0x0000000109bf7824 */ /* 0x000fc600008e06bf */
[----:B------:R-:W4:Y:S04]  /*43500*/  LDL.LU R167, [R1+0xc14] ;  /* 0x000c140001a77983 */ /* 0x000f280000300800 */
[----:B------:R-:W4:Y:S04]  /*43510*/  LDL.LU R166, [R1+0xbd0] ;  /* 0x000bd00001a67983 */ /* 0x000f280000300800 */
[----:B------:R0:W-:Y:S04]  /*43520*/  STL [R1+0xc6c], R191 ;  /* 0x000c6cbf01007387 */ /* 0x0001e80000100800 */
[----:B------:R-:W4:Y:S01]  /*43530*/  LDL.LU R152, [R1+0xc0c] ;  /* 0x000c0c0001987983 */ /* 0x000f220000300800 */
[C---:B------:R-:W-:Y:S01]  /*43540*/  IADD3 R184, P1, R10.reuse, R184, RZ ;  /* 0x000000b80ab87210 */ /* 0x040fe20007f3e0ff */
[C---:B------:R-:W-:Y:S01]  /*43550*/  IMAD.X R169, R9.reuse, 0x1, R169, P5 ;  /* 0x0000000109a97824 */ /* 0x040fe200028e06a9 */
[C---:B------:R-:W-:Y:S01]  /*43560*/  IADD3 R168, P5, R10.reuse, R168, RZ ;  /* 0x000000a80aa87210 */ /* 0x040fe20007fbe0ff */
[----:B------:R-:W-:Y:S01]  /*43570*/  IMAD.X R155, R9, 0x1, R155, P3 ;  /* 0x00000001099b7824 */ /* 0x000fe200018e069b */
[----:B0-----:R-:W4:Y:S04]  /*43580*/  LDL.LU R191, [R1+0xbf8] ;  /* 0x000bf80001bf7983 */ /* 0x001f280000300800 */
[----:B------:R-:W-:Y:S01]  /*43590*/  STL [R1+0xc58], R184 ;  /* 0x000c58b801007387 */ /* 0x000fe20000100800 */
[----:B------:R-:W-:-:S03]  /*435a0*/  IADD3 R154, P3, R10, R154, RZ ;  /* 0x0000009a0a9a7210 */ /* 0x000fc60007f7e0ff */
[----:B------:R-:W-:Y:S01]  /*435b0*/  STL [R1+0xc64], R169 ;  /* 0x000c64a901007387 */ /* 0x000fe20000100800 */
[----:B------:R-:W-:-:S03]  /*435c0*/  IMAD.X R153, R9, 0x1, R153, P1 ;  /* 0x0000000109997824 */ /* 0x000fc600008e0699 */
[----:B------:R-:W-:Y:S01]  /*435d0*/  STL [R1+0xc20], R168 ;  /* 0x000c20a801007387 */ /* 0x000fe20000100800 */
[----:B------:R-:W-:-:S03]  /*435e0*/  IADD3 R207, P1, R10, R207, RZ ;  /* 0x000000cf0acf7210 */ /* 0x000fc60007f3e0ff */
[----:B------:R-:W-:Y:S04]  /*435f0*/  STL [R1+0xc5c], R155 ;  /* 0x000c5c9b01007387 */ /* 0x000fe80000100800 */
[----:B------:R0:W-:Y:S04]  /*43600*/  STL [R1+0xc54], R153 ;  /* 0x000c549901007387 */ /* 0x0001e80000100800 */
[----:B------:R-:W-:Y:S04]  /*43610*/  STL [R1+0xc48], R154 ;  /* 0x000c489a01007387 */ /* 0x000fe80000100800 */
[----:B0-----:R-:W4:Y:S04]  /*43620*/  LDL.LU R153, [R1+0xc04] ;  /* 0x000c040001997983 */ /* 0x001f280000300800 */
[----:B------:R0:W-:Y:S04]  /*43630*/  STL [R1+0xc10], R207 ;  /* 0x000c10cf01007387 */ /* 0x0001e80000100800 */
[----:B0-----:R-:W4:Y:S01]  /*43640*/  LDL.LU R207, [R1+0xbc0] ;  /* 0x000bc00001cf7983 */ /* 0x001f220000300800 */
[----:B------:R-:W-:Y:S01]  /*43650*/  IMAD.X R201, R9, 0x1, R201, P2 ;  /* 0x0000000109c97824 */ /* 0x000fe200010e06c9 */
[----:B------:R-:W-:-:S04]  /*43660*/  IADD3 R203, P2, R10, R203, RZ ;  /* 0x000000cb0acb7210 */ /* 0x000fc80007f5e0ff */
[----:B------:R-:W-:Y:S01]  /*43670*/  STL [R1+0xc4c], R201 ;  /* 0x000c4cc901007387 */ /* 0x000fe20000100800 */
[C---:B--2---:R-:W-:Y:S01]  /*43680*/  IMAD.X R229, R9.reuse, 0x1, R229, P3 ;  /* 0x0000000109e57824 */ /* 0x044fe200018e06e5 */
[----:B---3--:R-:W-:Y:S01]  /*43690*/  IADD3 R233, P3, R10, R233, RZ ;  /* 0x000000e90ae97210 */ /* 0x008fe20007f7e0ff */
[----:B------:R-:W-:-:S04]  /*436a0*/  IMAD.X R231, R9, 0x1, R231, P4 ;  /* 0x0000000109e77824 */ /* 0x000fc800020e06e7 */
[----:B------:R0:W-:Y:S04]  /*436b0*/  STL [R1+0xc00], R233 ;  /* 0x000c00e901007387 */ /* 0x0001e80000100800 */
[----:B------:R-:W-:Y:S04]  /*436c0*/  STL [R1+0xc38], R203 ;  /* 0x000c38cb01007387 */ /* 0x000fe80000100800 */
[----:B0-----:R-:W2:Y:S04]  /*436d0*/  LDL.LU R233, [R1+0xbfc] ;  /* 0x000bfc0001e97983 */ /* 0x001ea80000300800 */
[----:B------:R-:W-:Y:S01]  /*436e0*/  STL [R1+0xc44], R229 ;  /* 0x000c44e501007387 */ /* 0x000fe20000100800 */
[C---:B----4-:R-:W-:Y:S01]  /*436f0*/  IADD3 R235, P4, R10.reuse, R235, RZ ;  /* 0x000000eb0aeb7210 */ /* 0x050fe20007f9e0ff */
[C---:B------:R-:W-:Y:S01]  /*43700*/  IMAD.X R178, R9.reuse, 0x1, R178, P2 ;  /* 0x0000000109b27824 */ /* 0x040fe200010e06b2 */
[----:B------:R-:W-:Y:S01]  /*43710*/  IADD3 R177, P2, R10, R177, RZ ;  /* 0x000000b10ab17210 */ /* 0x000fe20007f5e0ff */
[----:B------:R-:W-:-:S02]  /*43720*/  IMAD.X R176, R9, 0x1, R176, P6 ;  /* 0x0000000109b07824 */ /* 0x000fc400030e06b0 */
[----:B------:R0:W-:Y:S04]  /*43730*/  STL [R1+0xc28], R235 ;  /* 0x000c28eb01007387 */ /* 0x0001e80000100800 */
[----:B0-----:R-:W3:Y:S01]  /*43740*/  LDL.LU R235, [R1+0xbe8] ;  /* 0x000be80001eb7983 */ /* 0x001ee20000300800 */
[----:B------:R-:W-:-:S03]  /*43750*/  IMAD.X R174, R9, 0x1, R174, P4 ;  /* 0x0000000109ae7824 */ /* 0x000fc600020e06ae */
[----:B------:R-:W-:Y:S01]  /*43760*/  STL [R1+0xc3c], R231 ;  /* 0x000c3ce701007387 */ /* 0x000fe20000100800 */
[----:B------:R-:W-:-:S03]  /*43770*/  IADD3 R175, P6, R10, R175, RZ ;  /* 0x000000af0aaf7210 */ /* 0x000fc60007fde0ff */
[----:B------:R-:W-:Y:S04]  /*43780*/  STL [R1+0xc34], R178 ;  /* 0x000c34b201007387 */ /* 0x000fe80000100800 */
[----:B------:R-:W-:Y:S01]  /*43790*/  STL [R1+0xbf0], R177 ;  /* 0x000bf0b101007387 */ /* 0x000fe20000100800 */
[----:B------:R-:W-:-:S03]  /*437a0*/  IADD3 R190, P4, R10, R190, RZ ;  /* 0x000000be0abe7210 */ /* 0x000fc60007f9e0ff */
[----:B------:R-:W-:Y:S04]  /*437b0*/  STL [R1+0xc2c], R176 ;  /* 0x000c2cb001007387 */ /* 0x000fe80000100800 */
[----:B------:R0:W-:Y:S04]  /*437c0*/  STL [R1+0xbe0], R190 ;  /* 0x000be0be01007387 */ /* 0x0001e80000100800 */
[----:B------:R-:W-:Y:S04]  /*437d0*/  STL [R1+0xc18], R175 ;  /* 0x000c18af01007387 */ /* 0x000fe80000100800 */
[----:B0-----:R-:W4:Y:S01]  /*437e0*/  LDL.LU R190, [R1+0xbf4] ;  /* 0x000bf40001be7983 */ /* 0x001f220000300800 */
[----:B------:R-:W-:Y:S01]  /*437f0*/  IMAD.X R205, R9, 0x1, R205, P5 ;  /* 0x0000000109cd7824 */ /* 0x000fe200028e06cd */
[----:B------:R-:W-:-:S02]  /*43800*/  IADD3 R173, P5, R10, R173, RZ ;  /* 0x000000ad0aad7210 */ /* 0x000fc40007fbe0ff */
[----:B------:R-:W-:Y:S01]  /*43810*/  STL [R1+0xc24], R174 ;  /* 0x000c24ae01007387 */ /* 0x000fe20000100800 */
[----:B------:R-:W-:-:S03]  /*43820*/  IMAD.X R167, R9, 0x1, R167, P6 ;  /* 0x0000000109a77824 */ /* 0x000fc600030e06a7 */
[----:B------:R0:W-:Y:S01]  /*43830*/  STL [R1+0xc1c], R205 ;  /* 0x000c1ccd01007387 */ /* 0x0001e20000100800 */
[C---:B------:R-:W-:Y:S01]  /*43840*/  IADD3 R166, P6, R10.reuse, R166, RZ ;  /* 0x000000a60aa67210 */ /* 0x040fe20007fde0ff */
[----:B------:R-:W-:Y:S02]  /*43850*/  IMAD.X R152, R9, 0x1, R152, P1 ;  /* 0x0000000109987824 */ /* 0x000fe400008e0698 */
[----:B0-----:R-:W4:Y:S04]  /*43860*/  LDL.LU R205, [R1+0xbb0] ;  /* 0x000bb00001cd7983 */ /* 0x001f280000300800 */
[----:B------:R-:W-:Y:S04]  /*43870*/  STL [R1+0xc08], R173 ;  /* 0x000c08ad01007387 */ /* 0x000fe80000100800 */
[----:B------:R-:W-:Y:S01]  /*43880*/  STL [R1+0xc14], R167 ;  /* 0x000c14a701007387 */ /* 0x000fe20000100800 */
[----:B------:R-:W-:-:S03]  /*43890*/  IADD3 R191, P1, R10, R191, RZ ;  /* 0x000000bf0abf7210 */ /* 0x000fc60007f3e0ff */
        /* <DEDUP_REMOVED lines=9> */
[----:B-1----:R-:W4:Y:S01]  /*43930*/  LDL.LU R191, [R1+0xbd4] ;  /* 0x000bd40001bf7983 */ /* 0x002f220000300800 */
[----:B------:R-:W-:-:S03]  /*43940*/  IMAD.X R153, R9, 0x1, R153, P5 ;  /* 0x0000000109997824 */ /* 0x000fc600028e0699 */
        /* <DEDUP_REMOVED lines=21> */
[----:B0-----:R-:W4:Y:S04]  /*43aa0*/  LDL.LU R190, [R1+0xb60] ;  /* 0x000b600001be7983 */ /* 0x001f280000300800 */
[----:B------:R-:W4:Y:S01]  /*43ab0*/  LDL.LU R173, [R1+0xb9c] ;  /* 0x000b9c0001ad7983 */ /* 0x000f220000300800 */
[----:B------:R-:W-:-:S03]  /*43ac0*/  IADD3 R205, P1, R10, R205, RZ ;  /* 0x000000cd0acd7210 */ /* 0x000fc60007f3e0ff */
[----:B------:R-:W4:Y:S04]  /*43ad0*/  LDL.LU R167, [R1+0xb88] ;  /* 0x000b880001a77983 */ /* 0x000f280000300800 */
[----:B------:R-:W4:Y:S01]  /*43ae0*/  LDL.LU R166, [R1+0xb94] ;  /* 0x000b940001a67983 */ /* 0x000f220000300800 */
[----:B------:R-:W-:-:S03]  /*43af0*/  IMAD.X R184, R9, 0x1, R184, P2 ;  /* 0x0000000109b87824 */ /* 0x000fc600010e06b8 */
        /* <DEDUP_REMOVED lines=9> */
[----:B------:R-:W-:Y:S04]  /*43b90*/  STL [R1+0xbd8], R169 ;  /* 0x000bd8a901007387 */ /* 0x000fe80000100800 */
[----:B------:R-:W-:Y:S01]  /*43ba0*/  STL [R1+0xbe4], R168 ;  /* 0x000be4a801007387 */ /* 0x000fe20000100800 */
[----:B------:R-:W-:-:S03]  /*43bb0*/  IMAD.X R191, R9, 0x1, R191, P2 ;  /* 0x0000000109bf7824 */ /* 0x000fc600010e06bf */
[----:B------:R-:W-:Y:S04]  /*43bc0*/  STL [R1+0xba0], R155 ;  /* 0x000ba09b01007387 */ /* 0x000fe80000100800 */
[----:B------:R0:W-:Y:S04]  /*43bd0*/  STL [R1+0xbc8], R152 ;  /* 0x000bc89801007387 */ /* 0x0001e80000100800 */
[----:B------:R-:W-:Y:S01]  /*43be0*/  STL [R1+0xbdc], R154 ;  /* 0x000bdc9a01007387 */ /* 0x000fe20000100800 */
[----:B------:R-:W-:Y:S01]  /*43bf0*/  IADD3 R201, P2, R10, R201, RZ ;  /* 0x000000c90ac97210 */ /* 0x000fe20007f5e0ff */
[----:B------:R-:W-:-:S02]  /*43c00*/  IMAD.X R203, R9, 0x1, R203, P6 ;  /* 0x0000000109cb7824 */ /* 0x000fc400030e06cb */
[----:B0-----:R-:W4:Y:S04]  /*43c10*/  LDL.LU R152, [R1+0xb78] ;  /* 0x000b780001987983 */ /* 0x001f280000300800 */
[----:B------:R0:W-:Y:S04]  /*43c20*/  STL [R1+0xbd4], R191 ;  /* 0x000bd4bf01007387 */ /* 0x0001e80000100800 */
[----:B0-----:R-:W4:Y:S01]  /*43c30*/  LDL.LU R191, [R1+0xb84] ;  /* 0x000b840001bf7983 */ /* 0x001f220000300800 */
[----:B------:R-:W-:-:S03]  /*43c40*/  IMAD.X R207, R9, 0x1, R207, P4 ;  /* 0x0000000109cf7824 */ /* 0x000fc600020e06cf */
[----:B------:R-:W-:Y:S04]  /*43c50*/  STL [R1+0xb90], R201 ;  /* 0x000b90c901007387 */ /* 0x000fe80000100800 */
[----:B------:R0:W-:Y:S04]  /*43c60*/  STL [R1+0xbc4], R207 ;  /* 0x000bc4cf01007387 */ /* 0x0001e80000100800 */
[----:B------:R-:W-:Y:S04]  /*43c70*/  STL [R1+0xbcc], R203 ;  /* 0x000bcccb01007387 */ /* 0x000fe80000100800 */
[----:B0-----:R-:W4:Y:S01]  /*43c80*/  LDL.LU R207, [R1+0xb40] ;  /* 0x000b400001cf7983 */ /* 0x001f220000300800 */
[----:B------:R-:W-:-:S02]  /*43c90*/  IADD3 R229, P6, R10, R229, RZ ;  /* 0x000000e50ae57210 */ /* 0x000fc40007fde0ff */
[----:B------:R-:W-:-:S03]  /*43ca0*/  IADD3 R231, P4, R10, R231, RZ ;  /* 0x000000e70ae77210 */ /* 0x000fc60007f9e0ff */
[----:B------:R-:W-:Y:S01]  /*43cb0*/  STL [R1+0xbb8], R229 ;  /* 0x000bb8e501007387 */ /* 0x000fe20000100800 */
[C---:B--2---:R-:W-:Y:S01]  /*43cc0*/  IMAD.X R233, R9.reuse, 0x1, R233, P5 ;  /* 0x0000000109e97824 */ /* 0x044fe200028e06e9 */
[C---:B------:R-:W-:Y:S01]  /*43cd0*/  IADD3 R178, P5, R10.reuse, R178, RZ ;  /* 0x000000b20ab27210 */ /* 0x040fe20007fbe0ff */
[C---:B------:R-:W-:Y:S01]  /*43ce0*/  IMAD.X R177, R9.reuse, 0x1, R177, P6 ;  /* 0x0000000109b17824 */ /* 0x040fe200030e06b1 */
[----:B------:R-:W-:Y:S02]  /*43cf0*/  IADD3 R176, P6, R10, R176, RZ ;  /* 0x000000b00ab07210 */ /* 0x000fe40007fde0ff */
[----:B------:R0:W-:Y:S04]  /*43d00*/  STL [R1+0xbbc], R233 ;  /* 0x000bbce901007387 */ /* 0x0001e80000100800 */
[----:B0-----:R-:W2:Y:S04]  /*43d10*/  LDL.LU R233, [R1+0xb7c] ;  /* 0x000b7c0001e97983 */ /* 0x001ea80000300800 */
[----:B------:R-:W-:Y:S01]  /*43d20*/  STL [R1+0xb80], R231 ;  /* 0x000b80e701007387 */ /* 0x000fe20000100800 */
[----:B---3--:R-:W-:-:S03]  /*43d30*/  IMAD.X R175, R9, 0x1, R175, P1 ;  /* 0x0000000109af7824 */ /* 0x008fc600008e06af */
[----:B------:R-:W-:Y:S04]  /*43d40*/  STL [R1+0xba8], R178 ;  /* 0x000ba8b201007387 */ /* 0x000fe80000100800 */
[----:B------:R-:W-:Y:S04]  /*43d50*/  STL [R1+0xbb4], R177 ;  /* 0x000bb4b101007387 */ /* 0x000fe80000100800 */
[----:B------:R-:W-:Y:S01]  /*43d60*/  STL [R1+0xb70], R176 ;  /* 0x000b70b001007387 */ /* 0x000fe20000100800 */
[----:B------:R-:W-:Y:S01]  /*43d70*/  IMAD.X R235, R9, 0x1, R235, P5 ;  /* 0x0000000109eb7824 */ /* 0x000fe200028e06eb */
[----:B------:R-:W-:-:S04]  /*43d80*/  IADD3 R174, P1, R10, R174, RZ ;  /* 0x000000ae0aae7210 */ /* 0x000fc80007f3e0ff */
[----:B------:R0:W-:Y:S04]  /*43d90*/  STL [R1+0xba4], R235 ;  /* 0x000ba4eb01007387 */ /* 0x0001e80000100800 */
[----:B------:R-:W-:Y:S04]  /*43da0*/  STL [R1+0xbac], R175 ;  /* 0x000bacaf01007387 */ /* 0x000fe80000100800 */
[----:B0-----:R-:W3:Y:S04]  /*43db0*/  LDL.LU R235, [R1+0xb68] ;  /* 0x000b680001eb7983 */ /* 0x001ee80000300800 */
[----:B------:R-:W-:Y:S01]  /*43dc0*/  STL [R1+0xb98], R174 ;  /* 0x000b98ae01007387 */ /* 0x000fe20000100800 */
[C---:B----4-:R-:W-:Y:S01]  /*43dd0*/  IADD3 R190, P5, R10.reuse, R190, RZ ;  /* 0x000000be0abe7210 */ /* 0x050fe20007fbe0ff */
[C---:B------:R-:W-:Y:S01]  /*43de0*/  IMAD.X R173, R9.reuse, 0x1, R173, P3 ;  /* 0x0000000109ad7824 */ /* 0x040fe200018e06ad */
[----:B------:R-:W-:Y:S01]  /*43df0*/  IADD3 R167, P3, R10, R167, RZ ;  /* 0x000000a70aa77210 */ /* 0x000fe20007f7e0ff */
[----:B------:R-:W-:-:S02]  /*43e00*/  IMAD.X R166, R9, 0x1, R166, P1 ;  /* 0x0000000109a67824 */ /* 0x000fc400008e06a6 */
[----:B------:R0:W-:Y:S01]  /*43e10*/  STL [R1+0xb60], R190 ;  /* 0x000b60be01007387 */ /* 0x0001e20000100800 */
[----:B------:R-:W-:-:S03]  /*43e20*/  IADD3 R153, P1, R10, R153, RZ ;  /* 0x000000990a997210 */ /* 0x000fc60007f3e0ff */
        /* <DEDUP_REMOVED lines=14> */
[----:B------:R-:W-:-:S03]  /*43f10*/  IADD3 R152, P2, R10, R152, RZ ;  /* 0x000000980a987210 */ /* 0x000fc60007f5e0ff */
[----:B------:R-:W4:Y:S04]  /*43f20*/  LDL.LU R201, [R1+0xb54] ;  /* 0x000b540001c97983 */ /* 0x000f280000300800 */
[----:B------:R-:W4:Y:S04]  /*43f30*/  LDL.LU R203, [R1+0xb10] ;  /* 0x000b100001cb7983 */ /* 0x000f280000300800 */
[----:B------:R-:W-:Y:S04]  /*43f40*/  STL [R1+0xb78], R152 ;  /* 0x000b789801007387 */ /* 0x000fe80000100800 */
[----:B------:R-:W4:Y:S01]  /*43f50*/  LDL.LU R229, [R1+0xb4c] ;  /* 0x000b4c0001e57983 */ /* 0x000f220000300800 */
[----:B------:R-:W-:-:S05]  /*43f60*/  IMAD.X R191, R9, 0x1, R191, P3 ;  /* 0x0000000109bf7824 */ /* 0x000fca00018e06bf */
        /* <DEDUP_REMOVED lines=32> */
[----:B------:R-:W-:Y:S01]  /*44170*/  STL [R1+0xb58], R168 ;  /* 0x000b58a801007387 */ /* 0x000fe20000100800 */
[----:B------:R-:W-:-:S03]  /*44180*/  IADD3 R205, P5, R10, R205, RZ ;  /* 0x000000cd0acd7210 */ /* 0x000fc60007fbe0ff */
[----:B------:R-:W-:Y:S04]  /*44190*/  STL [R1+0xb64], R155 ;  /* 0x000b649b01007387 */ /* 0x000fe80000100800 */
[----:B------:R0:W-:Y:S01]  /*441a0*/  STL [R1+0xb5c], R153 ;  /* 0x000b5c9901007387 */ /* 0x0001e20000100800 */
[C---:B------:R-:W-:Y:S02]  /*441b0*/  IMAD.X R201, R9.reuse, 0x1, R201, P6 ;  /* 0x0000000109c97824 */ /* 0x040fe400030e06c9 */
[----:B------:R-:W-:Y:S01]  /*441c0*/  IMAD.X R229, R9, 0x1, R229, P1 ;  /* 0x0000000109e57824 */ /* 0x000fe200008e06e5 */
[----:B------:R-:W-:Y:S01]  /*441d0*/  STL [R1+0xb20], R154 ;  /* 0x000b209a01007387 */ /* 0x000fe20000100800 */
[----:B------:R-:W-:-:S03]  /*441e0*/  IADD3 R203, P6, R10, R203, RZ ;  /* 0x000000cb0acb7210 */ /* 0x000fc60007fde0ff */
[----:B0-----:R-:W4:Y:S04]  /*441f0*/  LDL.LU R153, [R1+0xb0c] ;  /* 0x000b0c0001997983 */ /* 0x001f280000300800 */
[----:B------:R0:W-:Y:S04]  /*44200*/  STL [R1+0xb48], R205 ;  /* 0x000b48cd01007387 */ /* 0x0001e80000100800 */
[----:B0-----:R-:W4:Y:S01]  /*44210*/  LDL.LU R205, [R1+0xaf8] ;  /* 0x000af80001cd7983 */ /* 0x001f220000300800 */
[----:B------:R-:W-:-:S03]  /*44220*/  IADD3 R191, P1, R10, R191, RZ ;  /* 0x000000bf0abf7210 */ /* 0x000fc60007f3e0ff */
[----:B------:R-:W-:Y:S01]  /*44230*/  STL [R1+0xb54], R201 ;  /* 0x000b54c901007387 */ /* 0x000fe20000100800 */
[----:B------:R-:W-:-:S03]  /*44240*/  IMAD.X R231, R9, 0x1, R231, P5 ;  /* 0x0000000109e77824 */ /* 0x000fc600028e06e7 */
[----:B------:R0:W-:Y:S04]  /*44250*/  STL [R1+0xb38], R191 ;  /* 0x000b38bf01007387 */ /* 0x0001e80000100800 */
[----:B------:R-:W-:Y:S04]  /*44260*/  STL [R1+0xb10], R203 ;  /* 0x000b10cb01007387 */ /* 0x000fe80000100800 */
[----:B0-----:R-:W4:Y:S01]  /*44270*/  LDL.LU R191, [R1+0xb04] ;  /* 0x000b040001bf7983 */ /* 0x001f220000300800 */
[----:B------:R-:W-:-:S03]  /*44280*/  IADD3 R207, P5, R10, R207, RZ ;  /* 0x000000cf0acf7210 */ /* 0x000fc60007fbe0ff */
[----:B------:R-:W-:Y:S04]  /*44290*/  STL [R1+0xb4c], R229 ;  /* 0x000b4ce501007387 */ /* 0x000fe80000100800 */
[----:B------:R0:W-:Y:S04]  /*442a0*/  STL [R1+0xb00], R207 ;  /* 0x000b00cf01007387 */ /* 0x0001e80000100800 */
[----:B0-----:R-:W4:Y:S01]  /*442b0*/  LDL.LU R207, [R1+0xac0] ;  /* 0x000ac00001cf7983 */ /* 0x001f220000300800 */
        /* <DEDUP_REMOVED lines=9> */
[----:B------:R-:W-:-:S05]  /*44350*/  IADD3 R233, P2, R10, R233, RZ ;  /* 0x000000e90ae97210 */ /* 0x000fca0007f5e0ff */
        /* <DEDUP_REMOVED lines=9> */
[----:B0-----:R-:W3:Y:S01]  /*443f0*/  LDL.LU R235, [R1+0xae8] ;  /* 0x000ae80001eb7983 */ /* 0x001ee20000300800 */
[----:B----4-:R-:W-:-:S03]  /*44400*/  IMAD.X R152, R9, 0x1, R152, P2 ;  /* 0x0000000109987824 */ /* 0x010fc600010e0698 */
[----:B------:R-:W-:Y:S04]  /*44410*/  STL [R1+0xae0], R173 ;  /* 0x000ae0ad01007387 */ /* 0x000fe80000100800 */
[----:B------:R-:W-:Y:S04]  /*44420*/  STL [R1+0xb1c], R167 ;  /* 0x000b1ca701007387 */ /* 0x000fe80000100800 */
[----:B------:R-:W4:Y:S04]  /*44430*/  LDL.LU R184, [R1+0xaf4] ;  /* 0x000af40001b87983 */ /* 0x000f280000300800 */
[----:B------:R-:W-:Y:S04]  /*44440*/  STL [R1+0xb08], R166 ;  /* 0x000b08a601007387 */ /* 0x000fe80000100800 */
[----:B------:R-:W4:Y:S01]  /*44450*/  LDL.LU R169, [R1+0xab0] ;  /* 0x000ab00001a97983 */ /* 0x000f220000300800 */
[----:B------:R-:W-:-:S03]  /*44460*/  IADD3 R190, P2, R10, R190, RZ ;  /* 0x000000be0abe7210 */ /* 0x000fc60007f5e0ff */
[----:B------:R0:W-:Y:S04]  /*44470*/  STL [R1+0xb14], R152 ;  /* 0x000b149801007387 */ /* 0x0001e80000100800 */
[----:B------:R-:W4:Y:S04]  /*44480*/  LDL.LU R168, [R1+0xaec] ;  /* 0x000aec0001a87983 */ /* 0x000f280000300800 */
[----:B------:R1:W-:Y:S04]  /*44490*/  STL [R1+0xad0], R190 ;  /* 0x000ad0be01007387 */ /* 0x0003e80000100800 */
[----:B------:R-:W4:Y:S04]  /*444a0*/  LDL.LU R155, [R1+0xad8] ;  /* 0x000ad800019b7983 */ /* 0x000f280000300800 */
[----:B------:R-:W4:Y:S04]  /*444b0*/  LDL.LU R154, [R1+0xae4] ;  /* 0x000ae400019a7983 */ /* 0x000f280000300800 */
[----:B0-----:R-:W4:Y:S04]  /*444c0*/  LDL.LU R152, [R1+0xaa0] ;  /* 0x000aa00001987983 */ /* 0x001f280000300800 */
[----:B-1----:R-:W4:Y:S04]  /*444d0*/  LDL.LU R190, [R1+0xadc] ;  /* 0x000adc0001be7983 */ /* 0x002f280000300800 */
[----:B------:R-:W4:Y:S01]  /*444e0*/  LDL.LU R201, [R1+0xa90] ;  /* 0x000a900001c97983 */ /* 0x000f220000300800 */
[----:B------:R-:W-:-:S03]  /*444f0*/  IMAD.X R153, R9, 0x1, R153, P6 ;  /* 0x0000000109997824 */ /* 0x000fc600030e0699 */
[----:B------:R-:W4:Y:S04]  /*44500*/  LDL.LU R203, [R1+0xad4] ;  /* 0x000ad40001cb7983 */ /* 0x000f280000300800 */
[----:B------:R-:W-:Y:S04]  /*44510*/  STL [R1+0xb0c], R153 ;  /* 0x000b0c9901007387 */ /* 0x000fe80000100800 */
[----:B------:R-:W4:Y:S01]  /*44520*/  LDL.LU R229, [R1+0xac8] ;  /* 0x000ac80001e57983 */ /* 0x000f220000300800 */
[----:B------:R-:W-:-:S05]  /*44530*/  IADD3 R205, P6, R10, R205, RZ ;  /* 0x000000cd0acd7210 */ /* 0x000fca0007fde0ff */
[----:B------:R-:W-:Y:S04]  /*44540*/  STL [R1+0xaf8], R205 ;  /* 0x000af8cd01007387 */ /* 0x000fe80000100800 */
[----:B------:R-:W4:Y:S04]  /*44550*/  LDL.LU R231, [R1+0xacc] ;  /* 0x000acc0001e77983 */ /* 0x000f280000300800 */
[----:B------:R-:W4:Y:S01]  /*44560*/  LDL.LU R178, [R1+0xab8] ;  /* 0x000ab80001b27983 */ /* 0x000f220000300800 */
[----:B------:R-:W-:-:S05]  /*44570*/  IMAD.X R191, R9, 0x1, R191, P4 ;  /* 0x0000000109bf7824 */ /* 0x000fca00020e06bf */
[----:B------:R0:W-:Y:S04]  /*44580*/  STL [R1+0xb04], R191 ;  /* 0x000b04bf01007387 */ /* 0x0001e80000100800 */
[----:B0-----:R-:W4:Y:S04]  /*44590*/  LDL.LU R191, [R1+0xac4] ;  /* 0x000ac40001bf7983 */ /* 0x001f280000300800 */
[----:B------:R-:W4:Y:S04]  /*445a0*/  LDL.LU R177, [R1+0xa80] ;  /* 0x000a800001b17983 */ /* 0x000f280000300800 */
[----:B------:R-:W4:Y:S01]  /*445b0*/  LDL.LU R176, [R1+0xabc] ;  /* 0x000abc0001b07983 */ /* 0x000f220000300800 */
[----:B------:R-:W-:-:S03]  /*445c0*/  IADD3 R207, P4, R10, R207, RZ ;  /* 0x000000cf0acf7210 */ /* 0x000fc60007f9e0ff */
        /* <DEDUP_REMOVED lines=12> */
[----:B----4-:R-:W-:-:S04]  /*44690*/  IMAD.X R184, R9, 0x1, R184, P6 ;  /* 0x0000000109b87824 */ /* 0x010fc800030e06b8 */
[----:B------:R0:W-:Y:S01]  /*446a0*/  STL [R1+0xae8], R235 ;  /* 0x000ae8eb01007387 */ /* 0x0001e20000100800 */
[----:B------:R-:W-:-:S03]  /*446b0*/  IADD3 R169, P6, R10, R169, RZ ;  /* 0x000000a90aa97210 */ /* 0x000fc60007fde0ff */
[----:B------:R-:W3:Y:S01]  /*446c0*/  LDL.LU R205, [R1+0xa88] ;  /* 0x000a880001cd7983 */ /* 0x000ee20000300800 */
        /* <DEDUP_REMOVED lines=12> */
[----:B------:R-:W-:Y:S01]  /*44790*/  IMAD.X R203, R9, 0x1, R203, P1 ;  /* 0x0000000109cb7824 */ /* 0x000fe200008e06cb */
[----:B------:R-:W-:-:S02]  /*447a0*/  IADD3 R201, P3, R10, R201, RZ ;  /* 0x000000c90ac97210 */ /* 0x000fc40007f7e0ff */
[----:B------:R-:W-:Y:S01]  /*447b0*/  IADD3 R229, P1, R10, R229, RZ ;  /* 0x000000e50ae57210 */ /* 0x000fe20007f3e0ff */
[----:B0-----:R-:W4:Y:S04]  /*447c0*/  LDL.LU R152, [R1+0xa50] ;  /* 0x000a500001987983 */ /* 0x001f280000300800 */
[----:B------:R0:W-:Y:S04]  /*447d0*/  STL [R1+0xadc], R190 ;  /* 0x000adcbe01007387 */ /* 0x0001e80000100800 */
[----:B0-----:R-:W4:Y:S01]  /*447e0*/  LDL.LU R190, [R1+0xa8c] ;  /* 0x000a8c0001be7983 */ /* 0x001f220000300800 */
[----:B------:R-:W-:-:S03]  /*447f0*/  IMAD.X R231, R9, 0x1, R231, P2 ;  /* 0x0000000109e77824 */ /* 0x000fc600010e06e7 */
[----:B------:R-:W-:Y:S04]  /*44800*/  STL [R1+0xa90], R201 ;  /* 0x000a90c901007387 */ /* 0x000fe80000100800 */
[----:B------:R-:W-:Y:S04]  /*44810*/  STL [R1+0xad4], R203 ;  /* 0x000ad4cb01007387 */ /* 0x000fe80000100800 */
[----:B------:R-:W-:Y:S04]  /*44820*/  STL [R1+0xac8], R229 ;  /* 0x000ac8e501007387 */ /* 0x000fe80000100800 */
[----:B------:R-:W-:Y:S01]  /*44830*/  STL [R1+0xacc], R231 ;  /* 0x000acce701007387 */ /* 0x000fe20000100800 */
[C---:B------:R-:W-:Y:S01]  /*44840*/  IADD3 R178, P2, R10.reuse, R178, RZ ;  /* 0x000000b20ab27210 */ /* 0x040fe20007f5e0ff */
[C---:B------:R-:W-:Y:S01]  /*44850*/  IMAD.X R191, R9.reuse, 0x1, R191, P1 ;  /* 0x0000000109bf7824 */ /* 0x040fe200008e06bf */
[----:B------:R-:W-:Y:S01]  /*44860*/  IADD3 R177, P1, R10, R177, RZ ;  /* 0x000000b10ab17210 */ /* 0x000fe20007f3e0ff */
[----:B------:R-:W-:-:S03]  /*44870*/  IMAD.X R176, R9, 0x1, R176, P4 ;  /* 0x0000000109b07824 */ /* 0x000fc600020e06b0 */
[----:B------:R0:W-:Y:S01]  /*44880*/  STL [R1+0xac4], R191 ;  /* 0x000ac4bf01007387 */ /* 0x0001e20000100800 */
[----:B------:R-:W-:Y:S01]  /*44890*/  IADD3 R175, P4, R10, R175, RZ ;  /* 0x000000af0aaf7210 */ /* 0x000fe20007f9e0ff */
[C---:B------:R-:W-:Y:S02]  /*448a0*/  IMAD.X R174, R9.reuse, 0x1, R174, P2 ;  /* 0x0000000109ae7824 */ /* 0x040fe400010e06ae */
[----:B0-----:R-:W4:Y:S04]  /*448b0*/  LDL.LU R191, [R1+0xa78] ;  /* 0x000a780001bf7983 */ /* 0x001f280000300800 */
        /* <DEDUP_REMOVED lines=11> */
[C---:B------:R-:W-:Y:S01]  /*44970*/  IMAD.X R167, R9.reuse, 0x1, R167, P4 ;  /* 0x0000000109a77824 */ /* 0x040fe200020e06a7 */
[C---:B------:R-:W-:Y:S01]  /*44980*/  IADD3 R166, P4, R10.reuse, R166, RZ ;  /* 0x000000a60aa67210 */ /* 0x040fe20007f9e0ff */
[----:B------:R-:W-:Y:S02]  /*44990*/  IMAD.X R153, R9, 0x1, R153, P5 ;  /* 0x0000000109997824 */ /* 0x000fe400028e0699 */
[----:B------:R0:W-:Y:S04]  /*449a0*/  STL [R1+0xa98], R233 ;  /* 0x000a98e901007387 */ /* 0x0001e80000100800 */
[----:B0-----:R-:W2:Y:S01]  /*449b0*/  LDL.LU R233, [R1+0xa40] ;  /* 0x000a400001e97983 */ /* 0x001ea20000300800 */
[----:B---3--:R-:W-:-:S03]  /*449c0*/  IADD3 R205, P5, R10, R205, RZ ;  /* 0x000000cd0acd7210 */ /* 0x008fc60007fbe0ff */
[----:B------:R-:W-:Y:S04]  /*449d0*/  STL [R1+0xaa4], R167 ;  /* 0x000aa4a701007387 */ /* 0x000fe80000100800 */
[----:B------:R-:W-:Y:S04]  /*449e0*/  STL [R1+0xa60], R166 ;  /* 0x000a60a601007387 */ /* 0x000fe80000100800 */
[----:B------:R-:W3:Y:S04]  /*449f0*/  LDL.LU R185, [R1+0xa7c] ;  /* 0x000a7c0001b97983 */ /* 0x000ee80000300800 */
[----:B------:R-:W-:Y:S04]  /*44a00*/  STL [R1+0xa9c], R153 ;  /* 0x000a9c9901007387 */ /* 0x000fe80000100800 */
[----:B------:R-:W3:Y:S04]  /*44a10*/  LDL.LU R184, [R1+0xa68] ;  /* 0x000a680001b87983 */ /* 0x000ee80000300800 */
[----:B------:R0:W-:Y:S04]  /*44a20*/  STL [R1+0xa88], R205 ;  /* 0x000a88cd01007387 */ /* 0x0001e80000100800 */
[----:B------:R-:W3:Y:S01]  /*44a30*/  LDL.LU R169, [R1+0xa74] ;  /* 0x000a740001a97983 */ /* 0x000ee20000300800 */
[----:B----4-:R-:W-:-:S05]  /*44a40*/  IMAD.X R235, R9, 0x1, R235, P6 ;  /* 0x0000000109eb7824 */ /* 0x010fca00030e06eb */
[----:B------:R1:W-:Y:S04]  /*44a50*/  STL [R1+0xa94], R235 ;  /* 0x000a94eb01007387 */ /* 0x0003e80000100800 */
[----:B------:R-:W4:Y:S04]  /*44a60*/  LDL.LU R168, [R1+0xa30] ;  /* 0x000a300001a87983 */ /* 0x000f280000300800 */
[----:B------:R-:W4:Y:S04]  /*44a70*/  LDL.LU R155, [R1+0xa6c] ;  /* 0x000a6c00019b7983 */ /* 0x000f280000300800 */
[----:B0-----:R-:W4:Y:S04]  /*44a80*/  LDL.LU R205, [R1+0xa58] ;  /* 0x000a580001cd7983 */ /* 0x001f280000300800 */
[----:B-1----:R-:W4:Y:S04]  /*44a90*/  LDL.LU R235, [R1+0xa64] ;  /* 0x000a640001eb7983 */ /* 0x002f280000300800 */
[----:B------:R-:W4:Y:S04]  /*44aa0*/  LDL.LU R154, [R1+0xa20] ;  /* 0x000a2000019a7983 */ /* 0x000f280000300800 */
[----:B------:R-:W4:Y:S01]  /*44ab0*/  LDL.LU R201, [R1+0xa5c] ;  /* 0x000a5c0001c97983 */ /* 0x000f220000300800 */
[----:B------:R-:W-:-:S05]  /*44ac0*/  IADD3 R152, P6, R10, R152, RZ ;  /* 0x000000980a987210 */ /* 0x000fca0007fde0ff */
[----:B------:R-:W-:Y:S04]  /*44ad0*/  STL [R1+0xa50], R152 ;  /* 0x000a509801007387 */ /* 0x000fe80000100800 */
[----:B------:R-:W4:Y:S01]  /*44ae0*/  LDL.LU R203, [R1+0xa48] ;  /* 0x000a480001cb7983 */ /* 0x000f220000300800 */
[----:B------:R-:W-:-:S05]  /*44af0*/  IMAD.X R190, R9, 0x1, R190, P3 ;  /* 0x0000000109be7824 */ /* 0x000fca00018e06be */
[----:B------:R0:W-:Y:S04]  /*44b00*/  STL [R1+0xa8c], R190 ;  /* 0x000a8cbe01007387 */ /* 0x0001e80000100800 */
        /* <DEDUP_REMOVED lines=22> */
[C---:B------:R-:W-:Y:S01]  /*44c70*/  IADD3 R184, P1, R10.reuse, R184, RZ ;  /* 0x000000b80ab87210 */ /* 0x040fe20007f3e0ff */
[C---:B------:R-:W-:Y:S02]  /*44c80*/  IMAD.X R169, R9.reuse, 0x1, R169, P3 ;  /* 0x0000000109a97824 */ /* 0x040fe400018e06a9 */
[----:B0-----:R-:W3:Y:S01]  /*44c90*/  LDL.LU R233, [R1+0xa08] ;  /* 0x000a080001e97983 */ /* 0x001ee20000300800 */
[C---:B----4-:R-:W-:Y:S01]  /*44ca0*/  IADD3 R168, P3, R10.reuse, R168, RZ ;  /* 0x000000a80aa87210 */ /* 0x050fe20007f7e0ff */
[C---:B------:R-:W-:Y:S01]  /*44cb0*/  IMAD.X R155, R9.reuse, 0x1, R155, P2 ;  /* 0x00000001099b7824 */ /* 0x040fe200010e069b */
[----:B------:R-:W-:Y:S01]  /*44cc0*/  IADD3 R205, P2, R10, R205, RZ ;  /* 0x000000cd0acd7210 */ /* 0x000fe20007f5e0ff */
[----:B------:R-:W-:Y:S04]  /*44cd0*/  STL [R1+0xa7c], R185 ;  /* 0x000a7cb901007387 */ /* 0x000fe80000100800 */
[----:B------:R-:W-:Y:S04]  /*44ce0*/  STL [R1+0xa68], R184 ;  /* 0x000a68b801007387 */ /* 0x000fe80000100800 */
[----:B------:R-:W-:Y:S04]  /*44cf0*/  STL [R1+0xa74], R169 ;  /* 0x000a74a901007387 */ /* 0x000fe80000100800 */
[----:B------:R-:W-:Y:S01]  /*44d00*/  STL [R1+0xa30], R168 ;  /* 0x000a30a801007387 */ /* 0x000fe20000100800 */
[----:B------:R-:W-:-:S03]  /*44d10*/  IMAD.X R235, R9, 0x1, R235, P1 ;  /* 0x0000000109eb7824 */ /* 0x000fc600008e06eb */
[----:B------:R0:W-:Y:S04]  /*44d20*/  STL [R1+0xa58], R205 ;  /* 0x000a58cd01007387 */ /* 0x0001e80000100800 */
[----:B------:R-:W-:Y:S01]  /*44d30*/  STL [R1+0xa6c], R155 ;  /* 0x000a6c9b01007387 */ /* 0x000fe20000100800 */
[C---:B------:R-:W-:Y:S01]  /*44d40*/  IADD3 R154, P1, R10.reuse, R154, RZ ;  /* 0x0000009a0a9a7210 */ /* 0x040fe20007f3e0ff */
[----:B------:R-:W-:Y:S02]  /*44d50*/  IMAD.X R201, R9, 0x1, R201, P4 ;  /* 0x0000000109c97824 */ /* 0x000fe400020e06c9 */
[----:B0-----:R-:W4:Y:S04]  /*44d60*/  LDL.LU R205, [R1+0xa14] ;  /* 0x000a140001cd7983 */ /* 0x001f280000300800 */
[----:B------:R0:W-:Y:S01]  /*44d70*/  STL [R1+0xa64], R235 ;  /* 0x000a64eb01007387 */ /* 0x0001e20000100800 */
[----:B------:R-:W-:-:S03]  /*44d80*/  IADD3 R203, P4, R10, R203, RZ ;  /* 0x000000cb0acb7210 */ /* 0x000fc60007f9e0ff */
[----:B0-----:R-:W4:Y:S01]  /*44d90*/  LDL.LU R235, [R1+0x9d0] ;  /* 0x0009d00001eb7983 */ /* 0x001f220000300800 */
[C---:B------:R-:W-:Y:S02]  /*44da0*/  IMAD.X R229, R9.reuse, 0x1, R229, P2 ;  /* 0x0000000109e57824 */ /* 0x040fe400010e06e5 */
[----:B------:R-:W-:Y:S01]  /*44db0*/  IMAD.X R178, R9, 0x1, R178, P6 ;  /* 0x0000000109b27824 */ /* 0x000fe200030e06b2 */
[----:B------:R-:W-:Y:S01]  /*44dc0*/  STL [R1+0xa20], R154 ;  /* 0x000a209a01007387 */ /* 0x000fe20000100800 */
[----:B------:R-:W-:-:S03]  /*44dd0*/  IADD3 R231, P2, R10, R231, RZ ;  /* 0x000000e70ae77210 */ /* 0x000fc60007f5e0ff */
[----:B------:R-:W-:Y:S04]  /*44de0*/  STL [R1+0xa5c], R201 ;  /* 0x000a5cc901007387 */ /* 0x000fe80000100800 */
[----:B------:R-:W-:Y:S01]  /*44df0*/  STL [R1+0xa48], R203 ;  /* 0x000a48cb01007387 */ /* 0x000fe20000100800 */
[----:B------:R-:W-:-:S03]  /*44e00*/  IADD3 R190, P6, R10, R190, RZ ;  /* 0x000000be0abe7210 */ /* 0x000fc60007fde0ff */
[----:B------:R-:W-:Y:S01]  /*44e10*/  STL [R1+0xa54], R229 ;  /* 0x000a54e501007387 */ /* 0x000fe20000100800 */
[----:B------:R-:W-:-:S03]  /*44e20*/  IMAD.X R177, R9, 0x1, R177, P4 ;  /* 0x0000000109b17824 */ /* 0x000fc600020e06b1 */
[----:B------:R0:W-:Y:S04]  /*44e30*/  STL [R1+0xa38], R190 ;  /* 0x000a38be01007387 */ /* 0x0001e80000100800 */
[----:B------:R-:W-:Y:S01]  /*44e40*/  STL [R1+0xa10], R231 ;  /* 0x000a10e701007387 */ /* 0x000fe20000100800 */
[C---:B------:R-:W-:Y:S01]  /*44e50*/  IADD3 R176, P4, R10.reuse, R176, RZ ;  /* 0x000000b00ab07210 */ /* 0x040fe20007f9e0ff */
[C---:B------:R-:W-:Y:S02]  /*44e60*/  IMAD.X R175, R9.reuse, 0x1, R175, P5 ;  /* 0x0000000109af7824 */ /* 0x040fe400028e06af */
[----:B0-----:R-:W4:Y:S04]  /*44e70*/  LDL.LU R190, [R1+0xa0c] ;  /* 0x000a0c0001be7983 */ /* 0x001f280000300800 */
[----:B------:R-:W-:Y:S04]  /*44e80*/  STL [R1+0xa4c], R178 ;  /* 0x000a4cb201007387 */ /* 0x000fe80000100800 */
[----:B------:R-:W-:Y:S04]  /*44e90*/  STL [R1+0xa44], R177 ;  /* 0x000a44b101007387 */ /* 0x000fe80000100800 */
[----:B------:R-:W-:Y:S04]  /*44ea0*/  STL [R1+0xa00], R176 ;  /* 0x000a00b001007387 */ /* 0x000fe80000100800 */
[----:B------:R-:W-:Y:S01]  /*44eb0*/  STL [R1+0xa3c], R175 ;  /* 0x000a3caf01007387 */ /* 0x000fe20000100800 */
[----:B------:R-:W-:Y:S01]  /*44ec0*/  IMAD.X R173, R9, 0x1, R173, P6 ;  /* 0x0000000109ad7824 */ /* 0x000fe200030e06ad */
[----:B------:R-:W-:-:S02]  /*44ed0*/  IADD3 R174, P5, R10, R174, RZ ;  /* 0x000000ae0aae7210 */ /* 0x000fc40007fbe0ff */
[----:B------:R-:W-:-:S05]  /*44ee0*/  IADD3 R191, P6, R10, R191, RZ ;  /* 0x000000bf0abf7210 */ /* 0x000fca0007fde0ff */
        /* <DEDUP_REMOVED lines=23> */
[----:B-1----:R-:W3:Y:S04]  /*45060*/  LDL.LU R233, [R1+0x9d8] ;  /* 0x0009d80001e97983 */ /* 0x002ee80000300800 */
[----:B------:R-:W3:Y:S04]  /*45070*/  LDL.LU R154, [R1+0x9e4] ;  /* 0x0009e400019a7983 */ /* 0x000ee80000300800 */
[----:B------:R-:W3:Y:S01]  /*45080*/  LDL.LU R201, [R1+0x9a0] ;  /* 0x0009a00001c97983 */ /* 0x000ee20000300800 */
[----:B----4-:R-:W-:-:S05]  /*45090*/  IMAD.X R205, R9, 0x1, R205, P3 ;  /* 0x0000000109cd7824 */ /* 0x010fca00018e06cd */
[----:B------:R-:W-:Y:S04]  /*450a0*/  STL [R1+0xa14], R205 ;  /* 0x000a14cd01007387 */ /* 0x000fe80000100800 */
[----:B------:R-:W4:Y:S01]  /*450b0*/  LDL.LU R203, [R1+0x9dc] ;  /* 0x0009dc0001cb7983 */ /* 0x000f220000300800 */
[----:B------:R-:W-:-:S05]  /*450c0*/  IADD3 R235, P3, R10, R235, RZ ;  /* 0x000000eb0aeb7210 */ /* 0x000fca0007f7e0ff */
        /* <DEDUP_REMOVED lines=22> */
[----:B0-----:R-:W4:Y:S01]  /*45230*/  LDL.LU R207, [R1+0x99c] ;  /* 0x00099c0001cf7983 */ /* 0x001f220000300800 */
[----:B------:R-:W-:Y:S01]  /*45240*/  IADD3 R185, P1, R10, R185, RZ ;  /* 0x000000b90ab97210 */ /* 0x000fe20007f3e0ff */
[----:B------:R-:W-:-:S04]  /*45250*/  IMAD.X R184, R9, 0x1, R184, P4 ;  /* 0x0000000109b87824 */ /* 0x000fc800020e06b8 */
[----:B------:R-:W-:Y:S04]  /*45260*/  STL [R1+0x9c0], R185 ;  /* 0x0009c0b901007387 */ /* 0x000fe80000100800 */
[----:B------:R-:W-:Y:S01]  /*45270*/  STL [R1+0x9fc], R184 ;  /* 0x0009fcb801007387 */ /* 0x000fe20000100800 */
[----:B--2---:R-:W-:-:S05]  /*45280*/  IADD3 R169, P4, R10, R169, RZ ;  /* 0x000000a90aa97210 */ /* 0x004fca0007f9e0ff */
[----:B------:R-:W-:Y:S01]  /*45290*/  STL [R1+0x9e8], R169 ;  /* 0x0009e8a901007387 */ /* 0x000fe20000100800 */
[C---:B---3--:R-:W-:Y:S01]  /*452a0*/  IMAD.X R168, R9.reuse, 0x1, R168, P2 ;  /* 0x0000000109a87824 */ /* 0x048fe200010e06a8 */
[----:B------:R-:W-:Y:S01]  /*452b0*/  IADD3 R155, P2, R10, R155, RZ ;  /* 0x0000009b0a9b7210 */ /* 0x000fe20007f5e0ff */
[----:B------:R-:W-:-:S03]  /*452c0*/  IMAD.X R152, R9, 0x1, R152, P6 ;  /* 0x0000000109987824 */ /* 0x000fc600030e0698 */
[----:B------:R-:W-:Y:S04]  /*452d0*/  STL [R1+0x9f4], R168 ;  /* 0x0009f4a801007387 */ /* 0x000fe80000100800 */
[----:B------:R0:W-:Y:S01]  /*452e0*/  STL [R1+0x9ec], R152 ;  /* 0x0009ec9801007387 */ /* 0x0001e20000100800 */
[----:B------:R-:W-:-:S03]  /*452f0*/  IADD3 R233, P6, R10, R233, RZ ;  /* 0x000000e90ae97210 */ /* 0x000fc60007fde0ff */
[----:B------:R-:W-:Y:S01]  /*45300*/  STL [R1+0x9b0], R155 ;  /* 0x0009b09b01007387 */ /* 0x000fe20000100800 */
[C---:B------:R-:W-:Y:S01]  /*45310*/  IMAD.X R154, R9.reuse, 0x1, R154, P4 ;  /* 0x00000001099a7824 */ /* 0x040fe200020e069a */
[----:B------:R-:W-:Y:S02]  /*45320*/  IADD3 R201, P4, R10, R201, RZ ;  /* 0x000000c90ac97210 */ /* 0x000fe40007f9e0ff */
[----:B0-----:R-:W2:Y:S04]  /*45330*/  LDL.LU R152, [R1+0x988] ;  /* 0x0009880001987983 */ /* 0x001ea80000300800 */
[----:B------:R0:W-:Y:S01]  /*45340*/  STL [R1+0x9d8], R233 ;  /* 0x0009d8e901007387 */ /* 0x0001e20000100800 */
[----:B----4-:R-:W-:-:S03]  /*45350*/  IMAD.X R203, R9, 0x1, R203, P5 ;  /* 0x0000000109cb7824 */ /* 0x010fc600028e06cb */
[----:B0-----:R-:W3:Y:S04]  /*45360*/  LDL.LU R233, [R1+0x994] ;  /* 0x0009940001e97983 */ /* 0x001ee80000300800 */
[----:B------:R-:W-:Y:S01]  /*45370*/  STL [R1+0x9e4], R154 ;  /* 0x0009e49a01007387 */ /* 0x000fe20000100800 */
[C---:B------:R-:W-:Y:S01]  /*45380*/  IADD3 R229, P5, R10.reuse, R229, RZ ;  /* 0x000000e50ae57210 */ /* 0x040fe20007fbe0ff */
[----:B------:R-:W-:Y:S02]  /*45390*/  IMAD.X R231, R9, 0x1, R231, P6 ;  /* 0x0000000109e77824 */ /* 0x000fe400030e06e7 */
[----:B------:R-:W-:Y:S01]  /*453a0*/  STL [R1+0x9a0], R201 ;  /* 0x0009a0c901007387 */ /* 0x000fe20000100800 */
[----:B------:R-:W-:-:S03]  /*453b0*/  IADD3 R178, P6, R10, R178, RZ ;  /* 0x000000b20ab27210 */ /* 0x000fc60007fde0ff */
[----:B------:R-:W-:Y:S04]  /*453c0*/  STL [R1+0x9dc], R203 ;  /* 0x0009dccb01007387 */ /* 0x000fe80000100800 */
[----:B------:R-:W-:Y:S01]  /*453d0*/  STL [R1+0x9c8], R229 ;  /* 0x0009c8e501007387 */ /* 0x000fe20000100800 */
[C---:B------:R-:W-:Y:S01]  /*453e0*/  IMAD.X R235, R9.reuse, 0x1, R235, P3 ;  /* 0x0000000109eb7824 */ /* 0x040fe200018e06eb */
[C---:B------:R-:W-:Y:S01]  /*453f0*/  IADD3 R177, P3, R10.reuse, R177, RZ ;  /* 0x000000b10ab17210 */ /* 0x040fe20007f7e0ff */
[C---:B------:R-:W-:Y:S01]  /*45400*/  IMAD.X R176, R9.reuse, 0x1, R176, P5 ;  /* 0x0000000109b07824 */ /* 0x040fe200028e06b0 */
[----:B------:R-:W-:Y:S02]  /*45410*/  IADD3 R175, P5, R10, R175, RZ ;  /* 0x000000af0aaf7210 */ /* 0x000fe40007fbe0ff */
[----:B------:R0:W-:Y:S04]  /*45420*/  STL [R1+0x9cc], R235 ;  /* 0x0009cceb01007387 */ /* 0x0001e80000100800 */
[----:B------:R-:W-:Y:S04]  /*45430*/  STL [R1+0x9d4], R231 ;  /* 0x0009d4e701007387 */ /* 0x000fe80000100800 */
[----:B0-----:R-:W4:Y:S04]  /*45440*/  LDL.LU R235, [R1+0x950] ;  /* 0x0009500001eb7983 */ /* 0x001f280000300800 */
[----:B------:R-:W-:Y:S01]  /*45450*/  STL [R1+0x990], R178 ;  /* 0x000990b201007387 */ /* 0x000fe20000100800 */
[----:B------:R-:W-:-:S03]  /*45460*/  IMAD.X R174, R9, 0x1, R174, P1 ;  /* 0x0000000109ae7824 */ /* 0x000fc600008e06ae */
[----:B------:R-:W-:Y:S04]  /*45470*/  STL [R1+0x9b8], R177 ;  /* 0x0009b8b101007387 */ /* 0x000fe80000100800 */
[----:B------:R-:W-:Y:S04]  /*45480*/  STL [R1+0x9c4], R176 ;  /* 0x0009c4b001007387 */ /* 0x000fe80000100800 */
[----:B------:R-:W-:Y:S01]  /*45490*/  STL [R1+0x980], R175 ;  /* 0x000980af01007387 */ /* 0x000fe20000100800 */
[----:B------:R-:W-:Y:S01]  /*454a0*/  IMAD.X R190, R9, 0x1, R190, P3 ;  /* 0x0000000109be7824 */ /* 0x000fe200018e06be */
[----:B------:R-:W-:-:S04]  /*454b0*/  IADD3 R173, P1, R10, R173, RZ ;  /* 0x000000ad0aad7210 */ /* 0x000fc80007f3e0ff */
[----:B------:R0:W-:Y:S04]  /*454c0*/  STL [R1+0x9b4], R190 ;  /* 0x0009b4be01007387 */ /* 0x0001e80000100800 */
[----:B------:R-:W-:Y:S04]  /*454d0*/  STL [R1+0x9bc], R174 ;  /* 0x0009bcae01007387 */ /* 0x000fe80000100800 */
[----:B0-----:R-:W4:Y:S04]  /*454e0*/  LDL.LU R190, [R1+0x98c] ;  /* 0x00098c0001be7983 */ /* 0x001f280000300800 */
[----:B------:R-:W-:Y:S01]  /*454f0*/  STL [R1+0x9a8], R173 ;  /* 0x0009a8ad01007387 */ /* 0x000fe20000100800 */
[C---:B------:R-:W-:Y:S01]  /*45500*/  IADD3 R191, P3, R10.reuse, R191, RZ ;  /* 0x000000bf0abf7210 */ /* 0x040fe20007f7e0ff */
        /* <DEDUP_REMOVED lines=46> */
[----:B------:R-:W4:Y:S01]  /*457f0*/  LDL.LU R152, [R1+0x900] ;  /* 0x0009000001987983 */ /* 0x000f220000300800 */
[C---:B------:R-:W-:Y:S01]  /*45800*/  IMAD.X R185, R9.reuse, 0x1, R185, P4 ;  /* 0x0000000109b97824 */ /* 0x040fe200020e06b9 */
        /* <DEDUP_REMOVED lines=12> */
[----:B------:R-:W-:Y:S04]  /*458d0*/  STL [R1+0x974], R155 ;  /* 0x0009749b01007387 */ /* 0x000fe80000100800 */
[----:B0-----:R-:W4:Y:S04]  /*458e0*/  LDL.LU R205, [R1+0x8f8] ;  /* 0x0008f80001cd7983 */ /* 0x001f280000300800 */
[----:B------:R0:W-:Y:S04]  /*458f0*/  STL [R1+0x96c], R207 ;  /* 0x00096ccf01007387 */ /* 0x0001e80000100800 */
[----:B0-----:R-:W4:Y:S01]  /*45900*/  LDL.LU R207, [R1+0x8e4] ;  /* 0x0008e40001cf7983 */ /* 0x001f220000300800 */
[----:B------:R-:W-:Y:S01]  /*45910*/  IADD3 R154, P3, R10, R154, RZ ;  /* 0x0000009a0a9a7210 */ /* 0x000fe20007f7e0ff */
[----:B------:R-:W-:-:S04]  /*45920*/  IMAD.X R201, R9, 0x1, R201, P5 ;  /* 0x0000000109c97824 */ /* 0x000fc800028e06c9 */
[----:B------:R-:W-:Y:S04]  /*45930*/  STL [R1+0x958], R154 ;  /* 0x0009589a01007387 */ /* 0x000fe80000100800 */
[----:B------:R-:W-:Y:S01]  /*45940*/  STL [R1+0x964], R201 ;  /* 0x000964c901007387 */ /* 0x000fe20000100800 */
[----:B--2---:R-:W-:-:S05]  /*45950*/  IADD3 R203, P5, R10, R203, RZ ;  /* 0x000000cb0acb7210 */ /* 0x004fca0007fbe0ff */
[----:B------:R-:W-:Y:S01]  /*45960*/  STL [R1+0x8fc], R203 ;  /* 0x0008fccb01007387 */ /* 0x000fe20000100800 */
[C---:B---3--:R-:W-:Y:S02]  /*45970*/  IMAD.X R229, R9.reuse, 0x1, R229, P1 ;  /* 0x0000000109e57824 */ /* 0x048fe400008e06e5 */
[C---:B------:R-:W-:Y:S01]  /*45980*/  IMAD.X R178, R9.reuse, 0x1, R178, P3 ;  /* 0x0000000109b27824 */ /* 0x040fe200018e06b2 */
[C---:B------:R-:W-:Y:S02]  /*45990*/  IADD3 R231, P1, R10.reuse, R231, RZ ;  /* 0x000000e70ae77210 */ /* 0x040fe40007f3e0ff */
[----:B------:R-:W-:Y:S01]  /*459a0*/  STL [R1+0x95c], R229 ;  /* 0x00095ce501007387 */ /* 0x000fe20000100800 */
[C---:B------:R-:W-:Y:S01]  /*459b0*/  IADD3 R233, P3, R10.reuse, R233, RZ ;  /* 0x000000e90ae97210 */ /* 0x040fe20007f7e0ff */
[----:B------:R-:W-:Y:S01]  /*459c0*/  IMAD.X R177, R9, 0x1, R177, P2 ;  /* 0x0000000109b17824 */ /* 0x000fe200010e06b1 */
[----:B------:R-:W-:-:S03]  /*459d0*/  IADD3 R176, P2, R10, R176, RZ ;  /* 0x000000b00ab07210 */ /* 0x000fc60007f5e0ff */
[----:B------:R0:W-:Y:S04]  /*459e0*/  STL [R1+0x8ec], R233 ;  /* 0x0008ece901007387 */ /* 0x0001e80000100800 */
[----:B------:R-:W-:Y:S01]  /*459f0*/  STL [R1+0x948], R231 ;  /* 0x000948e701007387 */ /* 0x000fe20000100800 */
[----:B------:R-:W-:-:S03]  /*45a00*/  IMAD.X R175, R9, 0x1, R175, P1 ;  /* 0x0000000109af7824 */ /* 0x000fc600008e06af */
[----:B0-----:R-:W2:Y:S04]  /*45a10*/  LDL.LU R233, [R1+0x8f0] ;  /* 0x0008f00001e97983 */ /* 0x001ea80000300800 */
[----:B------:R-:W-:Y:S04]  /*45a20*/  STL [R1+0x954], R178 ;  /* 0x000954b201007387 */ /* 0x000fe80000100800 */
[----:B------:R-:W-:Y:S01]  /*45a30*/  STL [R1+0x94c], R177 ;  /* 0x00094cb101007387 */ /* 0x000fe20000100800 */
[----:B----4-:R-:W-:Y:S01]  /*45a40*/  IMAD.X R173, R9, 0x1, R173, P4 ;  /* 0x0000000109ad7824 */ /* 0x010fe200020e06ad */
[----:B------:R-:W-:-:S02]  /*45a50*/  IADD3 R174, P1, R10, R174, RZ ;  /* 0x000000ae0aae7210 */ /* 0x000fc40007f3e0ff */
[----:B------:R-:W-:Y:S04]  /*45a60*/  STL [R1+0x914], R176 ;  /* 0x000914b001007387 */ /* 0x000fe80000100800 */
[----:B------:R-:W-:Y:S01]  /*45a70*/  STL [R1+0x944], R175 ;  /* 0x000944af01007387 */ /* 0x000fe20000100800 */
[----:B------:R-:W-:-:S05]  /*45a80*/  IADD3 R235, P4, R10, R235, RZ ;  /* 0x000000eb0aeb7210 */ /* 0x000fca0007f9e0ff */
[----:B------:R0:W-:Y:S04]  /*45a90*/  STL [R1+0x904], R235 ;  /* 0x000904eb01007387 */ /* 0x0001e80000100800 */
[----:B------:R-:W-:Y:S04]  /*45aa0*/  STL [R1+0x8dc], R174 ;  /* 0x0008dcae01007387 */ /* 0x000fe80000100800 */
[----:B0-----:R-:W3:Y:S04]  /*45ab0*/  LDL.LU R235, [R1+0x8ac] ;  /* 0x0008ac0001eb7983 */ /* 0x001ee80000300800 */
[----:B------:R-:W-:Y:S01]  /*45ac0*/  STL [R1+0x918], R173 ;  /* 0x000918ad01007387 */ /* 0x000fe20000100800 */
[C---:B------:R-:W-:Y:S01]  /*45ad0*/  IMAD.X R190, R9.reuse, 0x1, R190, P2 ;  /* 0x0000000109be7824 */ /* 0x040fe200010e06be */
[C---:B------:R-:W-:Y:S01]  /*45ae0*/  IADD3 R167, P2, R10.reuse, R167, RZ ;  /* 0x000000a70aa77210 */ /* 0x040fe20007f5e0ff */
[----:B------:R-:W-:Y:S01]  /*45af0*/  IMAD.X R166, R9, 0x1, R166, P6 ;  /* 0x0000000109a67824 */ /* 0x000fe200030e06a6 */
[----:B------:R-:W-:-:S02]  /*45b00*/  IADD3 R153, P6, R10, R153, RZ ;  /* 0x000000990a997210 */ /* 0x000fc40007fde0ff */
[----:B------:R0:W-:Y:S04]  /*45b10*/  STL [R1+0x910], R190 ;  /* 0x000910be01007387 */ /* 0x0001e80000100800 */
[----:B0-----:R-:W4:Y:S04]  /*45b20*/  LDL.LU R190, [R1+0x8e8] ;  /* 0x0008e80001be7983 */ /* 0x001f280000300800 */
[----:B------:R-:W-:Y:S04]  /*45b30*/  STL [R1+0x8cc], R167 ;  /* 0x0008cca701007387 */ /* 0x000fe80000100800 */
[----:B------:R-:W-:Y:S04]  /*45b40*/  STL [R1+0x908], R166 ;  /* 0x000908a601007387 */ /* 0x000fe80000100800 */
[----:B------:R-:W4:Y:S04]  /*45b50*/  LDL.LU R185, [R1+0x8d4] ;  /* 0x0008d40001b97983 */ /* 0x000f280000300800 */
[----:B------:R-:W-:Y:S04]  /*45b60*/  STL [R1+0x8f4], R153 ;  /* 0x0008f49901007387 */ /* 0x000fe80000100800 */
[----:B------:R-:W4:Y:S01]  /*45b70*/  LDL.LU R184, [R1+0x8e0] ;  /* 0x0008e00001b87983 */ /* 0x000f220000300800 */
[----:B------:R-:W-:-:S05]  /*45b80*/  IMAD.X R152, R9, 0x1, R152, P4 ;  /* 0x0000000109987824 */ /* 0x000fca00020e0698 */
[----:B------:R0:W-:Y:S04]  /*45b90*/  STL [R1+0x900], R152 ;  /* 0x0009009801007387 */ /* 0x0001e80000100800 */
[----:B------:R-:W4:Y:S01]  /*45ba0*/  LDL.LU R169, [R1+0x89c] ;  /* 0x00089c0001a97983 */ /* 0x000f220000300800 */
[----:B------:R-:W-:-:S05]  /*45bb0*/  IADD3 R191, P4, R10, R191, RZ ;  /* 0x000000bf0abf7210 */ /* 0x000fca0007f9e0ff */
        /* <DEDUP_REMOVED lines=8> */
[----:B------:R0:W-:Y:S04]  /*45c40*/  STL [R1+0x8f8], R205 ;  /* 0x0008f8cd01007387 */ /* 0x0001e80000100800 */
        /* <DEDUP_REMOVED lines=14> */
[----:B-1----:R-:W2:Y:S04]  /*45d30*/  LDL.LU R207, [R1+0x898] ;  /* 0x0008980001cf7983 */ /* 0x002ea80000300800 */
[----:B0-----:R-:W2:Y:S04]  /*45d40*/  LDL.LU R233, [R1+0x884] ;  /* 0x0008840001e97983 */ /* 0x001ea80000300800 */
[----:B------:R-:W2:Y:S01]  /*45d50*/  LDL.LU R167, [R1+0x890] ;  /* 0x0008900001a77983 */ /* 0x000ea20000300800 */
[----:B---3--:R-:W-:-:S05]  /*45d60*/  IADD3 R235, P6, R10, R235, RZ ;  /* 0x000000eb0aeb7210 */ /* 0x008fca0007fde0ff */
[----:B------:R0:W-:Y:S04]  /*45d70*/  STL [R1+0x8ac], R235 ;  /* 0x0008aceb01007387 */ /* 0x0001e80000100800 */
[----:B------:R-:W3:Y:S04]  /*45d80*/  LDL.LU R166, [R1+0x84c] ;  /* 0x00084c0001a67983 */ /* 0x000ee80000300800 */
[----:B------:R-:W3:Y:S01]  /*45d90*/  LDL.LU R153, [R1+0x888] ;  /* 0x0008880001997983 */ /* 0x000ee20000300800 */
[----:B----4-:R-:W-:Y:S01]  /*45da0*/  IMAD.X R190, R9, 0x1, R190, P3 ;  /* 0x0000000109be7824 */ /* 0x010fe200018e06be */
[----:B------:R-:W-:-:S04]  /*45db0*/  IADD3 R185, P3, R10, R185, RZ ;  /* 0x000000b90ab97210 */ /* 0x000fc80007f7e0ff */
[----:B------:R1:W-:Y:S04]  /*45dc0*/  STL [R1+0x8e8], R190 ;  /* 0x0008e8be01007387 */ /* 0x0003e80000100800 */
[----:B0-----:R-:W4:Y:S01]  /*45dd0*/  LDL.LU R235, [R1+0x874] ;  /* 0x0008740001eb7983 */ /* 0x001f220000300800 */
[----:B------:R-:W-:-:S03]  /*45de0*/  IMAD.X R184, R9, 0x1, R184, P5 ;  /* 0x0000000109b87824 */ /* 0x000fc600028e06b8 */
[----:B-1----:R-:W4:Y:S04]  /*45df0*/  LDL.LU R190, [R1+0x880] ;  /* 0x0008800001be7983 */ /* 0x002f280000300800 */
[----:B------:R-:W-:Y:S01]  /*45e00*/  STL [R1+0x8d4], R185 ;  /* 0x0008d4b901007387 */ /* 0x000fe20000100800 */
[----:B------:R-:W-:-:S03]  /*45e10*/  IADD3 R169, P5, R10, R169, RZ ;  /* 0x000000a90aa97210 */ /* 0x000fc60007fbe0ff */
[----:B------:R-:W-:Y:S04]  /*45e20*/  STL [R1+0x8e0], R184 ;  /* 0x0008e0b801007387 */ /* 0x000fe80000100800 */
[----:B------:R-:W-:Y:S01]  /*45e30*/  STL [R1+0x89c], R169 ;  /* 0x00089ca901007387 */ /* 0x000fe20000100800 */
[C---:B------:R-:W-:Y:S01]  /*45e40*/  IMAD.X R168, R9.reuse, 0x1, R168, P1 ;  /* 0x0000000109a87824 */ /* 0x040fe200008e06a8 */
        /* <DEDUP_REMOVED lines=8> */
[----:B0-----:R-:W4:Y:S04]  /*45ed0*/  LDL.LU R152, [R1+0x83c] ;  /* 0x00083c0001987983 */ /* 0x001f280000300800 */
[----:B------:R0:W-:Y:S01]  /*45ee0*/  STL [R1+0x88c], R191 ;  /* 0x00088cbf01007387 */ /* 0x0001e20000100800 */
[----:B------:R-:W-:-:S03]  /*45ef0*/  IMAD.X R203, R9, 0x1, R203, P1 ;  /* 0x0000000109cb7824 */ /* 0x000fc600008e06cb */
[----:B0-----:R-:W4:Y:S01]  /*45f00*/  LDL.LU R191, [R1+0x878] ;  /* 0x0008780001bf7983 */ /* 0x001f220000300800 */
[----:B------:R-:W-:-:S03]  /*45f10*/  IADD3 R229, P1, R10, R229, RZ ;  /* 0x000000e50ae57210 */ /* 0x000fc60007f3e0ff */
[----:B------:R-:W-:Y:S01]  /*45f20*/  STL [R1+0x8c8], R154 ;  /* 0x0008c89a01007387 */ /* 0x000fe20000100800 */
[C---:B------:R-:W-:Y:S02]  /*45f30*/  IMAD.X R205, R9.reuse, 0x1, R205, P2 ;  /* 0x0000000109cd7824 */ /* 0x040fe400010e06cd */
[----:B------:R-:W-:Y:S01]  /*45f40*/  IMAD.X R231, R9, 0x1, R231, P4 ;  /* 0x0000000109e77824 */ /* 0x000fe200020e06e7 */
        /* <DEDUP_REMOVED lines=9> */
[----:B------:R-:W-:Y:S01]  /*45fe0*/  IADD3 R175, P6, R10, R175, RZ ;  /* 0x000000af0aaf7210 */ /* 0x000fe20007fde0ff */
[----:B------:R-:W-:Y:S04]  /*45ff0*/  STL [R1+0x8a4], R178 ;  /* 0x0008a4b201007387 */ /* 0x000fe80000100800 */
[----:B------:R-:W-:Y:S04]  /*46000*/  STL [R1+0x86c], R177 ;  /* 0x00086cb101007387 */ /* 0x000fe80000100800 */
[----:B------:R-:W-:Y:S04]  /*46010*/  STL [R1+0x8a8], R176 ;  /* 0x0008a8b001007387 */ /* 0x000fe80000100800 */
[----:B------:R-:W-:Y:S01]  /*46020*/  STL [R1+0x894], R175 ;  /* 0x000894af01007387 */ /* 0x000fe20000100800 */
[----:B--2---:R-:W-:-:S02]  /*46030*/  IMAD.X R174, R9, 0x1, R174, P4 ;  /* 0x0000000109ae7824 */ /* 0x004fc400020e06ae */
[----:B------:R-:W-:Y:S01]  /*46040*/  IMAD.X R207, R9, 0x1, R207, P5 ;  /* 0x0000000109cf7824 */ /* 0x000fe200028e06cf */
[----:B------:R-:W-:-:S04]  /*46050*/  IADD3 R173, P4, R10, R173, RZ ;  /* 0x000000ad0aad7210 */ /* 0x000fc80007f9e0ff */
[----:B------:R0:W-:Y:S04]  /*46060*/  STL [R1+0x898], R207 ;  /* 0x000898cf01007387 */ /* 0x0001e80000100800 */
[----:B------:R-:W-:Y:S01]  /*46070*/  STL [R1+0x8a0], R174 ;  /* 0x0008a0ae01007387 */ /* 0x000fe20000100800 */
[C---:B------:R-:W-:Y:S01]  /*46080*/  IADD3 R233, P5, R10.reuse, R233, RZ ;  /* 0x000000e90ae97210 */ /* 0x040fe20007fbe0ff */
[C---:B------:R-:W-:Y:S02]  /*46090*/  IMAD.X R167, R9.reuse, 0x1, R167, P6 ;  /* 0x0000000109a77824 */ /* 0x040fe400030e06a7 */
[----:B0-----:R-:W2:Y:S04]  /*460a0*/  LDL.LU R207, [R1+0x870] ;  /* 0x0008700001cf7983 */ /* 0x001ea80000300800 */
[----:B------:R-:W-:Y:S04]  /*460b0*/  STL [R1+0x85c], R173 ;  /* 0x00085cad01007387 */ /* 0x000fe80000100800 */
[----:B------:R0:W-:Y:S01]  /*460c0*/  STL [R1+0x884], R233 ;  /* 0x000884e901007387 */ /* 0x0001e20000100800 */
[----:B---3--:R-:W-:Y:S01]  /*460d0*/  IADD3 R166, P6, R10, R166, RZ ;  /* 0x000000a60aa67210 */ /* 0x008fe20007fde0ff */
[----:B------:R-:W-:-:S02]  /*460e0*/  IMAD.X R153, R9, 0x1, R153, P3 ;  /* 0x0000000109997824 */ /* 0x000fc400018e0699 */
[----:B0-----:R-:W3:Y:S04]  /*460f0*/  LDL.LU R233, [R1+0x82c] ;  /* 0x00082c0001e97983 */ /* 0x001ee80000300800 */
[----:B------:R-:W-:Y:S04]  /*46100*/  STL [R1+0x890], R167 ;  /* 0x000890a701007387 */ /* 0x000fe80000100800 */
[----:B------:R-:W-:Y:S04]  /*46110*/  STL [R1+0x84c], R166 ;  /* 0x00084ca601007387 */ /* 0x000fe80000100800 */
[----:B------:R-:W3:Y:S04]  /*46120*/  LDL.LU R185, [R1+0x868] ;  /* 0x0008680001b97983 */ /* 0x000ee80000300800 */
[----:B------:R-:W-:Y:S04]  /*46130*/  STL [R1+0x888], R153 ;  /* 0x0008889901007387 */ /* 0x000fe80000100800 */
[----:B------:R-:W3:Y:S01]  /*46140*/  LDL.LU R184, [R1+0x854] ;  /* 0x0008540001b87983 */ /* 0x000ee20000300800 */
[----:B----4-:R-:W-:-:S05]  /*46150*/  IADD3 R235, P3, R10, R235, RZ ;  /* 0x000000eb0aeb7210 */ /* 0x010fca0007f7e0ff */
[----:B------:R0:W-:Y:S04]  /*46160*/  STL [R1+0x874], R235 ;  /* 0x000874eb01007387 */ /* 0x0001e80000100800 */
[----:B------:R-:W4:Y:S01]  /*46170*/  LDL.LU R169, [R1+0x860] ;  /* 0x0008600001a97983 */ /* 0x000f220000300800 */
[----:B------:R-:W-:-:S05]  /*46180*/  IMAD.X R190, R9, 0x1, R190, P5 ;  /* 0x0000000109be7824 */ /* 0x000fca00028e06be */
        /* <DEDUP_REMOVED lines=25> */
[----:B------:R0:W-:Y:S01]  /*46320*/  STL [R1+0x870], R207 ;  /* 0x000870cf01007387 */ /* 0x0001e20000100800 */
[----:B---3--:R-:W-:-:S03]  /*46330*/  IADD3 R233, P3, R10, R233, RZ ;  /* 0x000000e90ae97210 */ /* 0x008fc60007f7e0ff */
[----:B0-----:R-:W2:Y:S04]  /*46340*/  LDL.LU R207, [R1+0x818] ;  /* 0x0008180001cf7983 */ /* 0x001ea80000300800 */
[----:B------:R-:W3:Y:S04]  /*46350*/  LDL.LU R167, [R1+0x804] ;  /* 0x0008040001a77983 */ /* 0x000ee80000300800 */
[----:B------:R-:W3:Y:S04]  /*46360*/  LDL.LU R166, [R1+0x810] ;  /* 0x0008100001a67983 */ /* 0x000ee80000300800 */
[----:B------:R-:W3:Y:S01]  /*46370*/  LDL.LU R153, [R1+0x7cc] ;  /* 0x0007cc0001997983 */ /* 0x000ee20000300800 */
[----:B------:R-:W-:-:S03]  /*46380*/  IMAD.X R185, R9, 0x1, R185, P2 ;  /* 0x0000000109b97824 */ /* 0x000fc600010e06b9 */
[----:B------:R0:W-:Y:S01]  /*46390*/  STL [R1+0x82c], R233 ;  /* 0x00082ce901007387 */ /* 0x0001e20000100800 */
[----:B------:R-:W-:-:S03]  /*463a0*/  IADD3 R184, P2, R10, R184, RZ ;  /* 0x000000b80ab87210 */ /* 0x000fc60007f5e0ff */
[----:B------:R-:W3:Y:S04]  /*463b0*/  LDL.LU R152, [R1+0x808] ;  /* 0x0008080001987983 */ /* 0x000ee80000300800 */
[----:B0-----:R-:W3:Y:S04]  /*463c0*/  LDL.LU R233, [R1+0x7bc] ;  /* 0x0007bc0001e97983 */ /* 0x001ee80000300800 */
[----:B------:R-:W-:Y:S04]  /*463d0*/  STL [R1+0x868], R185 ;  /* 0x000868b901007387 */ /* 0x000fe80000100800 */
[----:B------:R-:W-:Y:S01]  /*463e0*/  STL [R1+0x854], R184 ;  /* 0x000854b801007387 */ /* 0x000fe20000100800 */
[C---:B----4-:R-:W-:Y:S01]  /*463f0*/  IMAD.X R169, R9.reuse, 0x1, R169, P1 ;  /* 0x0000000109a97824 */ /* 0x050fe200008e06a9 */
[C---:B------:R-:W-:Y:S01]  /*46400*/  IADD3 R168, P1, R10.reuse, R168, RZ ;  /* 0x000000a80aa87210 */ /* 0x040fe20007f3e0ff */
[----:B------:R-:W-:Y:S01]  /*46410*/  IMAD.X R155, R9, 0x1, R155, P4 ;  /* 0x00000001099b7824 */ /* 0x000fe200020e069b */
[----:B------:R-:W-:-:S02]  /*46420*/  IADD3 R235, P4, R10, R235, RZ ;  /* 0x000000eb0aeb7210 */ /* 0x000fc40007f9e0ff */
[----:B------:R-:W-:Y:S04]  /*46430*/  STL [R1+0x860], R169 ;  /* 0x000860a901007387 */ /* 0x000fe80000100800 */
[----:B------:R-:W-:Y:S04]  /*46440*/  STL [R1+0x81c], R168 ;  /* 0x00081ca801007387 */ /* 0x000fe80000100800 */
[----:B------:R0:W-:Y:S01]  /*46450*/  STL [R1+0x844], R235 ;  /* 0x000844eb01007387 */ /* 0x0001e20000100800 */
[----:B------:R-:W-:-:S03]  /*46460*/  IMAD.X R190, R9, 0x1, R190, P2 ;  /* 0x0000000109be7824 */ /* 0x000fc600010e06be */
[----:B------:R-:W-:Y:S01]  /*46470*/  STL [R1+0x858], R155 ;  /* 0x0008589b01007387 */ /* 0x000fe20000100800 */
[C---:B------:R-:W-:Y:S01]  /*46480*/  IADD3 R154, P2, R10.reuse, R154, RZ ;  /* 0x0000009a0a9a7210 */ /* 0x040fe20007f5e0ff */
[----:B------:R-:W-:Y:S02]  /*46490*/  IMAD.X R201, R9, 0x1, R201, P6 ;  /* 0x0000000109c97824 */ /* 0x000fe400030e06c9 */
[----:B0-----:R-:W4:Y:S04]  /*464a0*/  LDL.LU R235, [R1+0x800] ;  /* 0x0008000001eb7983 */ /* 0x001f280000300800 */
[----:B------:R0:W-:Y:S04]  /*464b0*/  STL [R1+0x850], R190 ;  /* 0x000850be01007387 */ /* 0x0001e80000100800 */
[----:B0-----:R-:W4:Y:S04]  /*464c0*/  LDL.LU R190, [R1+0x7f4] ;  /* 0x0007f40001be7983 */ /* 0x001f280000300800 */
[----:B------:R-:W-:Y:S01]  /*464d0*/  STL [R1+0x80c], R154 ;  /* 0x00080c9a01007387 */ /* 0x000fe20000100800 */
[----:B------:R-:W-:-:S03]  /*464e0*/  IADD3 R203, P6, R10, R203, RZ ;  /* 0x000000cb0acb7210 */ /* 0x000fc60007fde0ff */
[----:B------:R-:W-:Y:S04]  /*464f0*/  STL [R1+0x848], R201 ;  /* 0x000848c901007387 */ /* 0x000fe80000100800 */
[----:B------:R-:W-:Y:S01]  /*46500*/  STL [R1+0x834], R203 ;  /* 0x000834cb01007387 */ /* 0x000fe20000100800 */
[C---:B------:R-:W-:Y:S02]  /*46510*/  IMAD.X R229, R9.reuse, 0x1, R229, P4 ;  /* 0x0000000109e57824 */ /* 0x040fe400020e06e5 */
        /* <DEDUP_REMOVED lines=26> */
[----:B------:R-:W-:-:S03]  /*466c0*/  IMAD.X R152, R9, 0x1, R152, P2 ;  /* 0x0000000109987824 */ /* 0x000fc600010e0698 */
[----:B0-----:R-:W2:Y:S04]  /*466d0*/  LDL.LU R207, [R1+0x7f0] ;  /* 0x0007f00001cf7983 */ /* 0x001ea80000300800 */
[----:B------:R-:W-:Y:S04]  /*466e0*/  STL [R1+0x804], R167 ;  /* 0x000804a701007387 */ /* 0x000fe80000100800 */
[----:B------:R-:W-:Y:S01]  /*466f0*/  STL [R1+0x810], R166 ;  /* 0x000810a601007387 */ /* 0x000fe20000100800 */
[----:B------:R-:W-:-:S03]  /*46700*/  IADD3 R233, P2, R10, R233, RZ ;  /* 0x000000e90ae97210 */ /* 0x000fc60007f5e0ff */
[----:B------:R-:W3:Y:S04]  /*46710*/  LDL.LU R184, [R1+0x7ac] ;  /* 0x0007ac0001b87983 */ /* 0x000ee80000300800 */
[----:B------:R-:W-:Y:S04]  /*46720*/  STL [R1+0x7cc], R153 ;  /* 0x0007cc9901007387 */ /* 0x000fe80000100800 */
[----:B------:R-:W3:Y:S04]  /*46730*/  LDL.LU R169, [R1+0x7e8] ;  /* 0x0007e80001a97983 */ /* 0x000ee80000300800 */
[----:B------:R0:W-:Y:S04]  /*46740*/  STL [R1+0x808], R152 ;  /* 0x0008089801007387 */ /* 0x0001e80000100800 */
[----:B------:R-:W3:Y:S04]  /*46750*/  LDL.LU R168, [R1+0x7d4] ;  /* 0x0007d40001a87983 */ /* 0x000ee80000300800 */
        /* <DEDUP_REMOVED lines=8> */
[----:B------:R0:W-:Y:S04]  /*467e0*/  STL [R1+0x800], R235 ;  /* 0x000800eb01007387 */ /* 0x0001e80000100800 */
[----:B------:R-:W4:Y:S01]  /*467f0*/  LDL.LU R229, [R1+0x7c8] ;  /* 0x0007c80001e57983 */ /* 0x000f220000300800 */
[----:B------:R-:W-:-:S05]  /*46800*/  IADD3 R190, P1, R10, R190, RZ ;  /* 0x000000be0abe7210 */ /* 0x000fca0007f3e0ff */
[----:B------:R1:W-:Y:S04]  /*46810*/  STL [R1+0x7f4], R190 ;  /* 0x0007f4be01007387 */ /* 0x0003e80000100800 */
[----:B0-----:R-:W4:Y:S04]  /*46820*/  LDL.LU R235, [R1+0x7b4] ;  /* 0x0007b40001eb7983 */ /* 0x001f280000300800 */
[----:B------:R-:W4:Y:S04]  /*46830*/  LDL.LU R231, [R1+0x7c0] ;  /* 0x0007c00001e77983 */ /* 0x000f280000300800 */
[----:B-1----:R-:W4:Y:S04]  /*46840*/  LDL.LU R190, [R1+0x77c] ;  /* 0x00077c0001be7983 */ /* 0x002f280000300800 */
        /* <DEDUP_REMOVED lines=16> */
[----:B------:R0:W-:Y:S01]  /*46950*/  STL [R1+0x7f0], R207 ;  /* 0x0007f0cf01007387 */ /* 0x0001e20000100800 */
[----:B------:R-:W-:-:S03]  /*46960*/  IMAD.X R169, R9, 0x1, R169, P6 ;  /* 0x0000000109a97824 */ /* 0x000fc600030e06a9 */
[----:B------:R-:W2:Y:S01]  /*46970*/  LDL.LU R153, [R1+0x790] ;  /* 0x0007900001997983 */ /* 0x000ea20000300800 */
[C---:B------:R-:W-:Y:S01]  /*46980*/  IADD3 R168, P6, R10.reuse, R168, RZ ;  /* 0x000000a80aa87210 */ /* 0x040fe20007fde0ff */
[C---:B------:R-:W-:Y:S01]  /*46990*/  IMAD.X R155, R9.reuse, 0x1, R155, P4 ;  /* 0x00000001099b7824 */ /* 0x040fe200020e069b */
[----:B------:R-:W-:Y:S01]  /*469a0*/  IADD3 R154, P4, R10, R154, RZ ;  /* 0x0000009a0a9a7210 */ /* 0x000fe20007f9e0ff */
[----:B0-----:R-:W3:Y:S04]  /*469b0*/  LDL.LU R207, [R1+0x74c] ;  /* 0x00074c0001cf7983 */ /* 0x001ee80000300800 */
[----:B------:R-:W-:Y:S01]  /*469c0*/  STL [R1+0x7ac], R184 ;  /* 0x0007acb801007387 */ /* 0x000fe20000100800 */
[----:B------:R-:W-:-:S03]  /*469d0*/  IMAD.X R152, R9, 0x1, R152, P5 ;  /* 0x0000000109987824 */ /* 0x000fc600028e0698 */
[----:B------:R-:W-:Y:S04]  /*469e0*/  STL [R1+0x7e8], R169 ;  /* 0x0007e8a901007387 */ /* 0x000fe80000100800 */
[----:B------:R-:W-:Y:S01]  /*469f0*/  STL [R1+0x7d4], R168 ;  /* 0x0007d4a801007387 */ /* 0x000fe20000100800 */
[----:B------:R-:W-:-:S03]  /*46a00*/  IADD3 R233, P5, R10, R233, RZ ;  /* 0x000000e90ae97210 */ /* 0x000fc60007fbe0ff */
[----:B------:R-:W-:Y:S04]  /*46a10*/  STL [R1+0x7e0], R155 ;  /* 0x0007e09b01007387 */ /* 0x000fe80000100800 */
[----:B------:R0:W-:Y:S01]  /*46a20*/  STL [R1+0x7d8], R152 ;  /* 0x0007d89801007387 */ /* 0x0001e20000100800 */
[----:B------:R-:W-:-:S03]  /*46a30*/  IMAD.X R201, R9, 0x1, R201, P6 ;  /* 0x0000000109c97824 */ /* 0x000fc600030e06c9 */
[----:B------:R-:W-:Y:S01]  /*46a40*/  STL [R1+0x79c], R154 ;  /* 0x00079c9a01007387 */ /* 0x000fe20000100800 */
[----:B------:R-:W-:-:S03]  /*46a50*/  IADD3 R203, P6, R10, R203, RZ ;  /* 0x000000cb0acb7210 */ /* 0x000fc60007fde0ff */
[----:B0-----:R-:W3:Y:S04]  /*46a60*/  LDL.LU R152, [R1+0x788] ;  /* 0x0007880001987983 */ /* 0x001ee80000300800 */
[----:B------:R0:W-:Y:S01]  /*46a70*/  STL [R1+0x7c4], R233 ;  /* 0x0007c4e901007387 */ /* 0x0001e20000100800 */
[----:B----4-:R-:W-:-:S03]  /*46a80*/  IMAD.X R229, R9, 0x1, R229, P3 ;  /* 0x0000000109e57824 */ /* 0x010fc600018e06e5 */
[----:B0-----:R-:W4:Y:S04]  /*46a90*/  LDL.LU R233, [R1+0x774] ;  /* 0x0007740001e97983 */ /* 0x001f280000300800 */
[----:B------:R-:W-:Y:S01]  /*46aa0*/  STL [R1+0x7d0], R201 ;  /* 0x0007d0c901007387 */ /* 0x000fe20000100800 */
[----:B------:R-:W-:Y:S01]  /*46ab0*/  IADD3 R235, P3, R10, R235, RZ ;  /* 0x000000eb0aeb7210 */ /* 0x000fe20007f7e0ff */
[----:B------:R-:W-:-:S04]  /*46ac0*/  IMAD.X R231, R9, 0x1, R231, P5 ;  /* 0x0000000109e77824 */ /* 0x000fc800028e06e7 */
[----:B------:R0:W-:Y:S04]  /*46ad0*/  STL [R1+0x7b4], R235 ;  /* 0x0007b4eb01007387 */ /* 0x0001e80000100800 */
[----:B------:R-:W-:Y:S01]  /*46ae0*/  STL [R1+0x78c], R203 ;  /* 0x00078ccb01007387 */ /* 0x000fe20000100800 */
[C---:B------:R-:W-:Y:S01]  /*46af0*/  IADD3 R190, P5, R10.reuse, R190, RZ ;  /* 0x000000be0abe7210 */ /* 0x040fe20007fbe0ff */
[C---:B------:R-:W-:Y:S01]  /*46b00*/  IMAD.X R178, R9.reuse, 0x1, R178, P2 ;  /* 0x0000000109b27824 */ /* 0x040fe200010e06b2 */
[----:B------:R-:W-:Y:S01]  /*46b10*/  IADD3 R177, P2, R10, R177, RZ ;  /* 0x000000b10ab17210 */ /* 0x000fe20007f5e0ff */
[----:B0-----:R-:W4:Y:S04]  /*46b20*/  LDL.LU R235, [R1+0x780] ;  /* 0x0007800001eb7983 */ /* 0x001f280000300800 */
[----:B------:R-:W-:Y:S04]  /*46b30*/  STL [R1+0x7c8], R229 ;  /* 0x0007c8e501007387 */ /* 0x000fe80000100800 */
[----:B------:R0:W-:Y:S01]  /*46b40*/  STL [R1+0x77c], R190 ;  /* 0x00077cbe01007387 */ /* 0x0001e20000100800 */
[----:B------:R-:W-:-:S03]  /*46b50*/  IMAD.X R176, R9, 0x1, R176, P3 ;  /* 0x0000000109b07824 */ /* 0x000fc600018e06b0 */
        /* <DEDUP_REMOVED lines=32> */
[----:B------:R-:W3:Y:S01]  /*46d60*/  LDL.LU R201, [R1+0x744] ;  /* 0x0007440001c97983 */ /* 0x000ee20000300800 */
[----:B------:R-:W-:-:S03]  /*46d70*/  IMAD.X R152, R9, 0x1, R152, P6 ;  /* 0x0000000109987824 */ /* 0x000fc600030e0698 */
[----:B------:R-:W3:Y:S04]  /*46d80*/  LDL.LU R203, [R1+0x750] ;  /* 0x0007500001cb7983 */ /* 0x000ee80000300800 */
[----:B------:R-:W-:Y:S04]  /*46d90*/  STL [R1+0x788], R152 ;  /* 0x0007889801007387 */ /* 0x000fe80000100800 */
[----:B------:R-:W3:Y:S01]  /*46da0*/  LDL.LU R229, [R1+0x70c] ;  /* 0x00070c0001e57983 */ /* 0x000ee20000300800 */
[----:B----4-:R-:W-:-:S05]  /*46db0*/  IADD3 R233, P6, R10, R233, RZ ;  /* 0x000000e90ae97210 */ /* 0x010fca0007fde0ff */
[----:B------:R0:W-:Y:S04]  /*46dc0*/  STL [R1+0x774], R233 ;  /* 0x000774e901007387 */ /* 0x0001e80000100800 */
[----:B0-----:R-:W4:Y:S04]  /*46dd0*/  LDL.LU R233, [R1+0x748] ;  /* 0x0007480001e97983 */ /* 0x001f280000300800 */
[----:B------:R-:W4:Y:S01]  /*46de0*/  LDL.LU R231, [R1+0x734] ;  /* 0x0007340001e77983 */ /* 0x000f220000300800 */
        /* <DEDUP_REMOVED lines=28> */
[C---:B------:R-:W-:Y:S02]  /*46fb0*/  IADD3 R153, P5, R10.reuse, R153, RZ ;  /* 0x000000990a997210 */ /* 0x040fe40007fbe0ff */
[----:B------:R-:W-:Y:S04]  /*46fc0*/  STL [R1+0x768], R168 ;  /* 0x000768a801007387 */ /* 0x000fe80000100800 */
[----:B------:R-:W-:Y:S04]  /*46fd0*/  STL [R1+0x754], R155 ;  /* 0x0007549b01007387 */ /* 0x000fe80000100800 */
[----:B------:R0:W-:Y:S01]  /*46fe0*/  STL [R1+0x71c], R153 ;  /* 0x00071c9901007387 */ /* 0x0001e20000100800 */
[----:B------:R-:W-:Y:S01]  /*46ff0*/  IMAD.X R207, R9, 0x1, R207, P2 ;  /* 0x0000000109cf7824 */ /* 0x000fe200010e06cf */
[----:B------:R-:W-:-:S02]  /*47000*/  IADD3 R201, P2, R10, R201, RZ ;  /* 0x000000c90ac97210 */ /* 0x000fc40007f5e0ff */
[----:B------:R-:W-:Y:S01]  /*47010*/  STL [R1+0x760], R154 ;  /* 0x0007609a01007387 */ /* 0x000fe20000100800 */
[----:B------:R-:W-:-:S03]  /*47020*/  IMAD.X R203, R9, 0x1, R203, P3 ;  /* 0x0000000109cb7824 */ /* 0x000fc600018e06cb */
[----:B0-----:R-:W2:Y:S04]  /*47030*/  LDL.LU R153, [R1+0x6cc] ;  /* 0x0006cc0001997983 */ /* 0x001ea80000300800 */
[----:B------:R0:W-:Y:S01]  /*47040*/  STL [R1+0x758], R207 ;  /* 0x000758cf01007387 */ /* 0x0001e20000100800 */
[----:B------:R-:W-:-:S03]  /*47050*/  IADD3 R229, P3, R10, R229, RZ ;  /* 0x000000e50ae57210 */ /* 0x000fc60007f7e0ff */
[----:B0-----:R-:W3:Y:S04]  /*47060*/  LDL.LU R207, [R1+0x708] ;  /* 0x0007080001cf7983 */ /* 0x001ee80000300800 */
[----:B------:R-:W-:Y:S01]  /*47070*/  STL [R1+0x744], R201 ;  /* 0x000744c901007387 */ /* 0x000fe20000100800 */
[----:B----4-:R-:W-:Y:S01]  /*47080*/  IMAD.X R233, R9, 0x1, R233, P1 ;  /* 0x0000000109e97824 */ /* 0x010fe200008e06e9 */
        /* <DEDUP_REMOVED lines=10> */
[C---:B------:R-:W-:Y:S01]  /*47130*/  IMAD.X R175, R9.reuse, 0x1, R175, P1 ;  /* 0x0000000109af7824 */ /* 0x040fe200008e06af */
[C---:B------:R-:W-:Y:S01]  /*47140*/  IADD3 R174, P1, R10.reuse, R174, RZ ;  /* 0x000000ae0aae7210 */ /* 0x040fe20007f3e0ff */
[C---:B------:R-:W-:Y:S01]  /*47150*/  IMAD.X R190, R9.reuse, 0x1, R190, P6 ;  /* 0x0000000109be7824 */ /* 0x040fe200030e06be */
[----:B0-----:R-:W4:Y:S04]  /*47160*/  LDL.LU R235, [R1+0x700] ;  /* 0x0007000001eb7983 */ /* 0x001f280000300800 */
        /* <DEDUP_REMOVED lines=46> */
[----:B------:R-:W4:Y:S01]  /*47450*/  LDL.LU R174, [R1+0x6b0] ;  /* 0x0006b00001ae7983 */ /* 0x000f220000300800 */
[----:B------:R-:W-:-:S03]  /*47460*/  IADD3 R190, P5, R10, R190, RZ ;  /* 0x000000be0abe7210 */ /* 0x000fc60007fbe0ff */
[----:B0-----:R-:W4:Y:S04]  /*47470*/  LDL.LU R235, [R1+0x66c] ;  /* 0x00066c0001eb7983 */ /* 0x001f280000300800 */
[----:B------:R0:W-:Y:S04]  /*47480*/  STL [R1+0x6bc], R190 ;  /* 0x0006bcbe01007387 */ /* 0x0001e80000100800 */
[----:B0-----:R-:W4:Y:S04]  /*47490*/  LDL.LU R190, [R1+0x6a8] ;  /* 0x0006a80001be7983 */ /* 0x001f280000300800 */
[----:B------:R-:W4:Y:S04]  /*474a0*/  LDL.LU R173, [R1+0x694] ;  /* 0x0006940001ad7983 */ /* 0x000f280000300800 */
[----:B------:R-:W4:Y:S04]  /*474b0*/  LDL.LU R167, [R1+0x6a0] ;  /* 0x0006a00001a77983 */ /* 0x000f280000300800 */
[----:B------:R-:W4:Y:S01]  /*474c0*/  LDL.LU R166, [R1+0x65c] ;  /* 0x00065c0001a67983 */ /* 0x000f220000300800 */
[----:B------:R-:W-:Y:S01]  /*474d0*/  IMAD.X R191, R9, 0x1, R191, P2 ;  /* 0x0000000109bf7824 */ /* 0x000fe200010e06bf */
[----:B------:R-:W-:-:S04]  /*474e0*/  IADD3 R184, P2, R10, R184, RZ ;  /* 0x000000b80ab87210 */ /* 0x000fc80007f5e0ff */
[----:B------:R0:W-:Y:S01]  /*474f0*/  STL [R1+0x6f8], R191 ;  /* 0x0006f8bf01007387 */ /* 0x0001e20000100800 */
[----:B------:R-:W-:-:S03]  /*47500*/  IMAD.X R169, R9, 0x1, R169, P3 ;  /* 0x0000000109a97824 */ /* 0x000fc600018e06a9 */
[----:B------:R-:W4:Y:S01]  /*47510*/  LDL.LU R153, [R1+0x698] ;  /* 0x0006980001997983 */ /* 0x000f220000300800 */
        /* <DEDUP_REMOVED lines=35> */
[----:B------:R-:W-:Y:S04]  /*47750*/  STL [R1+0x67c], R177 ;  /* 0x00067cb101007387 */ /* 0x000fe80000100800 */
[----:B------:R-:W-:Y:S01]  /*47760*/  STL [R1+0x6b8], R176 ;  /* 0x0006b8b001007387 */ /* 0x000fe20000100800 */
[----:B------:R-:W-:-:S05]  /*47770*/  IADD3 R235, P6, R10, R235, RZ ;  /* 0x000000eb0aeb7210 */ /* 0x000fca0007fde0ff */
[----:B------:R0:W-:Y:S04]  /*47780*/  STL [R1+0x66c], R235 ;  /* 0x00066ceb01007387 */ /* 0x0001e80000100800 */
[----:B------:R-:W-:Y:S01]  /*47790*/  STL [R1+0x6a4], R175 ;  /* 0x0006a4af01007387 */ /* 0x000fe20000100800 */
[C---:B------:R-:W-:Y:S01]  /*477a0*/  IMAD.X R190, R9.reuse, 0x1, R190, P3 ;  /* 0x0000000109be7824 */ /* 0x040fe200018e06be */
[----:B------:R-:W-:Y:S02]  /*477b0*/  IADD3 R173, P3, R10, R173, RZ ;  /* 0x000000ad0aad7210 */ /* 0x000fe40007f7e0ff */
[----:B0-----:R-:W4:Y:S01]  /*477c0*/  LDL.LU R235, [R1+0x680] ;  /* 0x0006800001eb7983 */ /* 0x001f220000300800 */
[----:B------:R-:W-:-:S03]  /*477d0*/  IMAD.X R167, R9, 0x1, R167, P5 ;  /* 0x0000000109a77824 */ /* 0x000fc600028e06a7 */
[----:B------:R-:W-:Y:S04]  /*477e0*/  STL [R1+0x6b0], R174 ;  /* 0x0006b0ae01007387 */ /* 0x000fe80000100800 */
[----:B------:R0:W-:Y:S01]  /*477f0*/  STL [R1+0x6a8], R190 ;  /* 0x0006a8be01007387 */ /* 0x0001e20000100800 */
[----:B------:R-:W-:-:S03]  /*47800*/  IADD3 R166, P5, R10, R166, RZ ;  /* 0x000000a60aa67210 */ /* 0x000fc60007fbe0ff */
        /* <DEDUP_REMOVED lines=22> */
[----:B0-----:R-:W4:Y:S04]  /*47970*/  LDL.LU R152, [R1+0x650] ;  /* 0x0006500001987983 */ /* 0x001f280000300800 */
[----:B------:R-:W4:Y:S04]  /*47980*/  LDL.LU R231, [R1+0x60c] ;  /* 0x00060c0001e77983 */ /* 0x000f280000300800 */
[----:B-1----:R-:W4:Y:S04]  /*47990*/  LDL.LU R205, [R1+0x648] ;  /* 0x0006480001cd7983 */ /* 0x002f280000300800 */
[----:B------:R-:W-:Y:S04]  /*479a0*/  STS.U8 [R11+UR7+0xa380], R188 ;  /* 0x00a380bc0b007988 */ /* 0x000fe80008000007 */
[----:B------:R-:W-:Y:S04]  /*479b0*/  STS.U8 [R11+UR7+0x2780], R187 ;  /* 0x002780bb0b007988 */ /* 0x000fe80008000007 */
[----:B------:R-:W-:Y:S01]  /*479c0*/  STS.U8 [R11+UR7+0xa780], R186 ;  /* 0x00a780ba0b007988 */ /* 0x000fe20008000007 */
[----:B--2---:R-:W-:-:S05]  /*479d0*/  IMAD.X R207, R9, 0x1, R207, P1 ;  /* 0x0000000109cf7824 */ /* 0x004fca00008e06cf */
[----:B------:R0:W-:Y:S04]  /*479e0*/  STL [R1+0x688], R207 ;  /* 0x000688cf01007387 */ /* 0x0001e80000100800 */
[----:B------:R-:W2:Y:S04]  /*479f0*/  LDL.LU R178, [R1+0x634] ;  /* 0x0006340001b27983 */ /* 0x000ea80000300800 */
[----:B------:R-:W2:Y:S04]  /*47a00*/  LDL.LU R177, [R1+0x640] ;  /* 0x0006400001b17983 */ /* 0x000ea80000300800 */
        /* <DEDUP_REMOVED lines=8> */
[----:B----4-:R-:W-:-:S05]  /*47a90*/  IMAD.X R235, R9, 0x1, R235, P2 ;  /* 0x0000000109eb7824 */ /* 0x010fca00010e06eb */
[----:B------:R0:W-:Y:S04]  /*47aa0*/  STL [R1+0x680], R235 ;  /* 0x000680eb01007387 */ /* 0x0001e80000100800 */
[----:B------:R-:W4:Y:S04]  /*47ab0*/  LDL.LU R167, [R1+0x614] ;  /* 0x0006140001a77983 */ /* 0x000f280000300800 */
[----:B------:R-:W4:Y:S01]  /*47ac0*/  LDL.LU R166, [R1+0x620] ;  /* 0x0006200001a67983 */ /* 0x000f220000300800 */
[----:B------:R-:W-:Y:S01]  /*47ad0*/  IADD3 R190, P2, R10, R190, RZ ;  /* 0x000000be0abe7210 */ /* 0x000fe20007f5e0ff */
[----:B------:R-:W-:-:S04]  /*47ae0*/  IMAD.X R184, R9, 0x1, R184, P4 ;  /* 0x0000000109b87824 */ /* 0x000fc800020e06b8 */
[----:B------:R1:W-:Y:S01]  /*47af0*/  STL [R1+0x63c], R190 ;  /* 0x00063cbe01007387 */ /* 0x0003e20000100800 */
[----:B------:R-:W-:-:S03]  /*47b00*/  IADD3 R169, P4, R10, R169, RZ ;  /* 0x000000a90aa97210 */ /* 0x000fc60007f9e0ff */
[----:B0-----:R-:W4:Y:S04]  /*47b10*/  LDL.LU R235, [R1+0x5dc] ;  /* 0x0005dc0001eb7983 */ /* 0x001f280000300800 */
[----:B-1----:R-:W4:Y:S01]  /*47b20*/  LDL.LU R190, [R1+0x618] ;  /* 0x0006180001be7983 */ /* 0x002f220000300800 */
[----:B------:R-:W-:-:S03]  /*47b30*/  IMAD.X R168, R9, 0x1, R168, P1 ;  /* 0x0000000109a87824 */ /* 0x000fc600008e06a8 */
[----:B------:R-:W-:Y:S04]  /*47b40*/  STL [R1+0x678], R184 ;  /* 0x000678b801007387 */ /* 0x000fe80000100800 */
[----:B------:R-:W-:Y:S01]  /*47b50*/  STL [R1+0x664], R169 ;  /* 0x000664a901007387 */ /* 0x000fe20000100800 */
[C---:B------:R-:W-:Y:S01]  /*47b60*/  IADD3 R155, P1, R10.reuse, R155, RZ ;  /* 0x0000009b0a9b7210 */ /* 0x040fe20007f3e0ff */
[C---:B------:R-:W-:Y:S01]  /*47b70*/  IMAD.X R154, R9.reuse, 0x1, R154, P6 ;  /* 0x00000001099a7824 */ /* 0x040fe200030e069a */
[----:B------:R-:W-:Y:S01]  /*47b80*/  IADD3 R153, P6, R10, R153, RZ ;  /* 0x000000990a997210 */ /* 0x000fe20007fde0ff */
[----:B------:R-:W-:Y:S04]  /*47b90*/  STL [R1+0x670], R168 ;  /* 0x000670a801007387 */ /* 0x000fe80000100800 */
[----:B------:R-:W-:Y:S04]  /*47ba0*/  STL [R1+0x62c], R155 ;  /* 0x00062c9b01007387 */ /* 0x000fe80000100800 */
[----:B------:R0:W-:Y:S01]  /*47bb0*/  STL [R1+0x654], R153 ;  /* 0x0006549901007387 */ /* 0x0001e20000100800 */
[----:B------:R-:W-:-:S03]  /*47bc0*/  IMAD.X R191, R9, 0x1, R191, P4 ;  /* 0x0000000109bf7824 */ /* 0x000fc600020e06bf */
[----:B------:R-:W-:Y:S01]  /*47bd0*/  STL [R1+0x668], R154 ;  /* 0x0006689a01007387 */ /* 0x000fe20000100800 */
[C---:B------:R-:W-:Y:S01]  /*47be0*/  IADD3 R201, P4, R10.reuse, R201, RZ ;  /* 0x000000c90ac97210 */ /* 0x040fe20007f9e0ff */
[C---:B------:R-:W-:Y:S02]  /*47bf0*/  IMAD.X R203, R9.reuse, 0x1, R203, P5 ;  /* 0x0000000109cb7824 */ /* 0x040fe400028e06cb */
[----:B0-----:R-:W4:Y:S04]  /*47c00*/  LDL.LU R153, [R1+0x604] ;  /* 0x0006040001997983 */ /* 0x001f280000300800 */
[----:B------:R0:W-:Y:S01]  /*47c10*/  STL [R1+0x660], R191 ;  /* 0x000660bf01007387 */ /* 0x0001e20000100800 */
[----:B------:R-:W-:Y:S01]  /*47c20*/  IADD3 R229, P5, R10, R229, RZ ;  /* 0x000000e50ae57210 */ /* 0x000fe20007fbe0ff */
[----:B------:R-:W-:-:S02]  /*47c30*/  IMAD.X R152, R9, 0x1, R152, P6 ;  /* 0x0000000109987824 */ /* 0x000fc400030e0698 */
[----:B0-----:R-:W4:Y:S04]  /*47c40*/  LDL.LU R191, [R1+0x610] ;  /* 0x0006100001bf7983 */ /* 0x001f280000300800 */
[----:B------:R-:W-:Y:S04]  /*47c50*/  STL [R1+0x61c], R201 ;  /* 0x00061cc901007387 */ /* 0x000fe80000100800 */
[----:B------:R0:W-:Y:S04]  /*47c60*/  STL [R1+0x650], R152 ;  /* 0x0006509801007387 */ /* 0x0001e80000100800 */
[----:B------:R-:W-:Y:S01]  /*47c70*/  STL [R1+0x658], R203 ;  /* 0x000658cb01007387 */ /* 0x000fe20000100800 */
[----:B------:R-:W-:-:S03]  /*47c80*/  IMAD.X R205, R9, 0x1, R205, P3 ;  /* 0x0000000109cd7824 */ /* 0x000fc600018e06cd */
[----:B0-----:R-:W4:Y:S04]  /*47c90*/  LDL.LU R152, [R1+0x5cc] ;  /* 0x0005cc0001987983 */ /* 0x001f280000300800 */
[----:B------:R-:W-:Y:S04]  /*47ca0*/  STL [R1+0x644], R229 ;  /* 0x000644e501007387 */ /* 0x000fe80000100800 */
[----:B------:R0:W-:Y:S04]  /*47cb0*/  STL [R1+0x648], R205 ;  /* 0x000648cd01007387 */ /* 0x0001e80000100800 */
        /* <DEDUP_REMOVED lines=15> */
[----:B------:R0:W-:Y:S06]  /*47db0*/  MEMBAR.ALL.CTA ;  /* 0x0000000000007992 */ /* 0x0001ec0000008000 */
[----:B0-----:R-:W0:Y:S02]  /*47dc0*/  FENCE.VIEW.ASYNC.S ;  /* 0x00000000000073c6 */ /* 0x001e240000000000 */
[----:B0-----:R-:W-:Y:S06]  /*47dd0*/  BAR.SYNC.DEFER_BLOCKING 0x0 ;  /* 0x0000000000007b1d */ /* 0x001fec0000010000 */
[----:B------:R-:W-:Y:S01]  /*47de0*/  UMOV UR13, 0x40000040 ;  /* 0x40000040000d7882 */ /* 0x000fe20000000000 */
[----:B------:R-:W-:Y:S01]  /*47df0*/  UMOV UR15, 0x40000040 ;  /* 0x40000040000f7882 */ /* 0x000fe20000000000 */
[----:B------:R-:W-:-:S06]  /*47e00*/  WARPGROUP.ARRIVE ;  /* 0x00000000000079c5 */ /* 0x000fcc0000000000 */
[----:B------:R-:W-:Y:S01]  /*47e10*/  QGMMA.64x256x32.F32.E4M3.E4M3 R24, gdesc[UR12], R24 ;  /* 0x03e000000c1879f3 */ /* 0x000fe20008700818 */
[----:B------:R-:W-:-:S05]  /*47e20*/  IADD3 R231, P6, R10, R231, RZ ;  /* 0x000000e70ae77210 */ /* 0x000fca0007fde0ff */
[----:B------:R-:W-:Y:S01]  /*47e30*/  STL [R1+0x60c], R231 ;  /* 0x00060ce701007387 */ /* 0x000fe20000100800 */
[C---:B--2---:R-:W-:Y:S01]  /*47e40*/  IADD3 R178, P3, R10.reuse, R178, RZ ;  /* 0x000000b20ab27210 */ /* 0x044fe20007f7e0ff */
[----:B------:R-:W-:Y:S01]  /*47e50*/  IMAD.X R177, R9, 0x1, R177, P5 ;  /* 0x0000000109b17824 */ /* 0x000fe200028e06b1 */
[----:B------:R-:W-:-:S03]  /*47e60*/  IADD3 R176, P5, R10, R176, RZ ;  /* 0x000000b00ab07210 */ /* 0x000fc60007fbe0ff */
[----:B------:R-:W-:Y:S04]  /*47e70*/  STL [R1+0x634], R178 ;  /* 0x000634b201007387 */ /* 0x000fe80000100800 */
[----:B------:R-:W-:Y:S04]  /*47e80*/  STL [R1+0x640], R177 ;  /* 0x000640b101007387 */ /* 0x000fe80000100800 */
[----:B------:R-:W-:Y:S01]  /*47e90*/  STL [R1+0x5fc], R176 ;  /* 0x0005fcb001007387 */ /* 0x000fe20000100800 */
[C---:B---3--:R-:W-:Y:S02]  /*47ea0*/  IMAD.X R175, R9.reuse, 0x1, R175, P2 ;  /* 0x0000000109af7824 */ /* 0x048fe400010e06af */
[----:B------:R-:W-:Y:S01]  /*47eb0*/  IMAD.X R207, R9, 0x1, R207, P3 ;  /* 0x0000000109cf7824 */ /* 0x000fe200018e06cf */
[----:B------:R-:W-:-:S04]  /*47ec0*/  IADD3 R174, P2, R10, R174, RZ ;  /* 0x000000ae0aae7210 */ /* 0x000fc80007f5e0ff */
[----:B------:R0:W-:Y:S01]  /*47ed0*/  STL [R1+0x630], R207 ;  /* 0x000630cf01007387 */ /* 0x0001e20000100800 */
[----:B------:R-:W-:-:S03]  /*47ee0*/  IADD3 R233, P3, R10, R233, RZ ;  /* 0x000000e90ae97210 */ /* 0x000fc60007f7e0ff */
[----:B------:R-:W-:Y:S01]  /*47ef0*/  STL [R1+0x638], R175 ;  /* 0x000638af01007387 */ /* 0x000fe20000100800 */
[----:B------:R-:W-:-:S03]  /*47f00*/  IMAD.X R173, R9, 0x1, R173, P1 ;  /* 0x0000000109ad7824 */ /* 0x000fc600008e06ad */
[----:B0-----:R-:W2:Y:S04]  /*47f10*/  LDL.LU R207, [R1+0x5f4] ;  /* 0x0005f40001cf7983 */ /* 0x001ea80000300800 */
[----:B------:R-:W-:Y:S04]  /*47f20*/  STL [R1+0x624], R174 ;  /* 0x000624ae01007387 */ /* 0x000fe80000100800 */
[----:B------:R0:W-:Y:S01]  /*47f30*/  STL [R1+0x5ec], R233 ;  /* 0x0005ece901007387 */ /* 0x0001e20000100800 */
[----:B----4-:R-:W-:Y:S01]  /*47f40*/  IADD3 R167, P1, R10, R167, RZ ;  /* 0x000000a70aa77210 */ /* 0x010fe20007f3e0ff */
[----:B------:R-:W-:-:S02]  /*47f50*/  IMAD.X R166, R9, 0x1, R166, P2 ;  /* 0x0000000109a67824 */ /* 0x000fc400010e06a6 */
[----:B0-----:R-:W3:Y:S04]  /*47f60*/  LDL.LU R233, [R1+0x600] ;  /* 0x0006000001e97983 */ /* 0x001ee80000300800 */
[----:B------:R-:W-:Y:S04]  /*47f70*/  STL [R1+0x628], R173 ;  /* 0x000628ad01007387 */ /* 0x000fe80000100800 */
[----:B------:R-:W-:Y:S04]  /*47f80*/  STL [R1+0x614], R167 ;  /* 0x000614a701007387 */ /* 0x000fe80000100800 */
[----:B------:R-:W4:Y:S04]  /*47f90*/  LDL.LU R184, [R1+0x5bc] ;  /* 0x0005bc0001b87983 */ /* 0x000f280000300800 */
[----:B------:R-:W-:Y:S04]  /*47fa0*/  STL [R1+0x620], R166 ;  /* 0x000620a601007387 */ /* 0x000fe80000100800 */
[----:B------:R-:W4:Y:S01]  /*47fb0*/  LDL.LU R169, [R1+0x5f8] ;  /* 0x0005f80001a97983 */ /* 0x000f220000300800 */
[----:B------:R-:W-:-:S05]  /*47fc0*/  IADD3 R235, P2, R10, R235, RZ ;  /* 0x000000eb0aeb7210 */ /* 0x000fca0007f5e0ff */
[----:B------:R0:W-:Y:S04]  /*47fd0*/  STL [R1+0x5dc], R235 ;  /* 0x0005dceb01007387 */ /* 0x0001e80000100800 */
[----:B------:R-:W4:Y:S01]  /*47fe0*/  LDL.LU R168, [R1+0x5e4] ;  /* 0x0005e40001a87983 */ /* 0x000f220000300800 */
[----:B------:R-:W-:-:S05]  /*47ff0*/  IMAD.X R190, R9, 0x1, R190, P4 ;  /* 0x0000000109be7824 */ /* 0x000fca00020e06be */
[----:B------:R1:W-:Y:S04]  /*48000*/  STL [R1+0x618], R190 ;  /* 0x000618be01007387 */ /* 0x0003e80000100800 */
[----:B------:R-:W4:Y:S04]  /*48010*/  LDL.LU R155, [R1+0x5f0] ;  /* 0x0005f000019b7983 */ /* 0x000f280000300800 */
[----:B------:R-:W4:Y:S04]  /*48020*/  LDL.LU R154, [R1+0x5ac] ;  /* 0x0005ac00019a7983 */ /* 0x000f280000300800 */
[----:B0-----:R-:W4:Y:S01]  /*48030*/  LDL.LU R235, [R1+0x5e8] ;  /* 0x0005e80001eb7983 */ /* 0x001f220000300800 */
[----:B------:R-:W-:Y:S03]  /*48040*/  QGMMA.64x256x32.F32.E4M3.E4M3 R24, gdesc[UR8], R24 ;  /* 0x03e00000081879f3 */ /* 0x000fe60008700818 */
[----:B-1----:R-:W4:Y:S04]  /*48050*/  LDL.LU R190, [R1+0x5d4] ;  /* 0x0005d40001be7983 */ /* 0x002f280000300800 */
[----:B------:R-:W4:Y:S04]  /*48060*/  LDL.LU R201, [R1+0x5e0] ;  /* 0x0005e00001c97983 */ /* 0x000f280000300800 */
[----:B------:R-:W4:Y:S01]  /*48070*/  LDL.LU R203, [R1+0x59c] ;  /* 0x00059c0001cb7983 */ /* 0x000f220000300800 */
[----:B------:R-:W-:-:S05]  /*48080*/  IADD3 R153, P4, R10, R153, RZ ;  /* 0x000000990a997210 */ /* 0x000fca0007f9e0ff */
[----:B------:R-:W-:Y:S04]  /*48090*/  STL [R1+0x604], R153 ;  /* 0x0006049901007387 */ /* 0x000fe80000100800 */
[----:B------:R-:W4:Y:S01]  /*480a0*/  LDL.LU R229, [R1+0x5d8] ;  /* 0x0005d80001e57983 */ /* 0x000f220000300800 */
[----:B------:R-:W-:-:S05]  /*480b0*/  IMAD.X R191, R9, 0x1, R191, P1 ;  /* 0x0000000109bf7824 */ /* 0x000fca00008e06bf */
[----:B------:R0:W-:Y:S01]  /*480c0*/  STL [R1+0x610], R191 ;  /* 0x000610bf01007387 */ /* 0x0001e20000100800 */
[----:B------:R-:W-:-:S03]  /*480d0*/  IADD3 R152, P1, R10, R152, RZ ;  /* 0x000000980a987210 */ /* 0x000fc60007f3e0ff */
[----:B0-----:R-:W4:Y:S04]  /*480e0*/  LDL.LU R191, [R1+0x5c4] ;  /* 0x0005c40001bf7983 */ /* 0x001f280000300800 */
[----:B------:R-:W4:Y:S04]  /*480f0*/  LDL.LU R231, [R1+0x5d0] ;  /* 0x0005d00001e77983 */ /* 0x000f280000300800 */
[----:B------:R-:W4:Y:S04]  /*48100*/  LDL.LU R178, [R1+0x58c] ;  /* 0x00058c0001b27983 */ /* 0x000f280000300800 */
[----:B------:R0:W-:Y:S04]  /*48110*/  STL [R1+0x5cc], R152 ;  /* 0x0005cc9801007387 */ /* 0x0001e80000100800 */
[----:B------:R-:W4:Y:S04]  /*48120*/  LDL.LU R177, [R1+0x5b4] ;  /* 0x0005b40001b17983 */ /* 0x000f280000300800 */
        /* <DEDUP_REMOVED lines=8> */
[----:B------:R-:W4:Y:S01]  /*481b0*/  LDL.LU R153, [R1+0x5a0] ;  /* 0x0005a00001997983 */ /* 0x000f220000300800 */
[----:B------:R-:W-:Y:S01]  /*481c0*/  IMAD.X R2, R9, 0x1, R2, P1 ;  /* 0x0000000109027824 */ /* 0x000fe200008e0602 */
[----:B------:R-:W-:Y:S01]  /*481d0*/  QGMMA.64x256x32.F32.E4M3.E4M3 R24, gdesc[UR40], R24 ;  /* 0x03e00000281879f3 */ /* 0x000fe20008700818 */
[----:B--2---:R-:W-:-:S05]  /*481e0*/  IADD3 R207, P6, R10, R207, RZ ;  /* 0x000000cf0acf7210 */ /* 0x004fca0007fde0ff */
[----:B------:R2:W-:Y:S04]  /*481f0*/  STL [R1+0x5f4], R207 ;  /* 0x0005f4cf01007387 */ /* 0x0005e80000100800 */
[----:B0-----:R-:W2:Y:S04]  /*48200*/  LDL.LU R152, [R1+0x54c] ;  /* 0x00054c0001987983 */ /* 0x001ea80000300800 */
[----:B-1----:R-:W2:Y:S01]  /*48210*/  LDL.LU R205, [R1+0x598] ;  /* 0x0005980001cd7983 */ /* 0x002ea20000300800 */
[C---:B---3--:R-:W-:Y:S01]  /*48220*/  IMAD.X R233, R9.reuse, 0x1, R233, P4 ;  /* 0x0000000109e97824 */ /* 0x048fe200020e06e9 */
[----:B----4-:R-:W-:Y:S01]  /*48230*/  IADD3 R184, P4, R10, R184, RZ ;  /* 0x000000b80ab87210 */ /* 0x010fe20007f9e0ff */
[----:B------:R-:W-:-:S03]  /*48240*/  IMAD.X R169, R9, 0x1, R169, P5 ;  /* 0x0000000109a97824 */ /* 0x000fc600028e06a9 */
[----:B------:R0:W-:Y:S04]  /*48250*/  STL [R1+0x600], R233 ;  /* 0x000600e901007387 */ /* 0x0001e80000100800 */
[----:B--2---:R-:W2:Y:S04]  /*48260*/  LDL.LU R207, [R1+0x594] ;  /* 0x0005940001cf7983 */ /* 0x004ea80000300800 */
[----:B0-----:R-:W3:Y:S01]  /*48270*/  LDL.LU R233, [R1+0x588] ;  /* 0x0005880001e97983 */ /* 0x001ee20000300800 */
[----:B------:R-:W-:-:S03]  /*48280*/  IADD3 R168, P5, R10, R168, RZ ;  /* 0x000000a80aa87210 */ /* 0x000fc60007fbe0ff */
[----:B------:R-:W-:Y:S04]  /*48290*/  STL [R1+0x5bc], R184 ;  /* 0x0005bcb801007387 */ /* 0x000fe80000100800 */
[----:B------:R-:W-:Y:S01]  /*482a0*/  STL [R1+0x5f8], R169 ;  /* 0x0005f8a901007387 */ /* 0x000fe20000100800 */
[C---:B------:R-:W-:Y:S01]  /*482b0*/  IMAD.X R155, R9.reuse, 0x1, R155, P6 ;  /* 0x00000001099b7824 */ /* 0x040fe200030e069b */
[C---:B------:R-:W-:Y:S01]  /*482c0*/  IADD3 R154, P6, R10.reuse, R154, RZ ;  /* 0x0000009a0a9a7210 */ /* 0x040fe20007fde0ff */
[C---:B------:R-:W-:Y:S01]  /*482d0*/  IMAD.X R235, R9.reuse, 0x1, R235, P3 ;  /* 0x0000000109eb7824 */ /* 0x040fe200018e06eb */
[----:B------:R-:W-:Y:S04]  /*482e0*/  STL [R1+0x5e4], R168 ;  /* 0x0005e4a801007387 */ /* 0x000fe80000100800 */
[----:B------:R-:W-:Y:S04]  /*482f0*/  STL [R1+0x5f0], R155 ;  /* 0x0005f09b01007387 */ /* 0x000fe80000100800 */
[----:B------:R0:W-:Y:S01]  /*48300*/  STL [R1+0x5e8], R235 ;  /* 0x0005e8eb01007387 */ /* 0x0001e20000100800 */
[----:B------:R-:W-:Y:S01]  /*48310*/  IADD3 R190, P3, R10, R190, RZ ;  /* 0x000000be0abe7210 */ /* 0x000fe20007f7e0ff */
[----:B------:R-:W-:-:S02]  /*48320*/  IMAD.X R201, R9, 0x1, R201, P5 ;  /* 0x0000000109c97824 */ /* 0x000fc400028e06c9 */
[----:B------:R-:W-:Y:S01]  /*48330*/  STL [R1+0x5ac], R154 ;  /* 0x0005ac9a01007387 */ /* 0x000fe20000100800 */
[----:B------:R-:W-:-:S03]  /*48340*/  IADD3 R203, P5, R10, R203, RZ ;  /* 0x000000cb0acb7210 */ /* 0x000fc60007fbe0ff */
[----:B0-----:R-:W4:Y:S04]  /*48350*/  LDL.LU R235, [R1+0x554] ;  /* 0x0005540001eb7983 */ /* 0x001f280000300800 */
[----:B------:R0:W-:Y:S01]  /*48360*/  STL [R1+0x5d4], R190 ;  /* 0x0005d4be01007387 */ /* 0x0001e20000100800 */
[----:B------:R-:W-:-:S03]  /*48370*/  IMAD.X R229, R9, 0x1, R229, P2 ;  /* 0x0000000109e57824 */ /* 0x000fc600010e06e5 */
[----:B0-----:R-:W4:Y:S04]  /*48380*/  LDL.LU R190, [R1+0x1944] ;  /* 0x0019440001be7983 */ /* 0x001f280000300800 */
[----:B------:R-:W-:Y:S01]  /*48390*/  STL [R1+0x5e0], R201 ;  /* 0x0005e0c901007387 */ /* 0x000fe20000100800 */
[----:B------:R-:W-:Y:S01]  /*483a0*/  QGMMA.64x256x32.F32.E4M3.E4M3 R24, gdesc[UR36], R24 ;  /* 0x03e00000241879f3 */ /* 0x000fe20008700818 */
[C---:B------:R-:W-:Y:S01]  /*483b0*/  IADD3 R191, P2, R10.reuse, R191, RZ ;  /* 0x000000bf0abf7210 */ /* 0x040fe20007f5e0ff */
[----:B------:R-:W-:Y:S01]  /*483c0*/  IMAD.X R231, R9, 0x1, R231, P3 ;  /* 0x0000000109e77824 */ /* 0x000fe200018e06e7 */
[----:B------:R-:W-:-:S03]  /*483d0*/  IADD3 R178, P3, R10, R178, RZ ;  /* 0x000000b20ab27210 */ /* 0x000fc60007f7e0ff */
[----:B------:R0:W-:Y:S04]  /*483e0*/  STL [R1+0x5c4], R191 ;  /* 0x0005c4bf01007387 */ /* 0x0001e80000100800 */
[----:B------:R-:W-:Y:S01]  /*483f0*/  STL [R1+0x59c], R203 ;  /* 0x00059ccb01007387 */ /* 0x000fe20000100800 */
[C---:B------:R-:W-:Y:S01]  /*48400*/  IADD3 R177, P1, R10.reuse, R177, RZ ;  /* 0x000000b10ab17210 */ /* 0x040fe20007f3e0ff */
[C---:B------:R-:W-:Y:S01]  /*48410*/  IMAD.X R176, R9.reuse, 0x1, R176, P2 ;  /* 0x0000000109b07824 */ /* 0x040fe200010e06b0 */
[----:B------:R-:W-:Y:S01]  /*48420*/  IADD3 R175, P2, R10, R175, RZ ;  /* 0x000000af0aaf7210 */ /* 0x000fe20007f5e0ff */
[----:B0-----:R-:W4:Y:S04]  /*48430*/  LDL.LU R191, [R1+0x550] ;  /* 0x0005500001bf7983 */ /* 0x001f280000300800 */
[----:B------:R-:W-:Y:S04]  /*48440*/  STL [R1+0x5d8], R229 ;  /* 0x0005d8e501007387 */ /* 0x000fe80000100800 */
[----:B------:R0:W-:Y:S04]  /*48450*/  STL [R1+0x5c8], R2 ;  /* 0x0005c80201007387 */ /* 0x0001e80000100800 */
[----:B------:R-:W-:Y:S01]  /*48460*/  STL [R1+0x5d0], R231 ;  /* 0x0005d0e701007387 */ /* 0x000fe20000100800 */
[----:B------:R-:W-:-:S02]  /*48470*/  IMAD.X R174, R9, 0x1, R174, P4 ;  /* 0x0000000109ae7824 */ /* 0x000fc400020e06ae */
[C---:B------:R-:W-:Y:S01]  /*48480*/  IMAD.X R167, R9.reuse, 0x1, R167, P1 ;  /* 0x0000000109a77824 */ /* 0x040fe200008e06a7 */
[C---:B------:R-:W-:Y:S02]  /*48490*/  IADD3 R6, P1, R10.reuse, R6, RZ ;  /* 0x000000060a067210 */ /* 0x040fe40007f3e0ff */
[C---:B------:R-:W-:Y:S01]  /*484a0*/  IADD3 R173, P4, R10.reuse, R173, RZ ;  /* 0x000000ad0aad7210 */ /* 0x040fe20007f9e0ff */
[----:B0-----:R-:W4:Y:S04]  /*484b0*/  LDL.LU R2, [R1+0x1b48] ;  /* 0x001b480001027983 */ /* 0x001f280000300800 */
[----:B------:R-:W-:Y:S04]  /*484c0*/  STL [R1+0x58c], R178 ;  /* 0x00058cb201007387 */ /* 0x000fe80000100800 */
        /* <DEDUP_REMOVED lines=8> */
[----:B------:R-:W-:Y:S01]  /*48550*/  IADD3 R7, P6, R10, R7, RZ ;  /* 0x000000070a077210 */ /* 0x000fe20007fde0ff */
[C---:B------:R-:W-:Y:S01]  /*48560*/  IMAD.X R153, R9.reuse, 0x1, R153, P4 ;  /* 0x0000000109997824 */ /* 0x040fe200020e0699 */
[----:B------:R-:W-:Y:S04]  /*48570*/  STL [R1+0x5b0], R167 ;  /* 0x0005b0a701007387 */ /* 0x000fe80000100800 */
[----:B------:R0:W-:Y:S01]  /*48580*/  STL [R1+0x55c], R7 ;  /* 0x00055c0701007387 */ /* 0x0001e20000100800 */
[----:B------:R-:W-:-:S03]  /*48590*/  IMAD.X R0, R9, 0x1, R0, P1 ;  /* 0x0000000109007824 */ /* 0x000fc600008e0600 */
[----:B0-----:R-:W4:Y:S04]  /*485a0*/  LDL.LU R7, [R1+0x1b40] ;  /* 0x001b400001077983 */ /* 0x001f280000300800 */
[----:B------:R-:W-:Y:S04]  /*485b0*/  STL [R1+0x5a8], R166 ;  /* 0x0005a8a601007387 */ /* 0x000fe80000100800 */
[----:B------:R-:W-:Y:S01]  /*485c0*/  STL [R1+0x5a0], R153 ;  /* 0x0005a09901007387 */ /* 0x000fe20000100800 */
[----:B------:R-:W-:Y:S01]  /*485d0*/  QGMMA.64x256x32.F32.E4M3.E4M3 R24, gdesc[UR32], R24 ;  /* 0x03e00000201879f3 */ /* 0x000fe20008700818 */
[----:B------:R-:W-:Y:S01]  /*485e0*/  IADD3 R152, P4, R10, R152, RZ ;  /* 0x000000980a987210 */ /* 0x000fe20007f9e0ff */
[----:B------:R-:W-:-:S04]  /*485f0*/  IMAD.X R205, R9, 0x1, R205, P5 ;  /* 0x0000000109cd7824 */ /* 0x000fc800028e06cd */
[----:B------:R-:W-:Y:S04]  /*48600*/  STL [R1+0x54c], R152 ;  /* 0x00054c9801007387 */ /* 0x000fe80000100800 */
[----:B------:R-:W-:Y:S01]  /*48610*/  STL [R1+0x598], R205 ;  /* 0x000598cd01007387 */ /* 0x000fe20000100800 */
[C---:B--2---:R-:W-:Y:S01]  /*48620*/  IADD3 R207, P5, R10.reuse, R207, RZ ;  /* 0x000000cf0acf7210 */ /* 0x044fe20007fbe0ff */
[C---:B---3--:R-:W-:Y:S02]  /*48630*/  IMAD.X R233, R9.reuse, 0x1, R233, P3 ;  /* 0x0000000109e97824 */ /* 0x048fe400018e06e9 */
[----:B----4-:R-:W-:Y:S01]  /*48640*/  IMAD.X R2, R9, 0x1, R2, P2 ;  /* 0x0000000109027824 */ /* 0x010fe200010e0602 */
[C---:B------:R-:W-:Y:S02]  /*48650*/  IADD3 R3, P2, R10.reuse, R3, RZ ;  /* 0x000000030a037210 */ /* 0x040fe40007f5e0ff */
[----:B------:R-:W-:-:S11]  /*48660*/  IADD3 R6, P3, R10, R6, RZ ;  /* 0x000000060a067210 */ /* 0x000fd60007f7e0ff */
[----:B------:R-:W-:Y:S01]  /*48670*/  QGMMA.64x256x32.F32.E4M3.E4M3 R24, gdesc[UR28], R24 ;  /* 0x03e000001c1879f3 */ /* 0x000fe20008700818 */
[----:B------:R0:W-:Y:S04]  /*48680*/  STL [R1+0x584], R6 ;  /* 0x0005840601007387 */ /* 0x0001e80000100800 */
[----:B------:R-:W-:Y:S04]  /*48690*/  STL [R1+0x594], R207 ;  /* 0x000594cf01007387 */ /* 0x000fe80000100800 */
[----:B0-----:R-:W2:Y:S04]  /*486a0*/  LDL.LU R6, [R1+0x1b3c] ;  /* 0x001b3c0001067983 */ /* 0x001ea80000300800 */
[----:B------:R-:W-:Y:S04]  /*486b0*/  STL [R1+0x588], R233 ;  /* 0x000588e901007387 */ /* 0x000fe80000100800 */
[----:B------:R0:W-:Y:S04]  /*486c0*/  STL [R1+0x578], R2 ;  /* 0x0005780201007387 */ /* 0x0001e80000100800 */
[----:B0-----:R0:W5:Y:S04]  /*486d0*/  LDL.LU R2, [R1+0x1b38] ;  /* 0x001b380001027983 */ /* 0x0011680000300800 */
[----:B------:R1:W-:Y:S04]  /*486e0*/  STL [R1+0x574], R3 ;  /* 0x0005740301007387 */ /* 0x0003e80000100800 */
[----:B-1----:R0:W5:Y:S04]  /*486f0*/  LDL.LU R3, [R1+0x1b34] ;  /* 0x001b340001037983 */ /* 0x0021680000300800 */
[----:B------:R1:W-:Y:S04]  /*48700*/  STL [R1+0x568], R0 ;  /* 0x0005680001007387 */ /* 0x0003e80000100800 */
[----:B-1----:R-:W3:Y:S01]  /*48710*/  LDL.LU R0, [R1+0x1b30] ;  /* 0x001b300001007983 */ /* 0x002ee20000300800 */
[C---:B------:R-:W-:Y:S01]  /*48720*/  IADD3 R4, P1, R10.reuse, R4, RZ ;  /* 0x000000040a047210 */ /* 0x040fe20007f3e0ff */
[----:B------:R-:W-:Y:S01]  /*48730*/  IMAD.X R5, R9, 0x1, R5, P6 ;  /* 0x0000000109057824 */ /* 0x000fe200030e0605 */
[----:B------:R-:W-:-:S03]  /*48740*/  IADD3 R235, P6, R10, R235, RZ ;  /* 0x000000eb0aeb7210 */ /* 0x000fc60007fde0ff */
[----:B------:R1:W-:Y:S04]  /*48750*/  STL [R1+0x564], R4 ;  /* 0x0005640401007387 */ /* 0x0003e80000100800 */
[----:B-1----:R0:W5:Y:S04]  /*48760*/  LDL.LU R4, [R1+0x1b2c] ;  /* 0x001b2c0001047983 */ /* 0x0021680000300800 */
[----:B------:R1:W-:Y:S04]  /*48770*/  STL [R1+0x558], R5 ;  /* 0x0005580501007387 */ /* 0x0003e80000100800 */
[----:B-1----:R0:W5:Y:S01]  /*48780*/  LDL.LU R5, [R1+0x1b28] ;  /* 0x001b280001057983 */ /* 0x0021620000300800 */
[----:B------:R-:W-:Y:S01]  /*48790*/  QGMMA.64x256x32.F32.E4M3.E4M3 R24, gdesc[UR24], R24 ;  /* 0x03e00000181879f3 */ /* 0x000fe20008700818 */
[----:B--2---:R-:W-:-:S05]  /*487a0*/  IMAD.X R6, R9, 0x1, R6, P5 ;  /* 0x0000000109067824 */ /* 0x004fca00028e0606 */
[----:B------:R1:W-:Y:S04]  /*487b0*/  STL [R1+0x590], R6 ;  /* 0x0005900601007387 */ /* 0x0003e80000100800 */
[----:B-1----:R0:W5:-:S15]  /*487c0*/  LDL.LU R6, [R1+0x1b24] ;  /* 0x001b240001067983 */ /* 0x00215e0000300800 */
[----:B------:R-:W-:-:S03]  /*487d0*/  NOP ;  /* 0x0000000000007918 */ /* 0x000fc60000000000 */
[----:B------:R-:W-:Y:S01]  /*487e0*/  QGMMA.64x256x32.F32.E4M3.E4M3 R24, gdesc[UR20], R24, gsb0 ;  /* 0x03e00000141879f3 */ /* 0x000fe20008000818 */
[----:B---3--:R-:W-:-:S05]  /*487f0*/  IMAD.X R0, R9, 0x1, R0, P4 ;  /* 0x0000000109007824 */ /* 0x008fca00020e0600 */
[----:B------:R1:W-:Y:S04]  /*48800*/  STL [R1+0x548], R0 ;  /* 0x0005480001007387 */ /* 0x0003e80000100800 */
[----:B------:R-:W-:Y:S04]  /*48810*/  STL [R1+0x554], R235 ;  /* 0x000554eb01007387 */ /* 0x000fe80000100800 */
[----:B-1----:R-:W2:Y:S01]  /*48820*/  LDL.LU R0, [R1+0x1b20] ;  /* 0x001b200001007983 */ /* 0x002ea20000300800 */
[----:B------:R-:W1:Y:S01]  /*48830*/  S2R R17, SR_TID.X ;  /* 0x0000000000117919 */ /* 0x000e620000002100 */
[----:B------:R-:W-:Y:S01]  /*48840*/  IADD3 R190, P5, R190, UR16, RZ ;  /* 0x00000010bebe7c10 */ /* 0x000fe2000ffbe0ff */
[----:B------:R-:W-:-:S02]  /*48850*/  IMAD.X R7, R9, 0x1, R7, P3 ;  /* 0x0000000109077824 */ /* 0x000fc400018e0607 */
[C---:B------:R-:W-:Y:S02]  /*48860*/  IMAD.X R8, R9.reuse, 0x1, R8, P2 ;  /* 0x0000000109087824 */ /* 0x040fe400010e0608 */
[C---:B------:R-:W-:Y:S01]  /*48870*/  IMAD.X R18, R9.reuse, 0x1, R18, P1 ;  /* 0x0000000109127824 */ /* 0x040fe200008e0612 */
[----:B------:R-:W-:Y:S04]  /*48880*/  STL [R1+0x1944], R190 ;  /* 0x001944be01007387 */ /* 0x000fe80000100800 */
[----:B------:R3:W-:Y:S01]  /*48890*/  STL [R1+0x580], R7 ;  /* 0x0005800701007387 */ /* 0x0007e20000100800 */
[----:B------:R-:W-:Y:S01]  /*488a0*/  IMAD.X R191, R9, 0x1, R191, P6 ;  /* 0x0000000109bf7824 */ /* 0x000fe200030e06bf */
[----:B------:R-:W-:Y:S02]  /*488b0*/  UIADD3 UR4, UR4, 0x1, URZ ;  /* 0x0000000104047890 */ /* 0x000fe4000fffe03f */
[----:B---3--:R0:W5:Y:S04]  /*488c0*/  LDL.LU R7, [R1+0x1b1c] ;  /* 0x001b1c0001077983 */ /* 0x0081680000300800 */
[----:B------:R3:W-:Y:S01]  /*488d0*/  STL [R1+0x570], R8 ;  /* 0x0005700801007387 */ /* 0x0007e20000100800 */
[----:B------:R-:W-:-:S03]  /*488e0*/  SHF.R.S32.HI R19, RZ, 0x8, R19 ;  /* 0x00000008ff137819 */ /* 0x000fc60000011413 */
[----:B---3--:R0:W5:Y:S04]  /*488f0*/  LDL.LU R8, [R1+0x1b18] ;  /* 0x001b180001087983 */ /* 0x0081680000300800 */
[----:B------:R3:W-:Y:S01]  /*48900*/  STL [R1+0x560], R18 ;  /* 0x0005601201007387 */ /* 0x0007e20000100800 */
[----:B------:R-:W-:-:S03]  /*48910*/  ISETP.NE.U32.AND P0, PT, R19, UR4, PT ;  /* 0x0000000413007c0c */ /* 0x000fc6000bf05070 */
[----:B---3--:R0:W5:Y:S01]  /*48920*/  LDL.LU R18, [R1+0x1b14] ;  /* 0x001b140001127983 */ /* 0x0081620000300800 */
[----:B-1----:R-:W-:-:S04]  /*48930*/  LOP3.LUT R17, R17, 0x7f, RZ, 0xc0, !PT ;  /* 0x0000007f11117812 */ /* 0x002fc800078ec0ff */
[----:B------:R-:W-:Y:S01]  /*48940*/  LOP3.LUT R17, R17, 0x10, RZ, 0x3c, !PT ;  /* 0x0000001011117812 */ /* 0x000fe200078e3cff */
[----:B------:R-:W-:Y:S02]  /*48950*/  WARPGROUP.DEPBAR.LE gsb0, 0x0 ;  /* 0x00008000000079c5 */ /* 0x000fe40000010000 */
[----:B--2---:R-:W-:-:S05]  /*48960*/  IADD3.X R0, R0, UR6, RZ, P5, !PT ;  /* 0x0000000600007c10 */ /* 0x004fca000affe4ff */
[----:B------:R1:W-:Y:S04]  /*48970*/  STL [R1+0x1940], R0 ;  /* 0x0019400001007387 */ /* 0x0003e80000100800 */
[----:B-1----:R0:W5:Y:S04]  /*48980*/  LDL.LU R0, [R1+0x1b10] ;  /* 0x001b100001007983 */ /* 0x0021680000300800 */
[----:B------:R0:W-:Y:S01]  /*48990*/  STL [R1+0x550], R191 ;  /* 0x000550bf01007387 */ /* 0x0001e20000100800 */
[----:B------:R-:W-:Y:S05]  /*489a0*/  @P0 BRA `(.L_x_2) ;  /* 0xfffffd5c00200947 */ /* 0x000fea000383ffff */
.L_x_1:
[----:B------:R-:W2:Y:S01]  /*489b0*/  LDL.LU R154, [R1+0x1b0c] ;  /* 0x001b0c00019a7983 */ /* 0x000ea20000300800 */
[----:B-----5:R-:W-:Y:S01]  /*489c0*/  F2FP.SATFINITE.E4M3.F32.PACK_AB_MERGE_C R4, R25, R24, RZ ;  /* 0x000000181904723e */ /* 0x020fe200048070ff */
[----:B------:R-:W-:Y:S01]  /*489d0*/  ULDC UR4, c[0x0][0x244] ;  /* 0x0000910000047ab9 */ /* 0x000fe20000000800 */
[----:B------:R-:W-:Y:S01]  /*489e0*/  F2FP.SATFINITE.E4M3.F32.PACK_AB_MERGE_C R28, R29, R28, RZ ;  /* 0x0000001c1d1c723e */ /* 0x000fe200048070ff */
[----:B------:R-:W1:Y:S01]  /*489f0*/  S2R R8, SR_TID.X ;  /* 0x0000000000087919 */ /* 0x000e620000002100 */
[----:B------:R-:W-:Y:S01]  /*48a00*/  F2FP.SATFINITE.E4M3.F32.PACK_AB_MERGE_C R5, R33, R32, RZ ;  /* 0x000000202105723e */ /* 0x000fe200048070ff */
[----:B------:R-:W-:Y:S01]  /*48a10*/  ULDC.64 UR8, c[0x0][0x228] ;  /* 0x00008a0000087ab9 */ /* 0x000fe20000000a00 */
[----:B------:R-:W-:Y:S01]  /*48a20*/  F2FP.SATFINITE.E4M3.F32.PACK_AB_MERGE_C R54, R55, R54, RZ ;  /* 0x000000363736723e */ /* 0x000fe200048070ff */
[----:B------:R-:W3:Y:S01]  /*48a30*/  LDL.LU R212, [R1+0x1b08] ;  /* 0x001b080001d47983 */ /* 0x000ee20000300800 */
[----:B------:R-:W-:Y:S01]  /*48a40*/  F2FP.SATFINITE.E4M3.F32.PACK_AB_MERGE_C R201, R57, R56, RZ ;  /* 0x0000003839c9723e */ /* 0x000fe200048070ff */
[----:B------:R-:W-:Y:S01]  /*48a50*/  ULDC UR10, c[0x0][0x22c] ;  /* 0x00008b00000a7ab9 */ /* 0x000fe20000000800 */
[----:B------:R-:W-:Y:S01]  /*48a60*/  LOP3.LUT R55, R4, 0xffff, RZ, 0xc0, !PT ;  /* 0x0000ffff04377812 */ /* 0x000fe200078ec0ff */
[----:B------:R-:W4:Y:S01]  /*48a70*/  S2R R152, SR_TID.X ;  /* 0x0000000000987919 */ /* 0x000f220000002100 */
[----:B------:R-:W-:Y:S01]  /*48a80*/  LOP3.LUT R4, R5, 0xffff, RZ, 0xc0, !PT ;  /* 0x0000ffff05047812 */ /* 0x000fe200078ec0ff */
[----:B------:R-:W-:Y:S01]  /*48a90*/  ULDC UR11, c[0x0][0x22c] ;  /* 0x00008b00000b7ab9 */ /* 0x000fe20000000800 */
[----:B------:R-:W-:Y:S01]  /*48aa0*/  LOP3.LUT R56, R28, 0xffff, RZ, 0xc0, !PT ;  /* 0x0000ffff1c387812 */ /* 0x000fe200078ec0ff */
[----:B------:R-:W-:Y:S01]  /*48ab0*/  ULDC UR12, c[0x0][0x22c] ;  /* 0x00008b00000c7ab9 */ /* 0x000fe20000000800 */
[----:B------:R-:W-:Y:S01]  /*48ac0*/  F2FP.SATFINITE.E4M3.F32.PACK_AB_MERGE_C R205, R27, R26, RZ ;  /* 0x0000001a1bcd723e */ /* 0x000fe200048070ff */
[----:B------:R-:W-:Y:S01]  /*48ad0*/  ULDC UR15, c[0x0][0x22c] ;  /* 0x00008b00000f7ab9 */ /* 0x000fe20000000800 */
[----:B------:R-:W-:Y:S01]  /*48ae0*/  F2FP.SATFINITE.E4M3.F32.PACK_AB_MERGE_C R206, R31, R30, RZ ;  /* 0x0000001e1fce723e */ /* 0x000fe200048070ff */
[----:B------:R-:W-:Y:S01]  /*48af0*/  ULDC UR13, c[0x0][0x22c] ;  /* 0x00008b00000d7ab9 */ /* 0x000fe20000000800 */
[----:B------:R-:W-:Y:S01]  /*48b00*/  F2FP.SATFINITE.E4M3.F32.PACK_AB_MERGE_C R208, R41, R40, RZ ;  /* 0x0000002829d0723e */ /* 0x000fe200048070ff */
[----:B------:R-:W-:Y:S01]  /*48b10*/  ULDC UR14, c[0x0][0x22c] ;  /* 0x00008b00000e7ab9 */ /* 0x000fe20000000800 */
[----:B------:R-:W-:-:S02]  /*48b20*/  F2FP.SATFINITE.E4M3.F32.PACK_AB_MERGE_C R209, R45, R44, RZ ;  /* 0x0000002c2dd1723e */ /* 0x000fc400048070ff */
[----:B------:R-:W-:Y:S02]  /*48b30*/  F2FP.SATFINITE.E4M3.F32.PACK_AB_MERGE_C R207, R35, R34, RZ ;  /* 0x0000002223cf723e */ /* 0x000fe400048070ff */
[----:B------:R-:W-:Y:S02]  /*48b40*/  F2FP.SATFINITE.E4M3.F32.PACK_AB_MERGE_C R200, R49, R48, RZ ;  /* 0x0000003031c8723e */ /* 0x000fe400048070ff */
[----:B------:R-:W-:Y:S02]  /*48b50*/  PRMT R6, R4, 0x3340, R1 ;  /* 0x0000334004067816 */ /* 0x000fe40000000001 */
[----:B------:R-:W-:Y:S02]  /*48b60*/  PRMT R5, R55, 0x3340, R56 ;  /* 0x0000334037057816 */ /* 0x000fe40000000038 */
[----:B------:R-:W-:Y:S02]  /*48b70*/  F2FP.SATFINITE.E4M3.F32.PACK_AB_MERGE_C R202, R43, R42, RZ ;  /* 0x0000002a2bca723e */ /* 0x000fe400048070ff */
[----:B------:R-:W-:-:S02]  /*48b80*/  F2FP.SATFINITE.E4M3.F32.PACK_AB_MERGE_C R199, R47, R46, RZ ;  /* 0x0000002e2fc7723e */ /* 0x000fc400048070ff */
[----:B------:R-:W-:Y:S02]  /*48b90*/  F2FP.SATFINITE.E4M3.F32.PACK_AB_MERGE_C R203, R51, R50, RZ ;  /* 0x0000003233cb723e */ /* 0x000fe400048070ff */
[----:B------:R-:W-:Y:S02]  /*48ba0*/  LOP3.LUT R205, R205, 0xffff, RZ, 0xc0, !PT ;  /* 0x0000ffffcdcd7812 */ /* 0x000fe400078ec0ff */
[----:B------:R-:W-:Y:S02]  /*48bb0*/  LOP3.LUT R206, R206, 0xffff, RZ, 0xc0, !PT ;  /* 0x0000ffffcece7812 */ /* 0x000fe400078ec0ff */
[----:B------:R-:W-:Y:S02]  /*48bc0*/  SHF.R.U32.HI R56, RZ, 0x8, R56 ;  /* 0x00000008ff387819 */ /* 0x000fe40000011638 */
[----:B------:R-:W-:Y:S02]  /*48bd0*/  SHF.R.U32.HI R55, RZ, 0x8, R55 ;  /* 0x00000008ff377819 */ /* 0x000fe40000011637 */
[----:B------:R-:W-:-:S02]  /*48be0*/  LOP3.LUT R208, R208, 0xffff, RZ, 0xc0, !PT ;  /* 0x0000ffffd0d07812 */ /* 0x000fc400078ec0ff */
[----:B------:R-:W-:Y:S02]  /*48bf0*/  LOP3.LUT R209, R209, 0xffff, RZ, 0xc0, !PT ;  /* 0x0000ffffd1d17812 */ /* 0x000fe400078ec0ff */
[----:B------:R-:W-:Y:S02]  /*48c00*/  LOP3.LUT R207, R207, 0xffff, RZ, 0xc0, !PT ;  /* 0x0000ffffcfcf7812 */ /* 0x000fe400078ec0ff */
[----:B------:R-:W-:Y:S02]  /*48c10*/  F2FP.SATFINITE.E4M3.F32.PACK_AB_MERGE_C R194, R59, R58, RZ ;  /* 0x0000003a3bc2723e */ /* 0x000fe400048070ff */
[----:B------:R-:W-:Y:S02]  /*48c20*/  F2FP.SATFINITE.E4M3.F32.PACK_AB_MERGE_C R197, R63, R62, RZ ;  /* 0x0000003e3fc5723e */ /* 0x000fe400048070ff */
[----:B------:R-:W-:Y:S02]  /*48c30*/  F2FP.SATFINITE.E4M3.F32.PACK_AB_MERGE_C R193, R67, R66, RZ ;  /* 0x0000004243c1723e */ /* 0x000fe400048070ff */
[----:B------:R-:W-:-:S02]  /*48c40*/  PRMT R5, R5, 0x5410, R6 ;  /* 0x0000541005057816 */ /* 0x000fc40000000006 */
[----:B------:R-:W-:Y:S02]  /*48c50*/  LOP3.LUT R200, R200, 0xffff, RZ, 0xc0, !PT ;  /* 0x0000ffffc8c87812 */ /* 0x000fe400078ec0ff */
[----:B0-----:R-:W-:Y:S02]  /*48c60*/  F2FP.SATFINITE.E4M3.F32.PACK_AB_MERGE_C R191, R73, R72, RZ ;  /* 0x0000004849bf723e */ /* 0x001fe400048070ff */
[----:B------:R-:W-:Y:S02]  /*48c70*/  F2FP.SATFINITE.E4M3.F32.PACK_AB_MERGE_C R196, R77, R76, RZ ;  /* 0x0000004c4dc4723e */ /* 0x000fe400048070ff */
[----:B------:R-:W-:Y:S02]  /*48c80*/  F2FP.SATFINITE.E4M3.F32.PACK_AB_MERGE_C R176, R81, R80, RZ ;  /* 0x0000005051b0723e */ /* 0x000fe400048070ff */
[----:B------:R-:W-:Y:S02]  /*48c90*/  F2FP.SATFINITE.E4M3.F32.PACK_AB_MERGE_C R184, R121, R120, RZ ;  /* 0x0000007879b8723e */ /* 0x000fe400048070ff */
[----:B------:R-:W-:-:S02]  /*48ca0*/  F2FP.SATFINITE.E4M3.F32.PACK_AB_MERGE_C R9, R125, R124, RZ ;  /* 0x0000007c7d09723e */ /* 0x000fc400048070ff */
[----:B------:R-:W-:Y:S02]  /*48cb0*/  LOP3.LUT R202, R202, 0xffff, RZ, 0xc0, !PT ;  /* 0x0000ffffcaca7812 */ /* 0x000fe400078ec0ff */
[----:B------:R-:W-:Y:S02]  /*48cc0*/  LOP3.LUT R199, R199, 0xffff, RZ, 0xc0, !PT ;  /* 0x0000ffffc7c77812 */ /* 0x000fe400078ec0ff */
[----:B------:R-:W-:Y:S02]  /*48cd0*/  LOP3.LUT R203, R203, 0xffff, RZ, 0xc0, !PT ;  /* 0x0000ffffcbcb7812 */ /* 0x000fe400078ec0ff */
[----:B------:R-:W-:Y:S02]  /*48ce0*/  PRMT R6, R205, 0x3340, R206 ;  /* 0x00003340cd067816 */ /* 0x000fe400000000ce */
[----:B------:R-:W-:Y:S02]  /*48cf0*/  LOP3.LUT R204, R56, 0xffff, RZ, 0xc0, !PT ;  /* 0x0000ffff38cc7812 */ /* 0x000fe400078ec0ff */
[----:B------:R-:W-:-:S02]  /*48d00*/  LOP3.LUT R211, R55, 0xffff, RZ, 0xc0, !PT ;  /* 0x0000ffff37d37812 */ /* 0x000fc400078ec0ff */
[----:B------:R-:W-:Y:S02]  /*48d10*/  SHF.R.U32.HI R4, RZ, 0x8, R4 ;  /* 0x00000008ff047819 */ /* 0x000fe40000011604 */
[----:B------:R-:W-:Y:S02]  /*48d20*/  F2FP.SATFINITE.E4M3.F32.PACK_AB_MERGE_C R190, R75, R74, RZ ;  /* 0x0000004a4bbe723e */ /* 0x000fe400048070ff */
[----:B------:R-:W-:Y:S02]  /*48d30*/  F2FP.SATFINITE.E4M3.F32.PACK_AB_MERGE_C R17, R79, R78, RZ ;  /* 0x0000004e4f11723e */ /* 0x000fe400048070ff */
[----:B------:R-:W-:Y:S02]  /*48d40*/  F2FP.SATFINITE.E4M3.F32.PACK_AB_MERGE_C R187, R83, R82, RZ ;  /* 0x0000005253bb723e */ /* 0x000fe400048070ff */
[----:B------:R-:W-:Y:S02]  /*48d50*/  PRMT R12, R208, 0x3340, R209 ;  /* 0x00003340d00c7816 */ /* 0x000fe400000000d1 */
[----:B------:R-:W-:-:S02]  /*48d60*/  SHF.R.U32.HI R205, RZ, 0x8, R205 ;  /* 0x00000008ffcd7819 */ /* 0x000fc400000116cd */
[----:B------:R-:W-:Y:S02]  /*48d70*/  SHF.R.U32.HI R206, RZ, 0x8, R206 ;  /* 0x00000008ffce7819 */ /* 0x000fe400000116ce */
[----:B------:R-:W-:Y:S02]  /*48d80*/  F2FP.SATFINITE.E4M3.F32.PACK_AB_MERGE_C R38, R39, R38, RZ ;  /* 0x000000262726723e */ /* 0x000fe400048070ff */
[----:B------:R-:W-:Y:S02]  /*48d90*/  F2FP.SATFINITE.E4M3.F32.PACK_AB_MERGE_C R198, R61, R60, RZ ;  /* 0x0000003c3dc6723e */ /* 0x000fe400048070ff */
[----:B------:R-:W-:Y:S02]  /*48da0*/  PRMT R27, R207, 0x3340, R0 ;  /* 0x00003340cf1b7816 */ /* 0x000fe40000000000 */
[----:B------:R-:W-:Y:S02]  /*48db0*/  SHF.R.U32.HI R208, RZ, 0x8, R208 ;  /* 0x00000008ffd07819 */ /* 0x000fe400000116d0 */
[----:B------:R-:W-:-:S02]  /*48dc0*/  SHF.R.U32.HI R209, RZ, 0x8, R209 ;  /* 0x00000008ffd17819 */ /* 0x000fc400000116d1 */
[----:B------:R-:W-:Y:S02]  /*48dd0*/  PRMT R39, R200, 0x3340, R1 ;  /* 0x00003340c8277816 */ /* 0x000fe40000000001 */
[----:B------:R-:W-:Y:S02]  /*48de0*/  LOP3.LUT R194, R194, 0xffff, RZ, 0xc0, !PT ;  /* 0x0000ffffc2c27812 */ /* 0x000fe400078ec0ff */
[----:B------:R-:W-:Y:S02]  /*48df0*/  LOP3.LUT R197, R197, 0xffff, RZ, 0xc0, !PT ;  /* 0x0000ffffc5c57812 */ /* 0x000fe400078ec0ff */
[----:B------:R-:W-:Y:S02]  /*48e00*/  LOP3.LUT R193, R193, 0xffff, RZ, 0xc0, !PT ;  /* 0x0000ffffc1c17812 */ /* 0x000fe400078ec0ff */
[----:B------:R-:W-:Y:S02]  /*48e10*/  F2FP.SATFINITE.E4M3.F32.PACK_AB_MERGE_C R195, R65, R64, RZ ;  /* 0x0000004041c3723e */ /* 0x000fe400048070ff */
[----:B------:R-:W-:-:S02]  /*48e20*/  F2FP.SATFINITE.E4M3.F32.PACK_AB_MERGE_C R186, R91, R90, RZ ;  /* 0x0000005a5bba723e */ /* 0x000fc400048070ff */
[----:B------:R-:W-:Y:S02]  /*48e30*/  F2FP.SATFINITE.E4M3.F32.PACK_AB_MERGE_C R13, R95, R94, RZ ;  /* 0x0000005e5f0d723e */ /* 0x000fe400048070ff */
[----:B------:R-:W-:Y:S02]  /*48e40*/  F2FP.SATFINITE.E4M3.F32.PACK_AB_MERGE_C R185, R99, R98, RZ ;  /* 0x0000006263b9723e */ /* 0x000fe400048070ff */
[----:B------:R-:W-:Y:S02]  /*48e50*/  PRMT R41, R203, 0x3340, R0 ;  /* 0x00003340cb297816 */ /* 0x000fe40000000000 */
[----:B------:R-:W-:Y:S02]  /*48e60*/  PRMT R14, R202, 0x3340, R199 ;  /* 0x00003340ca0e7816 */ /* 0x000fe400000000c7 */
[----:B------:R-:W-:Y:S02]  /*48e70*/  LOP3.LUT R191, R191, 0xffff, RZ, 0xc0, !PT ;  /* 0x0000ffffbfbf7812 */ /* 0x000fe400078ec0ff */
[----:B------:R-:W-:-:S02]  /*48e80*/  LOP3.LUT R196, R196, 0xffff, RZ, 0xc0, !PT ;  /* 0x0000ffffc4c47812 */ /* 0x000fc400078ec0ff */
[----:B------:R-:W-:Y:S02]  /*48e90*/  LOP3.LUT R176, R176, 0xffff, RZ, 0xc0, !PT ;  /* 0x0000ffffb0b07812 */ /* 0x000fe400078ec0ff */
[----:B------:R-:W-:Y:S02]  /*48ea0*/  LOP3.LUT R184, R184, 0xffff, RZ, 0xc0, !PT ;  /* 0x0000ffffb8b87812 */ /* 0x000fe400078ec0ff */
[----:B------:R-:W-:Y:S02]  /*48eb0*/  LOP3.LUT R9, R9, 0xffff, RZ, 0xc0, !PT ;  /* 0x0000ffff09097812 */ /* 0x000fe400078ec0ff */
[----:B------:R-:W-:Y:S02]  /*48ec0*/  PRMT R204, R211, 0x3340, R204 ;  /* 0x00003340d3cc7816 */ /* 0x000fe400000000cc */
[----:B------:R-:W-:Y:S02]  /*48ed0*/  LOP3.LUT R4, R4, 0xffff, RZ, 0xc0, !PT ;  /* 0x0000ffff04047812 */ /* 0x000fe400078ec0ff */
[----:B------:R-:W-:-:S02]  /*48ee0*/  F2FP.SATFINITE.E4M3.F32.PACK_AB_MERGE_C R188, R105, R104, RZ ;  /* 0x0000006869bc723e */ /* 0x000fc400048070ff */
[----:B------:R-:W-:Y:S02]  /*48ef0*/  F2FP.SATFINITE.E4M3.F32.PACK_AB_MERGE_C R181, R107, R106, RZ ;  /* 0x0000006a6bb5723e */ /* 0x000fe400048070ff */
[----:B------:R-:W-:Y:S02]  /*48f00*/  F2FP.SATFINITE.E4M3.F32.PACK_AB_MERGE_C R11, R109, R108, RZ ;  /* 0x0000006c6d0b723e */ /* 0x000fe400048070ff */
[----:B------:R-:W-:Y:S02]  /*48f10*/  F2FP.SATFINITE.E4M3.F32.PACK_AB_MERGE_C R10, R111, R110, RZ ;  /* 0x0000006e6f0a723e */ /* 0x000fe400048070ff */
[----:B------:R-:W-:Y:S02]  /*48f20*/  F2FP.SATFINITE.E4M3.F32.PACK_AB_MERGE_C R31, R113, R112, RZ ;  /* 0x00000070711f723e */ /* 0x000fe400048070ff */
[----:B------:R-:W-:Y:S02]  /*48f30*/  F2FP.SATFINITE.E4M3.F32.PACK_AB_MERGE_C R180, R123, R122, RZ ;  /* 0x0000007a7bb4723e */ /* 0x000fe400048070ff */
[----:B------:R-:W-:-:S02]  /*48f40*/  F2FP.SATFINITE.E4M3.F32.PACK_AB_MERGE_C R19, R127, R126, RZ ;  /* 0x0000007e7f13723e */ /* 0x000fc400048070ff */
[----:B------:R-:W-:Y:S02]  /*48f50*/  LOP3.LUT R190, R190, 0xffff, RZ, 0xc0, !PT ;  /* 0x0000ffffbebe7812 */ /* 0x000fe400078ec0ff */
[----:B------:R-:W-:Y:S02]  /*48f60*/  LOP3.LUT R17, R17, 0xffff, RZ, 0xc0, !PT ;  /* 0x0000ffff11117812 */ /* 0x000fe400078ec0ff */
[----:B------:R-:W-:Y:S02]  /*48f70*/  LOP3.LUT R187, R187, 0xffff, RZ, 0xc0, !PT ;  /* 0x0000ffffbbbb7812 */ /* 0x000fe400078ec0ff */
[----:B------:R-:W-:Y:S02]  /*48f80*/  LOP3.LUT R206, R206, 0xffff, RZ, 0xc0, !PT ;  /* 0x0000ffffcece7812 */ /* 0x000fe400078ec0ff */
[----:B------:R-:W-:Y:S02]  /*48f90*/  LOP3.LUT R211, R205, 0xffff, RZ, 0xc0, !PT ;  /* 0x0000ffffcdd37812 */ /* 0x000fe400078ec0ff */
[----:B------:R-:W-:-:S02]  /*48fa0*/  F2FP.SATFINITE.E4M3.F32.PACK_AB_MERGE_C R183, R115, R114, RZ ;  /* 0x0000007273b7723e */ /* 0x000fc400048070ff */
[----:B------:R-:W-:Y:S02]  /*48fb0*/  LOP3.LUT R201, R201, 0xffff, RZ, 0xc0, !PT ;  /* 0x0000ffffc9c97812 */ /* 0x000fe400078ec0ff */
[----:B------:R-:W-:Y:S02]  /*48fc0*/  LOP3.LUT R198, R198, 0xffff, RZ, 0xc0, !PT ;  /* 0x0000ffffc6c67812 */ /* 0x000fe400078ec0ff */
[----:B------:R-:W-:Y:S02]  /*48fd0*/  PRMT R6, R6, 0x5410, R27 ;  /* 0x0000541006067816 */ /* 0x000fe4000000001b */
[----:B------:R-:W-:Y:S02]  /*48fe0*/  SHF.R.U32.HI R207, RZ, 0x8, R207 ;  /* 0x00000008ffcf7819 */ /* 0x000fe400000116cf */
[----:B------:R-:W-:Y:S02]  /*48ff0*/  LOP3.LUT R209, R209, 0xffff, RZ, 0xc0, !PT ;  /* 0x0000ffffd1d17812 */ /* 0x000fe400078ec0ff */
[----:B------:R-:W-:-:S02]  /*49000*/  LOP3.LUT R208, R208, 0xffff, RZ, 0xc0, !PT ;  /* 0x0000ffffd0d07812 */ /* 0x000fc400078ec0ff */
[----:B------:R-:W-:Y:S02]  /*49010*/  PRMT R12, R12, 0x5410, R39 ;  /* 0x000054100c0c7816 */ /* 0x000fe40000000027 */
[----:B------:R-:W-:Y:S02]  /*49020*/  PRMT R27, R193, 0x3340, R0 ;  /* 0x00003340c11b7816 */ /* 0x000fe40000000000 */
[----:B------:R-:W-:Y:S02]  /*49030*/  PRMT R18, R194, 0x3340, R197 ;  /* 0x00003340c2127816 */ /* 0x000fe400000000c5 */
[----:B------:R-:W-:Y:S02]  /*49040*/  SHF.R.U32.HI R202, RZ, 0x8, R202 ;  /* 0x00000008ffca7819 */ /* 0x000fe400000116ca */
[----:B------:R-:W-:Y:S02]  /*49050*/  LOP3.LUT R195, R195, 0xffff, RZ, 0xc0, !PT ;  /* 0x0000ffffc3c37812 */ /* 0x000fe400078ec0ff */
[----:B------:R-:W-:-:S02]  /*49060*/  PRMT R14, R14, 0x5410, R41 ;  /* 0x000054100e0e7816 */ /* 0x000fc40000000029 */
[----:B------:R-:W-:Y:S02]  /*49070*/  PRMT R39, R176, 0x3340, R1 ;  /* 0x00003340b0277816 */ /* 0x000fe40000000001 */
[----:B------:R-:W-:Y:S02]  /*49080*/  PRMT R20, R191, 0x3340, R196 ;  /* 0x00003340bf147816 */ /* 0x000fe400000000c4 */
[----:B------:R-:W-:Y:S02]  /*49090*/  LOP3.LUT R186, R186, 0xffff, RZ, 0xc0, !PT ;  /* 0x0000ffffbaba7812 */ /* 0x000fe400078ec0ff */
[----:B------:R-:W-:Y:S02]  /*490a0*/  LOP3.LUT R13, R13, 0xffff, RZ, 0xc0, !PT ;  /* 0x0000ffff0d0d7812 */ /* 0x000fe400078ec0ff */
[----:B------:R-:W-:Y:S02]  /*490b0*/  LOP3.LUT R185, R185, 0xffff, RZ, 0xc0, !PT ;  /* 0x0000ffffb9b97812 */ /* 0x000fe400078ec0ff */
[----:B------:R-:W-:-:S02]  /*490c0*/  PRMT R171, R184, 0x3340, R9 ;  /* 0x00003340b8ab7816 */ /* 0x000fc40000000009 */
[----:B------:R-:W-:Y:S02]  /*490d0*/  PRMT R205, R4, 0x3340, R1 ;  /* 0x0000334004cd7816 */ /* 0x000fe40000000001 */
[----:B------:R-:W-:Y:S02]  /*490e0*/  SHF.R.U32.HI R203, RZ, 0x8, R203 ;  /* 0x00000008ffcb7819 */ /* 0x000fe400000116cb */
[----:B------:R-:W-:Y:S02]  /*490f0*/  PRMT R41, R187, 0x3340, R0 ;  /* 0x00003340bb297816 */ /* 0x000fe40000000000 */
[----:B------:R-:W-:Y:S02]  /*49100*/  PRMT R22, R190, 0x3340, R17 ;  /* 0x00003340be167816 */ /* 0x000fe40000000011 */
[----:B------:R-:W-:Y:S02]  /*49110*/  LOP3.LUT R188, R188, 0xffff, RZ, 0xc0, !PT ;  /* 0x0000ffffbcbc7812 */ /* 0x000fe400078ec0ff */
[----:B------:R-:W-:-:S02]  /*49120*/  LOP3.LUT R181, R181, 0xffff, RZ, 0xc0, !PT ;  /* 0x0000ffffb5b57812 */ /* 0x000fc400078ec0ff */
[----:B------:R-:W-:Y:S02]  /*49130*/  LOP3.LUT R11, R11, 0xffff, RZ, 0xc0, !PT ;  /* 0x0000ffff0b0b7812 */ /* 0x000fe400078ec0ff */
[----:B------:R-:W-:Y:S02]  /*49140*/  LOP3.LUT R10, R10, 0xffff, RZ, 0xc0, !PT ;  /* 0x0000ffff0a0a7812 */ /* 0x000fe400078ec0ff */
[----:B------:R-:W-:Y:S02]  /*49150*/  LOP3.LUT R31, R31, 0xffff, RZ, 0xc0, !PT ;  /* 0x0000ffff1f1f7812 */ /* 0x000fe400078ec0ff */
[----:B------:R-:W-:Y:S02]  /*49160*/  LOP3.LUT R180, R180, 0xffff, RZ, 0xc0, !PT ;  /* 0x0000ffffb4b47812 */ /* 0x000fe400078ec0ff */
[----:B------:R-:W-:Y:S02]  /*49170*/  LOP3.LUT R19, R19, 0xffff, RZ, 0xc0, !PT ;  /* 0x0000ffff13137812 */ /* 0x000fe400078ec0ff */
[----:B------:R-:W-:-:S02]  /*49180*/  PRMT R4, R211, 0x3340, R206 ;  /* 0x00003340d3047816 */ /* 0x000fc400000000ce */
[----:B------:R-:W-:Y:S02]  /*49190*/  SHF.R.U32.HI R184, RZ, 0x8, R184 ;  /* 0x00000008ffb87819 */ /* 0x000fe400000116b8 */
[----:B------:R-:W-:Y:S02]  /*491a0*/  SHF.R.U32.HI R9, RZ, 0x8, R9 ;  /* 0x00000008ff097819 */ /* 0x000fe40000011609 */
[----:B------:R-:W-:Y:S02]  /*491b0*/  F2FP.SATFINITE.E4M3.F32.PACK_AB_MERGE_C R29, R129, R128, RZ ;  /* 0x00000080811d723e */ /* 0x000fe400048070ff */
[----:B------:R-:W-:Y:S02]  /*491c0*/  PRMT R16, R201, 0x3340, R198 ;  /* 0x00003340c9107816 */ /* 0x000fe400000000c6 */
[----:B------:R-:W-:Y:S02]  /*491d0*/  LOP3.LUT R183, R183, 0xffff, RZ, 0xc0, !PT ;  /* 0x0000ffffb7b77812 */ /* 0x000fe400078ec0ff */
[----:B------:R-:W-:-:S02]  /*491e0*/  LOP3.LUT R210, R207, 0xffff, RZ, 0xc0, !PT ;  /* 0x0000ffffcfd27812 */ /* 0x000fc400078ec0ff */
[----:B------:R-:W-:Y:S02]  /*491f0*/  PRMT R206, R208, 0x3340, R209 ;  /* 0x00003340d0ce7816 */ /* 0x000fe400000000d1 */
[----:B------:R-:W-:Y:S02]  /*49200*/  PRMT R18, R18, 0x5410, R27 ;  /* 0x0000541012127816 */ /* 0x000fe4000000001b */
[----:B------:R-:W-:Y:S02]  /*49210*/  SHF.R.U32.HI R199, RZ, 0x8, R199 ;  /* 0x00000008ffc77819 */ /* 0x000fe400000116c7 */
[----:B------:R-:W-:Y:S02]  /*49220*/  SHF.R.U32.HI R201, RZ, 0x8, R201 ;  /* 0x00000008ffc97819 */ /* 0x000fe400000116c9 */
[----:B------:R-:W-:Y:S02]  /*49230*/  LOP3.LUT R209, R202, 0xffff, RZ, 0xc0, !PT ;  /* 0x0000ffffcad17812 */ /* 0x000fe400078ec0ff */
[----:B------:R-:W-:-:S02]  /*49240*/  PRMT R43, R195, 0x3340, R0 ;  /* 0x00003340c32b7816 */ /* 0x000fc40000000000 */
[----:B------:R-:W-:Y:S02]  /*49250*/  PRMT R20, R20, 0x5410, R39 ;  /* 0x0000541014147816 */ /* 0x000fe40000000027 */
[--C-:B------:R-:W-:Y:S02]  /*49260*/  PRMT R27, R185, 0x3340, R0.reuse ;  /* 0x00003340b91b7816 */ /* 0x100fe40000000000 */
[----:B------:R-:W-:Y:S02]  /*49270*/  PRMT R30, R186, 0x3340, R13 ;  /* 0x00003340ba1e7816 */ /* 0x000fe4000000000d */
[----:B------:R-:W-:Y:S02]  /*49280*/  LOP3.LUT R202, R203, 0xffff, RZ, 0xc0, !PT ;  /* 0x0000ffffcbca7812 */ /* 0x000fe400078ec0ff */
[----:B------:R-:W-:Y:S02]  /*49290*/  PRMT R22, R22, 0x5410, R41 ;  /* 0x0000541016167816 */ /* 0x000fe40000000029 */
[----:B------:R-:W-:-:S02]  /*492a0*/  PRMT R39, R31, 0x3340, R0 ;  /* 0x000033401f277816 */ /* 0x000fc40000000000 */
[----:B------:R-:W-:Y:S02]  /*492b0*/  PRMT R26, R188, 0x3340, R11 ;  /* 0x00003340bc1a7816 */ /* 0x000fe4000000000b */
[----:B------:R-:W-:Y:S02]  /*492c0*/  PRMT R34, R181, 0x3340, R10 ;  /* 0x00003340b5227816 */ /* 0x000fe4000000000a */
[----:B------:R-:W-:Y:S02]  /*492d0*/  PRMT R170, R180, 0x3340, R19 ;  /* 0x00003340b4aa7816 */ /* 0x000fe40000000013 */
[----:B------:R-:W-:Y:S02]  /*492e0*/  SHF.R.U32.HI R195, RZ, 0x8, R195 ;  /* 0x00000008ffc37819 */ /* 0x000fe400000116c3 */
[----:B------:R-:W-:Y:S02]  /*492f0*/  LOP3.LUT R9, R9, 0xffff, RZ, 0xc0, !PT ;  /* 0x0000ffff09097812 */ /* 0x000fe400078ec0ff */
[----:B------:R-:W-:-:S02]  /*49300*/  LOP3.LUT R184, R184, 0xffff, RZ, 0xc0, !PT ;  /* 0x0000ffffb8b87812 */ /* 0x000fc400078ec0ff */
[----:B------:R-:W-:Y:S02]  /*49310*/  F2FP.SATFINITE.E4M3.F32.PACK_AB_MERGE_C R179, R131, R130, RZ ;  /* 0x0000008283b3723e */ /* 0x000fe400048070ff */
[----:B------:R-:W-:Y:S02]  /*49320*/  LOP3.LUT R29, R29, 0xffff, RZ, 0xc0, !PT ;  /* 0x0000ffff1d1d7812 */ /* 0x000fe400078ec0ff */
[----:B------:R-:W-:Y:S02]  /*49330*/  PRMT R41, R183, 0x3340, R0 ;  /* 0x00003340b7297816 */ /* 0x000fe40000000000 */
[----:B------:R-:W-:Y:S02]  /*49340*/  PRMT R207, R210, 0x3340, R1 ;  /* 0x00003340d2cf7816 */ /* 0x000fe40000000001 */
[----:B------:R-:W-:Y:S02]  /*49350*/  SHF.R.U32.HI R198, RZ, 0x8, R198 ;  /* 0x00000008ffc67819 */ /* 0x000fe400000116c6 */
[----:B------:R-:W-:-:S02]  /*49360*/  SHF.R.U32.HI R181, RZ, 0x8, R181 ;  /* 0x00000008ffb57819 */ /* 0x000fc400000116b5 */
[----:B------:R-:W-:Y:S02]  /*49370*/  SHF.R.U32.HI R10, RZ, 0x8, R10 ;  /* 0x00000008ff0a7819 */ /* 0x000fe4000001160a */
[----:B------:R-:W-:Y:S02]  /*49380*/  SHF.R.U32.HI R180, RZ, 0x8, R180 ;  /* 0x00000008ffb47819 */ /* 0x000fe400000116b4 */
[----:B------:R-:W-:Y:S02]  /*49390*/  SHF.R.U32.HI R19, RZ, 0x8, R19 ;  /* 0x00000008ff137819 */ /* 0x000fe40000011613 */
[----:B------:R-:W-:Y:S02]  /*493a0*/  LOP3.LUT R208, R199, 0xffff, RZ, 0xc0, !PT ;  /* 0x0000ffffc7d07812 */ /* 0x000fe400078ec0ff */
[----:B------:R-:W-:Y:S02]  /*493b0*/  LOP3.LUT R210, R201, 0xffff, RZ, 0xc0, !PT ;  /* 0x0000ffffc9d27812 */ /* 0x000fe400078ec0ff */
[----:B------:R-:W-:-:S02]  /*493c0*/  SHF.R.U32.HI R194, RZ, 0x8, R194 ;  /* 0x00000008ffc27819 */ /* 0x000fc400000116c2 */
[----:B------:R-:W-:Y:S02]  /*493d0*/  SHF.R.U32.HI R197, RZ, 0x8, R197 ;  /* 0x00000008ffc57819 */ /* 0x000fe400000116c5 */
[----:B------:R-:W-:Y:S02]  /*493e0*/  SHF.R.U32.HI R196, RZ, 0x8, R196 ;  /* 0x00000008ffc47819 */ /* 0x000fe400000116c4 */
[----:B------:R-:W-:Y:S02]  /*493f0*/  PRMT R30, R30, 0x5410, R27 ;  /* 0x000054101e1e7816 */ /* 0x000fe4000000001b */
[----:B------:R-:W-:Y:S02]  /*49400*/  PRMT R201, R202, 0x3340, R1 ;  /* 0x00003340cac97816 */ /* 0x000fe40000000001 */
[----:B------:R-:W-:Y:S02]  /*49410*/  SHF.R.U32.HI R193, RZ, 0x8, R193 ;  /* 0x00000008ffc17819 */ /* 0x000fe400000116c1 */
[----:B------:R-:W-:-:S02]  /*49420*/  SHF.R.U32.HI R191, RZ, 0x8, R191 ;  /* 0x00000008ffbf7819 */ /* 0x000fc400000116bf */
[----:B------:R-:W-:Y:S02]  /*49430*/  F2FP.SATFINITE.E4M3.F32.PACK_AB_MERGE_C R182, R137, R136, RZ ;  /* 0x0000008889b6723e */ /* 0x000fe400048070ff */
[----:B------:R-:W-:Y:S02]  /*49440*/  F2FP.SATFINITE.E4M3.F32.PACK_AB_MERGE_C R21, R141, R140, RZ ;  /* 0x0000008c8d15723e */ /* 0x000fe400048070ff */
[----:B------:R-:W-:Y:S02]  /*49450*/  PRMT R27, R26, 0x5410, R39 ;  /* 0x000054101a1b7816 */ /* 0x000fe40000000027 */
[----:B------:R-:W-:Y:S02]  /*49460*/  LOP3.LUT R202, R195, 0xffff, RZ, 0xc0, !PT ;  /* 0x0000ffffc3ca7812 */ /* 0x000fe400078ec0ff */
[----:B------:R-:W-:Y:S02]  /*49470*/  PRMT R184, R184, 0x3340, R9 ;  /* 0x00003340b8b87816 */ /* 0x000fe40000000009 */
[----:B------:R-:W-:-:S02]  /*49480*/  PRMT R40, R29, 0x3340, R0 ;  /* 0x000033401d287816 */ /* 0x000fc40000000000 */
[----:B------:R-:W-:Y:S01]  /*49490*/  PRMT R26, R34, 0x5410, R41 ;  /* 0x00005410221a7816 */ /* 0x000fe20000000029 */
[----:B-1----:R-:W-:Y:S01]  /*494a0*/  IMAD.SHL.U32 R34, R8, 0x80, RZ ;  /* 0x0000008008227824 */ /* 0x002fe200078e00ff */
[----:B------:R-:W-:Y:S02]  /*494b0*/  LOP3.LUT R179, R179, 0xffff, RZ, 0xc0, !PT ;  /* 0x0000ffffb3b37812 */ /* 0x000fe400078ec0ff */
[----:B------:R-:W-:Y:S02]  /*494c0*/  LOP3.LUT R203, R198, 0xffff, RZ, 0xc0, !PT ;  /* 0x0000ffffc6cb7812 */ /* 0x000fe400078ec0ff */
[----:B------:R-:W-:Y:S02]  /*494d0*/  SHF.R.U32.HI R185, RZ, 0x8, R185 ;  /* 0x00000008ffb97819 */ /* 0x000fe400000116b9 */
[----:B------:R-:W-:Y:S02]  /*494e0*/  LOP3.LUT R10, R10, 0xffff, RZ, 0xc0, !PT ;  /* 0x0000ffff0a0a7812 */ /* 0x000fe400078ec0ff */
[----:B------:R-:W-:-:S02]  /*494f0*/  LOP3.LUT R181, R181, 0xffff, RZ, 0xc0, !PT ;  /* 0x0000ffffb5b57812 */ /* 0x000fc400078ec0ff */
[----:B------:R-:W-:Y:S02]  /*49500*/  LOP3.LUT R9, R19, 0xffff, RZ, 0xc0, !PT ;  /* 0x0000ffff13097812 */ /* 0x000fe400078ec0ff */
[----:B------:R-:W-:Y:S02]  /*49510*/  LOP3.LUT R180, R180, 0xffff, RZ, 0xc0, !PT ;  /* 0x0000ffffb4b47812 */ /* 0x000fe400078ec0ff */
[----:B------:R-:W-:Y:S02]  /*49520*/  F2FP.SATFINITE.E4M3.F32.PACK_AB_MERGE_C R7, R147, R146, RZ ;  /* 0x000000929307723e */ /* 0x000fe400048070ff */
[----:B------:R-:W-:Y:S02]  /*49530*/  PRMT R198, R209, 0x3340, R208 ;  /* 0x00003340d1c67816 */ /* 0x000fe400000000d0 */
[----:B------:R-:W-:Y:S02]  /*49540*/  LOP3.LUT R197, R197, 0xffff, RZ, 0xc0, !PT ;  /* 0x0000ffffc5c57812 */ /* 0x000fe400078ec0ff */
[----:B------:R-:W-:-:S02]  /*49550*/  LOP3.LUT R194, R194, 0xffff, RZ, 0xc0, !PT ;  /* 0x0000ffffc2c27812 */ /* 0x000fc400078ec0ff */
[----:B------:R-:W-:Y:S02]  /*49560*/  LOP3.LUT R195, R196, 0xffff, RZ, 0xc0, !PT ;  /* 0x0000ffffc4c37812 */ /* 0x000fe400078ec0ff */
[----:B------:R-:W-:Y:S02]  /*49570*/  SHF.R.U32.HI R29, RZ, 0x8, R29 ;  /* 0x00000008ff1d7819 */ /* 0x000fe4000001161d */
[----:B------:R-:W-:Y:S02]  /*49580*/  LOP3.LUT R208, R193, 0xffff, RZ, 0xc0, !PT ;  /* 0x0000ffffc1d07812 */ /* 0x000fe400078ec0ff */
[----:B------:R-:W-:Y:S02]  /*49590*/  LOP3.LUT R196, R191, 0xffff, RZ, 0xc0, !PT ;  /* 0x0000ffffbfc47812 */ /* 0x000fe400078ec0ff */
[----:B------:R-:W-:Y:S02]  /*495a0*/  LOP3.LUT R182, R182, 0xffff, RZ, 0xc0, !PT ;  /* 0x0000ffffb6b67812 */ /* 0x000fe400078ec0ff */
[----:B------:R-:W-:-:S02]  /*495b0*/  LOP3.LUT R21, R21, 0xffff, RZ, 0xc0, !PT ;  /* 0x0000ffff15157812 */ /* 0x000fc400078ec0ff */
[----:B------:R-:W-:Y:S02]  /*495c0*/  PRMT R191, R202, 0x3340, R1 ;  /* 0x00003340cabf7816 */ /* 0x000fe40000000001 */
[----:B------:R-:W-:Y:S02]  /*495d0*/  SHF.R.U32.HI R188, RZ, 0x8, R188 ;  /* 0x00000008ffbc7819 */ /* 0x000fe400000116bc */
[----:B------:R-:W-:Y:S02]  /*495e0*/  PRMT R39, R179, 0x3340, R0 ;  /* 0x00003340b3277816 */ /* 0x000fe40000000000 */
[----:B------:R-:W-:Y:S02]  /*495f0*/  LOP3.LUT R202, R185, 0xffff, RZ, 0xc0, !PT ;  /* 0x0000ffffb9ca7812 */ /* 0x000fe400078ec0ff */
[----:B------:R-:W-:Y:S02]  /*49600*/  PRMT R181, R181, 0x3340, R10 ;  /* 0x00003340b5b57816 */ /* 0x000fe4000000000a */
[----:B------:R-:W-:Y:S01]  /*49610*/  PRMT R180, R180, 0x3340, R9 ;  /* 0x00003340b4b47816 */ /* 0x000fe20000000009 */
[----:B------:R-:W-:Y:S01]  /*49620*/  IMAD.SHL.U32 R9, R8, 0x8, RZ ;  /* 0x0000000808097824 */ /* 0x000fe200078e00ff */
[----:B------:R-:W-:-:S02]  /*49630*/  LOP3.LUT R7, R7, 0xffff, RZ, 0xc0, !PT ;  /* 0x0000ffff07077812 */ /* 0x000fc400078ec0ff */
[----:B------:R-:W-:Y:S02]  /*49640*/  PRMT R193, R194, 0x3340, R197 ;  /* 0x00003340c2c17816 */ /* 0x000fe400000000c5 */
[----:B------:R-:W-:Y:S02]  /*49650*/  SHF.R.U32.HI R179, RZ, 0x8, R179 ;  /* 0x00000008ffb37819 */ /* 0x000fe400000116b3 */
[----:B------:R-:W-:Y:S02]  /*49660*/  LOP3.LUT R10, R29, 0xffff, RZ, 0xc0, !PT ;  /* 0x0000ffff1d0a7812 */ /* 0x000fe400078ec0ff */
[----:B------:R-:W-:Y:S02]  /*49670*/  LOP3.LUT R189, R34, 0x400, RZ, 0xc0, !PT ;  /* 0x0000040022bd7812 */ /* 0x000fe400078ec0ff */
[----:B------:R-:W-:Y:S02]  /*49680*/  PRMT R194, R208, 0x3340, R1 ;  /* 0x00003340d0c27816 */ /* 0x000fe40000000001 */
[----:B------:R-:W-:-:S02]  /*49690*/  PRMT R165, R182, 0x3340, R21 ;  /* 0x00003340b6a57816 */ /* 0x000fc40000000015 */
[----:B------:R-:W-:Y:S02]  /*496a0*/  LOP3.LUT R208, R188, 0xffff, RZ, 0xc0, !PT ;  /* 0x0000ffffbcd07812 */ /* 0x000fe400078ec0ff */
[----:B------:R-:W-:Y:S02]  /*496b0*/  PRMT R188, R202, 0x3340, R1 ;  /* 0x00003340cabc7816 */ /* 0x000fe40000000001 */
[----:B------:R-:W-:Y:S02]  /*496c0*/  SHF.R.U32.HI R21, RZ, 0x8, R21 ;  /* 0x00000008ff157819 */ /* 0x000fe40000011615 */
[----:B------:R-:W-:Y:S02]  /*496d0*/  PRMT R42, R7, 0x3340, R0 ;  /* 0x00003340072a7816 */ /* 0x000fe40000000000 */
[----:B------:R-:W-:Y:S02]  /*496e0*/  LOP3.LUT R202, R179, 0xffff, RZ, 0xc0, !PT ;  /* 0x0000ffffb3ca7812 */ /* 0x000fe400078ec0ff */
[----:B------:R-:W-:-:S02]  /*496f0*/  PRMT R19, R10, 0x3340, R1 ;  /* 0x000033400a137816 */ /* 0x000fc40000000001 */
[----:B--2---:R-:W-:Y:S02]  /*49700*/  IADD3 R189, R189, UR7, R154 ;  /* 0x00000007bdbd7c10 */ /* 0x004fe4000fffe09a */
[----:B------:R-:W-:Y:S02]  /*49710*/  SHF.R.U32.HI R7, RZ, 0x8, R7 ;  /* 0x00000008ff077819 */ /* 0x000fe40000011607 */
[----:B------:R-:W-:Y:S02]  /*49720*/  LOP3.LUT R10, R9, 0x380, RZ, 0xc0, !PT ;  /* 0x00000380090a7812 */ /* 0x000fe400078ec0ff */
[----:B------:R-:W-:Y:S02]  /*49730*/  F2FP.SATFINITE.E4M3.F32.PACK_AB_MERGE_C R36, R37, R36, RZ ;  /* 0x000000242524723e */ /* 0x000fe400048070ff */
[----:B------:R-:W-:Y:S02]  /*49740*/  LOP3.LUT R29, R21, 0xffff, RZ, 0xc0, !PT ;  /* 0x0000ffff151d7812 */ /* 0x000fe400078ec0ff */
[----:B------:R-:W-:Y:S01]  /*49750*/  PRMT R21, R202, 0x3340, R1 ;  /* 0x00003340ca157816 */ /* 0x000fe20000000001 */
[----:B------:R-:W-:Y:S01]  /*49760*/  IMAD.IADD R189, R10, 0x1, R189 ;  /* 0x000000010abd7824 */ /* 0x000fe200078e02bd */
[----:B------:R-:W-:-:S02]  /*49770*/  LOP3.LUT R202, R7, 0xffff, RZ, 0xc0, !PT ;  /* 0x0000ffff07ca7812 */ /* 0x000fc400078ec0ff */
[----:B------:R-:W-:Y:S02]  /*49780*/  LOP3.LUT R36, R36, 0xffff, RZ, 0xc0, !PT ;  /* 0x0000ffff24247812 */ /* 0x000fe400078ec0ff */
[----:B------:R-:W-:Y:S02]  /*49790*/  LOP3.LUT R7, R38, 0xffff, RZ, 0xc0, !PT ;  /* 0x0000ffff26077812 */ /* 0x000fe400078ec0ff */
[----:B------:R-:W-:Y:S02]  /*497a0*/  PRMT R205, R204, 0x5410, R205 ;  /* 0x00005410cccd7816 */ /* 0x000fe400000000cd */
[----:B------:R-:W-:Y:S02]  /*497b0*/  PRMT R10, R4, 0x5410, R207 ;  /* 0x00005410040a7816 */ /* 0x000fe400000000cf */
[----:B------:R-:W-:Y:S02]  /*497c0*/  PRMT R4, R5, 0x4210, R36 ;  /* 0x0000421005047816 */ /* 0x000fe40000000024 */
[----:B------:R-:W-:-:S02]  /*497d0*/  PRMT R6, R6, 0x4210, R7 ;  /* 0x0000421006067816 */ /* 0x000fc40000000007 */
[----:B------:R-:W-:Y:S02]  /*497e0*/  PRMT R5, R205, 0x5210, R36 ;  /* 0x00005210cd057816 */ /* 0x000fe40000000024 */
[----:B------:R-:W-:Y:S01]  /*497f0*/  PRMT R7, R10, 0x5210, R7 ;  /* 0x000052100a077816 */ /* 0x000fe20000000007 */
[----:B------:R-:W-:Y:S01]  /*49800*/  BAR.SYNC.DEFER_BLOCKING 0x0 ;  /* 0x0000000000007b1d */ /* 0x000fe20000010000 */
[----:B------:R-:W-:Y:S02]  /*49810*/  F2FP.SATFINITE.E4M3.F32.PACK_AB_MERGE_C R192, R89, R88, RZ ;  /* 0x0000005859c0723e */ /* 0x000fe400048070ff */
[----:B------:R-:W-:Y:S02]  /*49820*/  F2FP.SATFINITE.E4M3.F32.PACK_AB_MERGE_C R15, R93, R92, RZ ;  /* 0x0000005c5d0f723e */ /* 0x000fe400048070ff */
[----:B------:R-:W-:Y:S02]  /*49830*/  LOP3.LUT R192, R192, 0xffff, RZ, 0xc0, !PT ;  /* 0x0000ffffc0c07812 */ /* 0x000fe400078ec0ff */
[----:B------:R-:W-:-:S02]  /*49840*/  LOP3.LUT R15, R15, 0xffff, RZ, 0xc0, !PT ;  /* 0x0000ffff0f0f7812 */ /* 0x000fc400078ec0ff */
[----:B------:R-:W-:Y:S02]  /*49850*/  F2FP.SATFINITE.E4M3.F32.PACK_AB_MERGE_C R175, R97, R96, RZ ;  /* 0x0000006061af723e */ /* 0x000fe400048070ff */
[----:B------:R-:W-:Y:S02]  /*49860*/  SHF.R.U32.HI R190, RZ, 0x8, R190 ;  /* 0x00000008ffbe7819 */ /* 0x000fe400000116be */
[----:B------:R-:W-:Y:S02]  /*49870*/  SHF.R.U32.HI R17, RZ, 0x8, R17 ;  /* 0x00000008ff117819 */ /* 0x000fe40000011611 */
[----:B------:R-:W-:Y:S02]  /*49880*/  SHF.R.U32.HI R187, RZ, 0x8, R187 ;  /* 0x00000008ffbb7819 */ /* 0x000fe400000116bb */
[----:B------:R-:W-:Y:S02]  /*49890*/  PRMT R28, R192, 0x3340, R15 ;  /* 0x00003340c01c7816 */ /* 0x000fe4000000000f */
[----:B------:R-:W-:-:S02]  /*498a0*/  LOP3.LUT R175, R175, 0xffff, RZ, 0xc0, !PT ;  /* 0x0000ffffafaf7812 */ /* 0x000fc400078ec0ff */
[----:B------:R-:W-:Y:S02]  /*498b0*/  PRMT R195, R196, 0x3340, R195 ;  /* 0x00003340c4c37816 */ /* 0x000fe400000000c3 */
[----:B------:R-:W-:Y:S01]  /*498c0*/  PRMT R16, R16, 0x5410, R43 ;  /* 0x0000541010107816 */ /* 0x000fe2000000002b */
[----:B------:R-:W-:Y:S01]  /*498d0*/  STSM.16.M88.4 [R189], R4 ;  /* 0x00000004bd007844 */ /* 0x000fe20000000200 */
[----:B------:R-:W-:Y:S02]  /*498e0*/  SHF.R.U32.HI R192, RZ, 0x8, R192 ;  /* 0x00000008ffc07819 */ /* 0x000fe400000116c0 */
[----:B------:R-:W-:Y:S02]  /*498f0*/  SHF.R.U32.HI R15, RZ, 0x8, R15 ;  /* 0x00000008ff0f7819 */ /* 0x000fe4000001160f */
[----:B------:R-:W-:Y:S02]  /*49900*/  LOP3.LUT R17, R17, 0xffff, RZ, 0xc0, !PT ;  /* 0x0000ffff11117812 */ /* 0x000fe400078ec0ff */
[----:B------:R-:W-:-:S02]  /*49910*/  LOP3.LUT R190, R190, 0xffff, RZ, 0xc0, !PT ;  /* 0x0000ffffbebe7812 */ /* 0x000fc400078ec0ff */
[----:B------:R-:W-:Y:S02]  /*49920*/  LOP3.LUT R196, R187, 0xffff, RZ, 0xc0, !PT ;  /* 0x0000ffffbbc47812 */ /* 0x000fe400078ec0ff */
[----:B------:R-:W-:Y:S02]  /*49930*/  SHF.R.U32.HI R186, RZ, 0x8, R186 ;  /* 0x00000008ffba7819 */ /* 0x000fe400000116ba */
[----:B------:R-:W-:Y:S02]  /*49940*/  SHF.R.U32.HI R13, RZ, 0x8, R13 ;  /* 0x00000008ff0d7819 */ /* 0x000fe4000001160d */
[----:B------:R-:W-:Y:S02]  /*49950*/  PRMT R43, R175, 0x3340, R0 ;  /* 0x00003340af2b7816 */ /* 0x000fe40000000000 */
[----:B------:R-:W-:Y:S02]  /*49960*/  LOP3.LUT R187, R15, 0xffff, RZ, 0xc0, !PT ;  /* 0x0000ffff0fbb7812 */ /* 0x000fe400078ec0ff */
[----:B------:R-:W-:-:S02]  /*49970*/  LOP3.LUT R192, R192, 0xffff, RZ, 0xc0, !PT ;  /* 0x0000ffffc0c07812 */ /* 0x000fc400078ec0ff */
[----:B------:R-:W-:Y:S02]  /*49980*/  PRMT R15, R190, 0x3340, R17 ;  /* 0x00003340be0f7816 */ /* 0x000fe40000000011 */
[----:B------:R-:W-:Y:S02]  /*49990*/  SHF.R.U32.HI R175, RZ, 0x8, R175 ;  /* 0x00000008ffaf7819 */ /* 0x000fe400000116af */
[----:B------:R-:W-:Y:S02]  /*499a0*/  PRMT R190, R196, 0x3340, R1 ;  /* 0x00003340c4be7816 */ /* 0x000fe40000000001 */
[----:B------:R-:W-:Y:S02]  /*499b0*/  SHF.R.U32.HI R11, RZ, 0x8, R11 ;  /* 0x00000008ff0b7819 */ /* 0x000fe4000001160b */
[----:B------:R-:W-:Y:S02]  /*499c0*/  LOP3.LUT R13, R13, 0xffff, RZ, 0xc0, !PT ;  /* 0x0000ffff0d0d7812 */ /* 0x000fe400078ec0ff */
[----:B------:R-:W-:-:S02]  /*499d0*/  LOP3.LUT R196, R186, 0xffff, RZ, 0xc0, !PT ;  /* 0x0000ffffbac47812 */ /* 0x000fc400078ec0ff */
[----:B------:R-:W-:Y:S02]  /*499e0*/  PRMT R17, R192, 0x3340, R187 ;  /* 0x00003340c0117816 */ /* 0x000fe400000000bb */
[----:B------:R-:W-:Y:S02]  /*499f0*/  LOP3.LUT R38, R8, 0x7f, RZ, 0xc0, !PT ;  /* 0x0000007f08267812 */ /* 0x000fe400078ec0ff */
[----:B------:R-:W-:Y:S02]  /*49a00*/  LOP3.LUT R192, R175, 0xffff, RZ, 0xc0, !PT ;  /* 0x0000ffffafc07812 */ /* 0x000fe400078ec0ff */
[----:B------:R-:W-:Y:S02]  /*49a10*/  LOP3.LUT R175, R11, 0xffff, RZ, 0xc0, !PT ;  /* 0x0000ffff0baf7812 */ /* 0x000fe400078ec0ff */
[----:B------:R-:W-:Y:S02]  /*49a20*/  PRMT R11, R196, 0x3340, R13 ;  /* 0x00003340c40b7816 */ /* 0x000fe4000000000d */
[----:B------:R-:W-:Y:S01]  /*49a30*/  LEA R38, R38, UR7, 0x4 ;  /* 0x0000000726267c11 */ /* 0x000fe2000f8e20ff */
[----:B------:R-:W-:Y:S01]  /*49a40*/  BAR.SYNC.DEFER_BLOCKING 0x0 ;  /* 0x0000000000007b1d */ /* 0x000fe20000010000 */
[----:B------:R-:W-:-:S02]  /*49a50*/  SHF.R.U32.HI R213, RZ, 0x6, R8 ;  /* 0x00000006ffd57819 */ /* 0x000fc40000011608 */
[----:B------:R-:W-:Y:S02]  /*49a60*/  PRMT R188, R11, 0x5410, R188 ;  /* 0x000054100bbc7816 */ /* 0x000fe400000000bc */
[----:B------:R-:W-:Y:S01]  /*49a70*/  SHF.R.U32.HI R31, RZ, 0x8, R31 ;  /* 0x00000008ff1f7819 */ /* 0x000fe2000001161f */
[----:B------:R-:W-:Y:S01]  /*49a80*/  ULDC.64 UR6, c[0x0][0x220] ;  /* 0x0000880000067ab9 */ /* 0x000fe20000000a00 */
[----:B------:R-:W-:Y:S02]  /*49a90*/  SHF.R.U32.HI R200, RZ, 0x8, R200 ;  /* 0x00000008ffc87819 */ /* 0x000fe400000116c8 */
[----:B------:R-:W-:Y:S02]  /*49aa0*/  PRMT R186, R192, 0x3340, R1 ;  /* 0x00003340c0ba7816 */ /* 0x000fe40000000001 */
[----:B------:R-:W-:Y:S02]  /*49ab0*/  LOP3.LUT R192, R31, 0xffff, RZ, 0xc0, !PT ;  /* 0x0000ffff1fc07812 */ /* 0x000fe400078ec0ff */
[----:B------:R-:W-:-:S02]  /*49ac0*/  LOP3.LUT R200, R200, 0xffff, RZ, 0xc0, !PT ;  /* 0x0000ffffc8c87812 */ /* 0x000fc400078ec0ff */
[----:B------:R-:W-:Y:S02]  /*49ad0*/  PRMT R13, R208, 0x3340, R175 ;  /* 0x00003340d00d7816 */ /* 0x000fe400000000af */
[----:B------:R-:W-:Y:S02]  /*49ae0*/  F2FP.SATFINITE.E4M3.F32.PACK_AB_MERGE_C R52, R53, R52, RZ ;  /* 0x000000343534723e */ /* 0x000fe400048070ff */
[----:B------:R-:W-:Y:S02]  /*49af0*/  PRMT R190, R15, 0x5410, R190 ;  /* 0x000054100fbe7816 */ /* 0x000fe400000000be */
[----:B------:R-:W-:Y:S02]  /*49b00*/  PRMT R198, R198, 0x5410, R201 ;  /* 0x00005410c6c67816 */ /* 0x000fe400000000c9 */
[----:B------:R-:W-:Y:S01]  /*49b10*/  F2FP.SATFINITE.E4M3.F32.PACK_AB_MERGE_C R177, R145, R144, RZ ;  /* 0x0000009091b1723e */ /* 0x000fe200048070ff */
[----:B------:R-:W0:Y:S01]  /*49b20*/  LDS.128 R8, [R38] ;  /* 0x0000000026087984 */ /* 0x000e220000000c00 */
[----:B------:R-:W-:-:S02]  /*49b30*/  PRMT R192, R192, 0x3340, R1 ;  /* 0x00003340c0c07816 */ /* 0x000fc40000000001 */
[----:B------:R-:W-:Y:S02]  /*49b40*/  PRMT R199, R200, 0x3340, R1 ;  /* 0x00003340c8c77816 */ /* 0x000fe40000000001 */
[----:B------:R-:W-:Y:S02]  /*49b50*/  PRMT R175, R13, 0x5410, R192 ;  /* 0x000054100daf7816 */ /* 0x000fe400000000c0 */
[----:B------:R-:W-:Y:S02]  /*49b60*/  LOP3.LUT R13, R52, 0xffff, RZ, 0xc0, !PT ;  /* 0x0000ffff340d7812 */ /* 0x000fe400078ec0ff */
[----:B------:R-:W-:Y:S02]  /*49b70*/  LOP3.LUT R15, R54, 0xffff, RZ, 0xc0, !PT ;  /* 0x0000ffff360f7812 */ /* 0x000fe400078ec0ff */
[----:B------:R-:W-:Y:S02]  /*49b80*/  PRMT R206, R206, 0x5410, R199 ;  /* 0x00005410cece7816 */ /* 0x000fe400000000c7 */
[----:B------:R-:W-:-:S02]  /*49b90*/  PRMT R12, R12, 0x4210, R13 ;  /* 0x000042100c0c7816 */ /* 0x000fc4000000000d */
[----:B------:R-:W-:Y:S02]  /*49ba0*/  PRMT R14, R14, 0x4210, R15 ;  /* 0x000042100e0e7816 */ /* 0x000fe4000000000f */
[----:B------:R-:W-:Y:S02]  /*49bb0*/  PRMT R13, R206, 0x5210, R13 ;  /* 0x00005210ce0d7816 */ /* 0x000fe4000000000d */
[----:B------:R-:W-:Y:S01]  /*49bc0*/  PRMT R15, R198, 0x5210, R15 ;  /* 0x00005210c60f7816 */ /* 0x000fe2000000000f */
[----:B------:R-:W-:Y:S01]  /*49bd0*/  BAR.SYNC.DEFER_BLOCKING 0x0 ;  /* 0x0000000000007b1d */ /* 0x000fe20000010000 */
[----:B------:R-:W-:Y:S02]  /*49be0*/  LOP3.LUT R177, R177, 0xffff, RZ, 0xc0, !PT ;  /* 0x0000ffffb1b17812 */ /* 0x000fe400078ec0ff */
[----:B------:R-:W-:Y:S02]  /*49bf0*/  SHF.R.U32.HI R182, RZ, 0x8, R182 ;  /* 0x00000008ffb67819 */ /* 0x000fe400000116b6 */
[----:B------:R-:W-:-:S02]  /*49c00*/  PRMT R171, R171, 0x5410, R40 ;  /* 0x00005410abab7816 */ /* 0x000fc40000000028 */
[----:B------:R-:W-:Y:S02]  /*49c10*/  PRMT R40, R177, 0x3340, R0 ;  /* 0x00003340b1287816 */ /* 0x000fe40000000000 */
[----:B------:R-:W-:Y:S02]  /*49c20*/  F2FP.SATFINITE.E4M3.F32.PACK_AB_MERGE_C R68, R69, R68, RZ ;  /* 0x000000444544723e */ /* 0x000fe400048070ff */
[----:B------:R-:W-:Y:S02]  /*49c30*/  F2FP.SATFINITE.E4M3.F32.PACK_AB_MERGE_C R70, R71, R70, RZ ;  /* 0x000000464746723e */ /* 0x000fe400048070ff */
[----:B------:R-:W-:Y:S02]  /*49c40*/  PRMT R194, R193, 0x5410, R194 ;  /* 0x00005410c1c27816 */ /* 0x000fe400000000c2 */
[----:B------:R-:W-:Y:S02]  /*49c50*/  F2FP.SATFINITE.E4M3.F32.PACK_AB_MERGE_C R23, R139, R138, RZ ;  /* 0x0000008a8b17723e */ /* 0x000fe400048070ff */
[----:B------:R-:W-:-:S02]  /*49c60*/  F2FP.SATFINITE.E4M3.F32.PACK_AB_MERGE_C R178, R143, R142, RZ ;  /* 0x0000008e8fb2723e */ /* 0x000fc400048070ff */
[----:B------:R-:W-:Y:S02]  /*49c70*/  SHF.R.U32.HI R176, RZ, 0x8, R176 ;  /* 0x00000008ffb07819 */ /* 0x000fe400000116b0 */
[----:B------:R-:W-:Y:S02]  /*49c80*/  PRMT R202, R202, 0x3340, R1 ;  /* 0x00003340caca7816 */ /* 0x000fe40000000001 */
[----:B------:R-:W-:Y:S01]  /*49c90*/  F2FP.SATFINITE.E4M3.F32.PACK_AB_MERGE_C R84, R85, R84, RZ ;  /* 0x000000545554723e */ /* 0x000fe200048070ff */
[----:B------:R-:W-:Y:S01]  /*49ca0*/  STSM.16.M88.4 [R189], R12 ;  /* 0x0000000cbd007844 */ /* 0x000fe20000000200 */
[----:B------:R-:W-:Y:S02]  /*49cb0*/  LOP3.LUT R182, R182, 0xffff, RZ, 0xc0, !PT ;  /* 0x0000ffffb6b67812 */ /* 0x000fe400078ec0ff */
[----:B------:R-:W-:Y:S01]  /*49cc0*/  SHF.R.U32.HI R177, RZ, 0x8, R177 ;  /* 0x00000008ffb17819 */ /* 0x000fe200000116b1 */
[----:B------:R-:W-:Y:S01]  /*49cd0*/  BAR.SYNC.DEFER_BLOCKING 0x0 ;  /* 0x0000000000007b1d */ /* 0x000fe20000010000 */
[----:B------:R-:W-:-:S02]  /*49ce0*/  PRMT R200, R210, 0x3340, R203 ;  /* 0x00003340d2c87816 */ /* 0x000fc400000000cb */
[----:B------:R-:W-:Y:S02]  /*49cf0*/  PRMT R29, R182, 0x3340, R29 ;  /* 0x00003340b61d7816 */ /* 0x000fe4000000001d */
[----:B------:R-:W-:Y:S02]  /*49d00*/  LOP3.LUT R182, R177, 0xffff, RZ, 0xc0, !PT ;  /* 0x0000ffffb1b67812 */ /* 0x000fe400078ec0ff */
[----:B------:R-:W-:Y:S02]  /*49d10*/  PRMT R186, R17, 0x5410, R186 ;  /* 0x0000541011ba7816 */ /* 0x000fe400000000ba */
[----:B------:R-:W-:Y:S02]  /*49d20*/  PRMT R177, R184, 0x5410, R19 ;  /* 0x00005410b8b17816 */ /* 0x000fe40000000013 */
[----:B------:R-:W-:Y:S02]  /*49d30*/  LOP3.LUT R23, R23, 0xffff, RZ, 0xc0, !PT ;  /* 0x0000ffff17177812 */ /* 0x000fe400078ec0ff */
[----:B------:R-:W-:-:S02]  /*49d40*/  LOP3.LUT R178, R178, 0xffff, RZ, 0xc0, !PT ;  /* 0x0000ffffb2b27812 */ /* 0x000fc400078ec0ff */
[----:B------:R-:W-:Y:S02]  /*49d50*/  F2FP.SATFINITE.E4M3.F32.PACK_AB_MERGE_C R86, R87, R86, RZ ;  /* 0x000000565756723e */ /* 0x000fe400048070ff */
[----:B------:R-:W-:Y:S02]  /*49d60*/  PRMT R180, R180, 0x5410, R21 ;  /* 0x00005410b4b47816 */ /* 0x000fe40000000015 */
[----:B------:R-:W-:Y:S02]  /*49d70*/  F2FP.SATFINITE.E4M3.F32.PACK_AB_MERGE_C R2, R103, R102, RZ ;  /* 0x000000666702723e */ /* 0x000fe400048070ff */
[----:B------:R-:W-:Y:S02]  /*49d80*/  F2FP.SATFINITE.E4M3.F32.PACK_AB_MERGE_C R3, R101, R100, RZ ;  /* 0x000000646503723e */ /* 0x000fe400048070ff */
[----:B------:R-:W-:Y:S01]  /*49d90*/  PRMT R28, R28, 0x5410, R43 ;  /* 0x000054101c1c7816 */ /* 0x000fe2000000002b */
[----:B------:R-:W1:Y:S01]  /*49da0*/  LDS.128 R4, [R38] ;  /* 0x0000000026047984 */ /* 0x000e620000000c00 */
[----:B------:R-:W-:-:S02]  /*49db0*/  LOP3.LUT R17, R68, 0xffff, RZ, 0xc0, !PT ;  /* 0x0000ffff44117812 */ /* 0x000fc400078ec0ff */
[----:B------:R-:W-:Y:S02]  /*49dc0*/  LOP3.LUT R19, R70, 0xffff, RZ, 0xc0, !PT ;  /* 0x0000ffff46137812 */ /* 0x000fe400078ec0ff */
[----:B------:R-:W-:Y:S02]  /*49dd0*/  PRMT R200, R200, 0x5410, R191 ;  /* 0x00005410c8c87816 */ /* 0x000fe400000000bf */
[----:B------:R-:W-:Y:S02]  /*49de0*/  PRMT R16, R16, 0x4210, R17 ;  /* 0x0000421010107816 */ /* 0x000fe40000000011 */
[----:B------:R-:W-:Y:S02]  /*49df0*/  PRMT R18, R18, 0x4210, R19 ;  /* 0x0000421012127816 */ /* 0x000fe40000000013 */
[----:B------:R-:W-:Y:S02]  /*49e00*/  PRMT R17, R200, 0x5210, R17 ;  /* 0x00005210c8117816 */ /* 0x000fe40000000011 */
[----:B------:R-:W-:Y:S01]  /*49e10*/  PRMT R19, R194, 0x5210, R19 ;  /* 0x00005210c2137816 */ /* 0x000fe20000000013 */
[----:B------:R-:W-:Y:S01]  /*49e20*/  BAR.SYNC.DEFER_BLOCKING 0x0 ;  /* 0x0000000000007b1d */ /* 0x000fe20000010000 */
[----:B------:R-:W-:-:S02]  /*49e30*/  PRMT R41, R23, 0x3340, R178 ;  /* 0x0000334017297816 */ /* 0x000fc400000000b2 */
[----:B------:R-:W-:Y:S02]  /*49e40*/  SHF.R.U32.HI R183, RZ, 0x8, R183 ;  /* 0x00000008ffb77819 */ /* 0x000fe400000116b7 */
[----:B------:R-:W-:Y:S02]  /*49e50*/  F2FP.SATFINITE.E4M3.F32.PACK_AB_MERGE_C R24, R117, R116, RZ ;  /* 0x000000747518723e */ /* 0x000fe400048070ff */
[----:B------:R-:W-:Y:S02]  /*49e60*/  F2FP.SATFINITE.E4M3.F32.PACK_AB_MERGE_C R25, R119, R118, RZ ;  /* 0x000000767719723e */ /* 0x000fe400048070ff */
[----:B------:R-:W-:Y:S02]  /*49e70*/  F2FP.SATFINITE.E4M3.F32.PACK_AB_MERGE_C R32, R133, R132, RZ ;  /* 0x000000848520723e */ /* 0x000fe400048070ff */
[----:B------:R-:W-:Y:S02]  /*49e80*/  F2FP.SATFINITE.E4M3.F32.PACK_AB_MERGE_C R33, R135, R134, RZ ;  /* 0x000000868721723e */ /* 0x000fe400048070ff */
[----:B------:R-:W-:-:S02]  /*49e90*/  PRMT R170, R170, 0x5410, R39 ;  /* 0x00005410aaaa7816 */ /* 0x000fc40000000027 */
[----:B----4-:R-:W-:Y:S02]  /*49ea0*/  LEA.HI R153, R152, 0xfe, RZ, 0x1a ;  /* 0x000000fe98997811 */ /* 0x010fe400078fd0ff */
[----:B------:R-:W-:Y:S02]  /*49eb0*/  F2FP.SATFINITE.E4M3.F32.PACK_AB_MERGE_C R35, R149, R148, RZ ;  /* 0x000000949523723e */ /* 0x000fe400048070ff */
[----:B------:R-:W-:Y:S02]  /*49ec0*/  F2FP.SATFINITE.E4M3.F32.PACK_AB_MERGE_C R37, R151, R150, RZ ;  /* 0x000000969725723e */ /* 0x000fe400048070ff */
[----:B------:R-:W-:Y:S02]  /*49ed0*/  PRMT R165, R165, 0x5410, R40 ;  /* 0x00005410a5a57816 */ /* 0x000fe40000000028 */
[----:B------:R-:W-:Y:S01]  /*49ee0*/  SGXT.U32 R213, R213, 0x1 ;  /* 0x00000001d5d5781a */ /* 0x000fe20000000000 */
[----:B------:R-:W-:Y:S01]  /*49ef0*/  STSM.16.M88.4 [R189], R16 ;  /* 0x00000010bd007844 */ /* 0x000fe20000000200 */
[----:B------:R-:W-:-:S02]  /*49f00*/  SHF.R.U32.HI R178, RZ, 0x8, R178 ;  /* 0x00000008ffb27819 */ /* 0x000fc400000116b2 */
[----:B------:R-:W-:Y:S01]  /*49f10*/  SHF.R.U32.HI R23, RZ, 0x8, R23 ;  /* 0x00000008ff177819 */ /* 0x000fe20000011617 */
[----:B------:R-:W-:Y:S01]  /*49f20*/  BAR.SYNC.DEFER_BLOCKING 0x0 ;  /* 0x0000000000007b1d */ /* 0x000fe20000010000 */
[----:B------:R-:W-:Y:S02]  /*49f30*/  LOP3.LUT R178, R178, 0xffff, RZ, 0xc0, !PT ;  /* 0x0000ffffb2b27812 */ /* 0x000fe400078ec0ff */
[----:B------:R-:W-:Y:S02]  /*49f40*/  LOP3.LUT R23, R23, 0xffff, RZ, 0xc0, !PT ;  /* 0x0000ffff17177812 */ /* 0x000fe400078ec0ff */
[----:B------:R-:W-:Y:S02]  /*49f50*/  LOP3.LUT R176, R176, 0xffff, RZ, 0xc0, !PT ;  /* 0x0000ffffb0b07812 */ /* 0x000fe400078ec0ff */
[----:B------:R-:W-:Y:S02]  /*49f60*/  PRMT R23, R23, 0x3340, R178 ;  /* 0x0000334017177816 */ /* 0x000fe400000000b2 */
[----:B------:R-:W-:-:S02]  /*49f70*/  PRMT R176, R176, 0x3340, R1 ;  /* 0x00003340b0b07816 */ /* 0x000fc40000000001 */
[----:B------:R-:W-:Y:S02]  /*49f80*/  LOP3.LUT R21, R84, 0xffff, RZ, 0xc0, !PT ;  /* 0x0000ffff54157812 */ /* 0x000fe400078ec0ff */
[----:B------:R-:W-:Y:S02]  /*49f90*/  PRMT R182, R182, 0x3340, R1 ;  /* 0x00003340b6b67816 */ /* 0x000fe40000000001 */
[----:B------:R-:W-:Y:S02]  /*49fa0*/  LOP3.LUT R31, R2, 0xffff, RZ, 0xc0, !PT ;  /* 0x0000ffff021f7812 */ /* 0x000fe400078ec0ff */
[----:B------:R-:W-:Y:S02]  /*49fb0*/  LOP3.LUT R3, R3, 0xffff, RZ, 0xc0, !PT ;  /* 0x0000ffff03037812 */ /* 0x000fe400078ec0ff */
[----:B------:R-:W-:Y:S02]  /*49fc0*/  LOP3.LUT R196, R183, 0xffff, RZ, 0xc0, !PT ;  /* 0x0000ffffb7c47812 */ /* 0x000fe400078ec0ff */
[----:B------:R-:W-:-:S02]  /*49fd0*/  LOP3.LUT R32, R32, 0xffff, RZ, 0xc0, !PT ;  /* 0x0000ffff20207812 */ /* 0x000fc400078ec0ff */
[----:B------:R-:W-:Y:S01]  /*49fe0*/  LOP3.LUT R33, R33, 0xffff, RZ, 0xc0, !PT ;  /* 0x0000ffff21217812 */ /* 0x000fe200078ec0ff */
[----:B------:R-:W2:Y:S01]  /*49ff0*/  LDS.128 R12, [R38] ;  /* 0x00000000260c7984 */ /* 0x000ea20000000c00 */
[----:B------:R-:W-:Y:S02]  /*4a000*/  PRMT R202, R23, 0x5410, R202 ;  /* 0x0000541017ca7816 */ /* 0x000fe400000000ca */
[----:B------:R-:W-:Y:S02]  /*4a010*/  LOP3.LUT R23, R86, 0xffff, RZ, 0xc0, !PT ;  /* 0x0000ffff56177812 */ /* 0x000fe400078ec0ff */
[----:B------:R-:W-:Y:S02]  /*4a020*/  PRMT R176, R195, 0x5410, R176 ;  /* 0x00005410c3b07816 */ /* 0x000fe400000000b0 */
[----:B------:R-:W-:Y:S02]  /*4a030*/  PRMT R20, R20, 0x4210, R21 ;  /* 0x0000421014147816 */ /* 0x000fe40000000015 */
[----:B------:R-:W-:-:S02]  /*4a040*/  PRMT R22, R22, 0x4210, R23 ;  /* 0x0000421016167816 */ /* 0x000fc40000000017 */
[----:B------:R-:W-:Y:S02]  /*4a050*/  PRMT R21, R176, 0x5210, R21 ;  /* 0x00005210b0157816 */ /* 0x000fe40000000015 */
[----:B------:R-:W-:Y:S01]  /*4a060*/  PRMT R23, R190, 0x5210, R23 ;  /* 0x00005210be177816 */ /* 0x000fe20000000017 */
[----:B------:R-:W-:Y:S01]  /*4a070*/  BAR.SYNC.DEFER_BLOCKING 0x0 ;  /* 0x0000000000007b1d */ /* 0x000fe20000010000 */
[----:B------:R-:W-:Y:S02]  /*4a080*/  LOP3.LUT R39, R0, R153, RZ, 0xfc, !PT ;  /* 0x0000009900277212 */ /* 0x000fe400078efcff */
[----:B------:R-:W-:Y:S02]  /*4a090*/  PRMT R179, R29, 0x5410, R182 ;  /* 0x000054101db37816 */ /* 0x000fe400000000b6 */
[----:B------:R-:W-:Y:S02]  /*4a0a0*/  PRMT R34, R41, 0x5410, R42 ;  /* 0x0000541029227816 */ /* 0x000fe4000000002a */
[C---:B---3--:R-:W-:Y:S01]  /*4a0b0*/  ISETP.GE.AND P0, PT, R212.reuse, UR8, PT ;  /* 0x00000008d4007c0c */ /* 0x048fe2000bf06270 */
[----:B------:R-:W-:Y:S01]  /*4a0c0*/  IMAD R54, R212, UR4, RZ ;  /* 0x00000004d4367c24 */ /* 0x000fe2000f8e02ff */
[C---:B------:R-:W-:Y:S01]  /*4a0d0*/  LEA.HI R155, R152.reuse, 0xee, RZ, 0x1a ;  /* 0x000000ee989b7811 */ /* 0x040fe200078fd0ff */
[----:B------:R-:W-:Y:S01]  /*4a0e0*/  ULDC UR4, c[0x0][0x248] ;  /* 0x0000920000047ab9 */ /* 0x000fe20000000800 */
[C---:B------:R-:W-:Y:S01]  /*4a0f0*/  LEA.HI R154, R152.reuse, 0xde, RZ, 0x1a ;  /* 0x000000de989a7811 */ /* 0x040fe200078fd0ff */
[----:B------:R-:W-:Y:S01]  /*4a100*/  ULDC UR8, c[0x0][0x22c] ;  /* 0x00008b0000087ab9 */ /* 0x000fe20000000800 */
[----:B------:R-:W-:Y:S01]  /*4a110*/  LEA.HI R156, R152, 0x6e, RZ, 0x1a ;  /* 0x0000006e989c7811 */ /* 0x000fe200078fd0ff */
[----:B------:R-:W-:Y:S01]  /*4a120*/  STSM.16.M88.4 [R189], R20 ;  /* 0x00000014bd007844 */ /* 0x000fe20000000200 */
[----:B------:R-:W-:-:S02]  /*4a130*/  PRMT R30, R30, 0x4210, R31 ;  /* 0x000042101e1e7816 */ /* 0x000fc4000000001f */
[--C-:B------:R-:W-:Y:S01]  /*4a140*/  PRMT R28, R28, 0x4210, R3.reuse ;  /* 0x000042101c1c7816 */ /* 0x100fe20000000003 */
[----:B------:R-:W-:Y:S01]  /*4a150*/  BAR.SYNC.DEFER_BLOCKING 0x0 ;  /* 0x0000000000007b1d */ /* 0x000fe20000010000 */
[----:B------:R-:W-:Y:S02]  /*4a160*/  PRMT R29, R186, 0x5210, R3 ;  /* 0x00005210ba1d7816 */ /* 0x000fe40000000003 */
[----:B------:R-:W-:Y:S02]  /*4a170*/  PRMT R31, R188, 0x5210, R31 ;  /* 0x00005210bc1f7816 */ /* 0x000fe4000000001f */
[----:B------:R-:W-:Y:S02]  /*4a180*/  PRMT R196, R196, 0x3340, R1 ;  /* 0x00003340c4c47816 */ /* 0x000fe40000000001 */
[----:B------:R-:W-:Y:S02]  /*4a190*/  LOP3.LUT R2, R24, 0xffff, RZ, 0xc0, !PT ;  /* 0x0000ffff18027812 */ /* 0x000fe400078ec0ff */
[----:B------:R-:W-:-:S02]  /*4a1a0*/  LEA.HI R153, R152, 0xce, RZ, 0x1a ;  /* 0x000000ce98997811 */ /* 0x000fc400078fd0ff */
[----:B------:R-:W-:Y:S02]  /*4a1b0*/  LOP3.LUT R37, R37, 0xffff, RZ, 0xc0, !PT ;  /* 0x0000ffff25257812 */ /* 0x000fe400078ec0ff */
[----:B------:R-:W-:Y:S02]  /*4a1c0*/  LOP3.LUT R172, R0, R213, RZ, 0xfc, !PT ;  /* 0x000000d500ac7212 */ /* 0x000fe400078efcff */
[----:B------:R-:W-:Y:S01]  /*4a1d0*/  IADD3 R52, P1, R54, UR6, RZ ;  /* 0x0000000636347c10 */ /* 0x000fe2000ff3e0ff */
[----:B------:R-:W-:Y:S01]  /*4a1e0*/  ULDC UR6, c[0x0][0x248] ;  /* 0x0000920000067ab9 */ /* 0x000fe20000000800 */
[C-C-:B------:R-:W-:Y:S02]  /*4a1f0*/  LOP3.LUT R173, R0.reuse, 0x2, R213.reuse, 0xfe, !PT ;  /* 0x0000000200ad7812 */ /* 0x140fe400078efed5 */
[C---:B------:R-:W-:Y:S02]  /*4a200*/  LOP3.LUT R168, R0.reuse, 0x4, R213, 0xfe, !PT ;  /* 0x0000000400a87812 */ /* 0x040fe400078efed5 */
[----:B------:R-:W-:-:S02]  /*4a210*/  LOP3.LUT R40, R0, R155, RZ, 0xfc, !PT ;  /* 0x0000009b00287212 */ /* 0x000fc400078efcff */
[C---:B------:R-:W-:Y:S01]  /*4a220*/  LOP3.LUT R41, R0.reuse, R154, RZ, 0xfc, !PT ;  /* 0x0000009a00297212 */ /* 0x040fe200078efcff */
[----:B------:R-:W3:Y:S01]  /*4a230*/  LDS.128 R16, [R38] ;  /* 0x0000000026107984 */ /* 0x000ee20000000c00 */
[----:B------:R-:W-:Y:S02]  /*4a240*/  PRMT R196, R181, 0x5410, R196 ;  /* 0x00005410b5c47816 */ /* 0x000fe400000000c4 */
[----:B------:R-:W-:Y:S01]  /*4a250*/  LOP3.LUT R3, R25, 0xffff, RZ, 0xc0, !PT ;  /* 0x0000ffff19037812 */ /* 0x000fe200078ec0ff */
[----:B------:R-:W-:Y:S01]  /*4a260*/  BAR.SYNC.DEFER_BLOCKING 0x0 ;  /* 0x0000000000007b1d */ /* 0x000fe20000010000 */
[----:B------:R-:W-:Y:S02]  /*4a270*/  PRMT R24, R27, 0x4210, R2 ;  /* 0x000042101b187816 */ /* 0x000fe40000000002 */
[----:B------:R-:W-:Y:S02]  /*4a280*/  LOP3.LUT R42, R0, R153, RZ, 0xfc, !PT ;  /* 0x00000099002a7212 */ /* 0x000fe400078efcff */
[----:B------:R-:W-:-:S02]  /*4a290*/  PRMT R34, R34, 0x4210, R37 ;  /* 0x0000421022227816 */ /* 0x000fc40000000025 */
[----:B------:R-:W-:Y:S01]  /*4a2a0*/  LEA.HI.X.SX32 R54, R54, UR7, 0x1, P1 ;  /* 0x0000000736367c11 */ /* 0x000fe200088f0eff */
[----:B------:R-:W-:Y:S01]  /*4a2b0*/  ULDC UR7, c[0x0][0x22c] ;  /* 0x00008b0000077ab9 */ /* 0x000fe20000000800 */
[C---:B------:R-:W-:Y:S02]  /*4a2c0*/  LEA.HI R155, R152.reuse, 0xbe, RZ, 0x1a ;  /* 0x000000be989b7811 */ /* 0x040fe400078fd0ff */
[----:B------:R-:W-:Y:S02]  /*4a2d0*/  LEA.HI R154, R152, 0xae, RZ, 0x1a ;  /* 0x000000ae989a7811 */ /* 0x000fe400078fd0ff */
[C-C-:B------:R-:W-:Y:S02]  /*4a2e0*/  LOP3.LUT R169, R0.reuse, 0x6, R213.reuse, 0xfe, !PT ;  /* 0x0000000600a97812 */ /* 0x140fe400078efed5 */
[C-C-:B------:R-:W-:Y:S02]  /*4a2f0*/  LOP3.LUT R166, R0.reuse, 0x8, R213.reuse, 0xfe, !PT ;  /* 0x0000000800a67812 */ /* 0x140fe400078efed5 */
[----:B------:R-:W-:-:S02]  /*4a300*/  LOP3.LUT R167, R0, 0xa, R213, 0xfe, !PT ;  /* 0x0000000a00a77812 */ /* 0x000fc400078efed5 */
[C-C-:B------:R-:W-:Y:S02]  /*4a310*/  LOP3.LUT R164, R0.reuse, 0xc, R213.reuse, 0xfe, !PT ;  /* 0x0000000c00a47812 */ /* 0x140fe400078efed5 */
[C-C-:B------:R-:W-:Y:S02]  /*4a320*/  LOP3.LUT R161, R0.reuse, 0x10, R213.reuse, 0xfe, !PT ;  /* 0x0000001000a17812 */ /* 0x140fe400078efed5 */
[----:B------:R-:W-:Y:S01]  /*4a330*/  LOP3.LUT R162, R0, 0x12, R213, 0xfe, !PT ;  /* 0x0000001200a27812 */ /* 0x000fe200078efed5 */
[----:B------:R4:W-:Y:S01]  /*4a340*/  STSM.16.M88.4 [R189], R28 ;  /* 0x0000001cbd007844 */ /* 0x0009e20000000200 */
[----:B------:R-:W-:Y:S02]  /*4a350*/  PRMT R25, R175, 0x5210, R2 ;  /* 0x00005210af197816 */ /* 0x000fe40000000002 */
[--C-:B------:R-:W-:Y:S01]  /*4a360*/  PRMT R26, R26, 0x4210, R3.reuse ;  /* 0x000042101a1a7816 */ /* 0x100fe20000000003 */
[----:B------:R-:W-:Y:S01]  /*4a370*/  BAR.SYNC.DEFER_BLOCKING 0x0 ;  /* 0x0000000000007b1d */ /* 0x000fe20000010000 */
[----:B------:R-:W-:-:S02]  /*4a380*/  PRMT R27, R196, 0x5210, R3 ;  /* 0x00005210c41b7816 */ /* 0x000fc40000000003 */
[----:B------:R-:W-:Y:S02]  /*4a390*/  LEA.HI R153, R152, 0x9e, RZ, 0x1a ;  /* 0x0000009e98997811 */ /* 0x000fe400078fd0ff */
[----:B------:R-:W-:Y:S02]  /*4a3a0*/  ISETP.LT.AND P1, PT, R172, UR9, !P0 ;  /* 0x00000009ac007c0c */ /* 0x000fe4000c721270 */
[----:B------:R-:W-:Y:S02]  /*4a3b0*/  ISETP.LT.AND P4, PT, R173, UR7, !P0 ;  /* 0x00000007ad007c0c */ /* 0x000fe4000c781270 */
[C---:B------:R-:W-:Y:S02]  /*4a3c0*/  LOP3.LUT R43, R0.reuse, R155, RZ, 0xfc, !PT ;  /* 0x0000009b002b7212 */ /* 0x040fe400078efcff */
[----:B------:R-:W-:Y:S02]  /*4a3d0*/  LOP3.LUT R44, R0, R154, RZ, 0xfc, !PT ;  /* 0x0000009a002c7212 */ /* 0x000fe400078efcff */
[----:B----4-:R-:W-:-:S02]  /*4a3e0*/  PRMT R28, R171, 0x4210, R32 ;  /* 0x00004210ab1c7816 */ /* 0x010fc40000000020 */
[----:B------:R-:W-:Y:S02]  /*4a3f0*/  PRMT R29, R177, 0x5210, R32 ;  /* 0x00005210b11d7816 */ /* 0x000fe40000000020 */
[--C-:B------:R-:W-:Y:S02]  /*4a400*/  PRMT R30, R170, 0x4210, R33.reuse ;  /* 0x00004210aa1e7816 */ /* 0x100fe40000000021 */
[----:B------:R-:W-:Y:S02]  /*4a410*/  PRMT R31, R180, 0x5210, R33 ;  /* 0x00005210b41f7816 */ /* 0x000fe40000000021 */
[----:B------:R-:W-:Y:S02]  /*4a420*/  LOP3.LUT R2, R35, 0xffff, RZ, 0xc0, !PT ;  /* 0x0000ffff23027812 */ /* 0x000fe400078ec0ff */
[----:B------:R-:W-:Y:S01]  /*4a430*/  LOP3.LUT R45, R0, R153, RZ, 0xfc, !PT ;  /* 0x00000099002d7212 */ /* 0x000fe200078efcff */
[----:B------:R-:W4:Y:S01]  /*4a440*/  LDS.128 R20, [R38] ;  /* 0x0000000026147984 */ /* 0x000f220000000c00 */
[----:B------:R-:W-:Y:S01]  /*4a450*/  IMAD R3, R172, UR4, RZ ;  /* 0x00000004ac037c24 */ /* 0x000fe2000f8e02ff */
[--C-:B------:R-:W-:Y:S01]  /*4a460*/  PRMT R32, R165, 0x4210, R2.reuse ;  /* 0x00004210a5207816 */ /* 0x100fe20000000002 */
[----:B------:R-:W-:Y:S01]  /*4a470*/  IMAD R173, R173, UR6, RZ ;  /* 0x00000006adad7c24 */ /* 0x000fe2000f8e02ff */
[----:B------:R-:W-:Y:S01]  /*4a480*/  BAR.SYNC.DEFER_BLOCKING 0x0 ;  /* 0x0000000000007b1d */ /* 0x000fe20000010000 */
[----:B------:R-:W-:-:S02]  /*4a490*/  PRMT R33, R179, 0x5210, R2 ;  /* 0x00005210b3217816 */ /* 0x000fc40000000002 */
[----:B------:R-:W-:Y:S02]  /*4a4a0*/  PRMT R35, R202, 0x5210, R37 ;  /* 0x00005210ca237816 */ /* 0x000fe40000000025 */
[----:B0-----:R-:W-:Y:S01]  /*4a4b0*/  PRMT R171, R8, 0x7770, RZ ;  /* 0x0000777008ab7816 */ /* 0x001fe200000000ff */
[----:B------:R-:W-:Y:S01]  /*4a4c0*/  ULDC UR4, c[0x0][0x248] ;  /* 0x0000920000047ab9 */ /* 0x000fe20000000800 */
[C---:B------:R-:W-:Y:S01]  /*4a4d0*/  LEA.HI R155, R152.reuse, 0x8e, RZ, 0x1a ;  /* 0x0000008e989b7811 */ /* 0x040fe200078fd0ff */
[----:B------:R-:W0:Y:S01]  /*4a4e0*/  S2R R153, SR_TID.X ;  /* 0x0000000000997919 */ /* 0x000e220000002100 */
[----:B------:R-:W-:Y:S01]  /*4a4f0*/  LEA.HI R154, R152, 0x7e, RZ, 0x1a ;  /* 0x0000007e989a7811 */ /* 0x000fe200078fd0ff */
[----:B------:R-:W-:Y:S01]  /*4a500*/  ULDC UR9, c[0x0][0x22c] ;  /* 0x00008b0000097ab9 */ /* 0x000fe20000000800 */
[----:B------:R-:W-:Y:S01]  /*4a510*/  PRMT R165, R9, 0x7770, RZ ;  /* 0x0000777009a57816 */ /* 0x000fe200000000ff */
[----:B------:R-:W-:Y:S01]  /*4a520*/  ULDC UR6, c[0x0][0x248] ;  /* 0x0000920000067ab9 */ /* 0x000fe20000000800 */
[----:B------:R-:W-:Y:S01]  /*4a530*/  ULDC UR7, c[0x0][0x248] ;  /* 0x0000920000077ab9 */ /* 0x000fe20000000800 */
[----:B------:R-:W-:-:S02]  /*4a540*/  LOP3.LUT R158, R0, 0x14, R213, 0xfe, !PT ;  /* 0x00000014009e7812 */ /* 0x000fc400078efed5 */
[C-C-:B------:R-:W-:Y:S02]  /*4a550*/  LOP3.LUT R159, R0.reuse, 0x16, R213.reuse, 0xfe, !PT ;  /* 0x00000016009f7812 */ /* 0x140fe400078efed5 */
[C-C-:B------:R-:W-:Y:S02]  /*4a560*/  LOP3.LUT R160, R0.reuse, 0x18, R213.reuse, 0xfe, !PT ;  /* 0x0000001800a07812 */ /* 0x140fe400078efed5 */
[C---:B------:R-:W-:Y:S02]  /*4a570*/  LOP3.LUT R157, R0.reuse, 0x1a, R213, 0xfe, !PT ;  /* 0x0000001a009d7812 */ /* 0x040fe400078efed5 */
[C---:B------:R-:W-:Y:S01]  /*4a580*/  LOP3.LUT R48, R0.reuse, R156, RZ, 0xfc, !PT ;  /* 0x0000009c00307212 */ /* 0x040fe200078efcff */
[----:B------:R-:W-:Y:S01]  /*4a590*/  STSM.16.M88.4 [R189], R24 ;  /* 0x00000018bd007844 */ /* 0x000fe20000000200 */
[-C--:B------:R-:W-:Y:S02]  /*4a5a0*/  IADD3 R2, P2, R3, R52.reuse, RZ ;  /* 0x0000003403027210 */ /* 0x080fe40007f5e0ff */
[----:B------:R-:W-:Y:S01]  /*4a5b0*/  IADD3 R36, P3, R173, R52, RZ ;  /* 0x00000034ad247210 */ /* 0x000fe20007f7e0ff */
[----:B------:R-:W-:Y:S01]  /*4a5c0*/  BAR.SYNC.DEFER_BLOCKING 0x0 ;  /* 0x0000000000007b1d */ /* 0x000fe20000010000 */
[----:B------:R-:W-:-:S02]  /*4a5d0*/  LOP3.LUT R46, R0, R155, RZ, 0xfc, !PT ;  /* 0x0000009b002e7212 */ /* 0x000fc400078efcff */
[----:B------:R-:W-:Y:S02]  /*4a5e0*/  LEA.HI.X.SX32 R3, R3, R54, 0x1, P2 ;  /* 0x0000003603037211 */ /* 0x000fe400010f0eff */
[----:B------:R-:W-:Y:S01]  /*4a5f0*/  LOP3.LUT R47, R0, R154, RZ, 0xfc, !PT ;  /* 0x0000009a002f7212 */ /* 0x000fe200078efcff */
[----:B------:R-:W4:Y:S01]  /*4a600*/  LDS.128 R24, [R38] ;  /* 0x0000000026187984 */ /* 0x000f220000000c00 */
[----:B------:R-:W-:Y:S02]  /*4a610*/  LEA.HI.X.SX32 R37, R173, R54, 0x1, P3 ;  /* 0x00000036ad257211 */ /* 0x000fe400018f0eff */
[C---:B0-----:R-:W-:Y:S01]  /*4a620*/  LEA.HI R155, R153.reuse, 0x5e, RZ, 0x1a ;  /* 0x0000005e999b7811 */ /* 0x041fe200078fd0ff */
[----:B------:R-:W-:Y:S01]  /*4a630*/  BAR.SYNC.DEFER_BLOCKING 0x0 ;  /* 0x0000000000007b1d */ /* 0x000fe20000010000 */
[----:B------:R-:W-:Y:S02]  /*4a640*/  LEA.HI R154, R153, 0x4e, RZ, 0x1a ;  /* 0x0000004e999a7811 */ /* 0x000fe400078fd0ff */
[----:B------:R-:W-:-:S02]  /*4a650*/  ISETP.LT.AND P2, PT, R169, UR9, !P0 ;  /* 0x00000009a9007c0c */ /* 0x000fc4000c741270 */
[----:B------:R-:W-:Y:S02]  /*4a660*/  ISETP.LT.AND P3, PT, R166, UR10, !P0 ;  /* 0x0000000aa6007c0c */ /* 0x000fe4000c761270 */
[C---:B------:R-:W-:Y:S01]  /*4a670*/  LOP3.LUT R49, R0.reuse, R155, RZ, 0xfc, !PT ;  /* 0x0000009b00317212 */ /* 0x040fe200078efcff */
[----:B------:R-:W-:Y:S01]  /*4a680*/  STSM.16.M88.4 [R189], R28 ;  /* 0x0000001cbd007844 */ /* 0x000fe20000000200 */
[----:B------:R-:W-:Y:S01]  /*4a690*/  LEA.HI R153, R153, 0x3e, RZ, 0x1a ;  /* 0x0000003e99997811 */ /* 0x000fe200078fd0ff */
[----:B------:R-:W-:Y:S01]  /*4a6a0*/  IMAD R169, R169, UR6, RZ ;  /* 0x00000006a9a97c24 */ /* 0x000fe2000f8e02ff */
[C---:B------:R-:W-:Y:S01]  /*4a6b0*/  LOP3.LUT R50, R0.reuse, R154, RZ, 0xfc, !PT ;  /* 0x0000009a00327212 */ /* 0x040fe200078efcff */
[----:B------:R-:W-:Y:S01]  /*4a6c0*/  BAR.SYNC.DEFER_BLOCKING 0x0 ;  /* 0x0000000000007b1d */ /* 0x000fe20000010000 */
[----:B------:R-:W-:Y:S02]  /*4a6d0*/  LOP3.LUT R51, R0, R153, RZ, 0xfc, !PT ;  /* 0x0000009900337212 */ /* 0x000fe400078efcff */
[----:B------:R-:W-:-:S02]  /*4a6e0*/  LEA.HI R154, R152, 0x2e, RZ, 0x1a ;  /* 0x0000002e989a7811 */ /* 0x000fc400078fd0ff */
[C---:B------:R-:W-:Y:S01]  /*4a6f0*/  LEA.HI R153, R152.reuse, 0x1e, RZ, 0x1a ;  /* 0x0000001e98997811 */ /* 0x040fe200078fd0ff */
[----:B------:R-:W-:Y:S01]  /*4a700*/  ULDC UR6, c[0x0][0x248] ;  /* 0x0000920000067ab9 */ /* 0x000fe20000000800 */
[----:B------:R-:W-:Y:S01]  /*4a710*/  LEA.HI R152, R152, 0xe, RZ, 0x1a ;  /* 0x0000000e98987811 */ /* 0x000fe200078fd0ff */
[----:B------:R-:W-:Y:S01]  /*4a720*/  ULDC UR10, c[0x0][0x22c] ;  /* 0x00008b00000a7ab9 */ /* 0x000fe20000000800 */
[----:B------:R-:W-:Y:S01]  /*4a730*/  ULDC UR9, c[0x0][0x22c] ;  /* 0x00008b0000097ab9 */ /* 0x000fe20000000800 */
[C---:B------:R-:W-:Y:S02]  /*4a740*/  LOP3.LUT R155, R0.reuse, R153, RZ, 0xfc, !PT ;  /* 0x00000099009b7212 */ /* 0x040fe400078efcff */
[C---:B------:R-:W-:Y:S01]  /*4a750*/  LOP3.LUT R163, R0.reuse, R152, RZ, 0xfc, !PT ;  /* 0x0000009800a37212 */ /* 0x040fe200078efcff */
[----:B------:R-:W0:Y:S01]  /*4a760*/  LDS.128 R28, [R38] ;  /* 0x00000000261c7984 */ /* 0x000e220000000c00 */
[C---:B------:R-:W-:Y:S02]  /*4a770*/  LOP3.LUT R156, R0.reuse, 0x1c, R213, 0xfe, !PT ;  /* 0x0000001c009c7812 */ /* 0x040fe400078efed5 */
[----:B------:R-:W-:Y:S01]  /*4a780*/  LOP3.LUT R53, R0, R154, RZ, 0xfc, !PT ;  /* 0x0000009a00357212 */ /* 0x000fe200078efcff */
[----:B------:R-:W-:Y:S06]  /*4a790*/  BAR.SYNC.DEFER_BLOCKING 0x0 ;  /* 0x0000000000007b1d */ /* 0x000fec0000010000 */
[----:B------:R1:W-:Y:S02]  /*4a7a0*/  STSM.16.M88.4 [R189], R32 ;  /* 0x00000020bd007844 */ /* 0x0003e40000000200 */
[----:B------:R-:W-:Y:S01]  /*4a7b0*/  BAR.SYNC.DEFER_BLOCKING 0x0 ;  /* 0x0000000000007b1d */ /* 0x000fe20000010000 */
[----:B-1----:R-:W-:-:S05]  /*4a7c0*/  IMAD R33, R168, UR4, RZ ;  /* 0x00000004a8217c24 */ /* 0x002fca000f8e02ff */
[----:B------:R-:W-:Y:S01]  /*4a7d0*/  ULDC UR4, c[0x0][0x248] ;  /* 0x0000920000047ab9 */ /* 0x000fe20000000800 */
[C---:B------:R-:W-:Y:S01]  /*4a7e0*/  IADD3 R34, P5, R33.reuse, R52, RZ ;  /* 0x0000003421227210 */ /* 0x040fe20007fbe0ff */
[----:B------:R1:W-:Y:S01]  /*4a7f0*/  @P1 STG.E.U8 desc[UR18][R2.64], R171 ;  /* 0x000000ab02001986 */ /* 0x0003e2000c101112 */
[----:B------:R-:W-:Y:S01]  /*4a800*/  ISETP.LT.AND P1, PT, R168, UR8, !P0 ;  /* 0x00000008a8007c0c */ /* 0x000fe2000c721270 */
[----:B------:R-:W-:Y:S01]  /*4a810*/  ULDC UR8, c[0x0][0x22c] ;  /* 0x00008b0000087ab9 */ /* 0x000fe20000000800 */
[----:B------:R-:W-:Y:S01]  /*4a820*/  LEA.HI.X.SX32 R35, R33, R54, 0x1, P5 ;  /* 0x0000003621237211 */ /* 0x000fe200028f0eff */
[----:B------:R2:W-:Y:S01]  /*4a830*/  @P4 STG.E.U8 desc[UR18][R36.64], R165 ;  /* 0x000000a524004986 */ /* 0x0005e2000c101112 */
[C---:B------:R-:W-:Y:S01]  /*4a840*/  ISETP.LT.AND P4, PT, R167.reuse, UR8, !P0 ;  /* 0x00000008a7007c0c */ /* 0x040fe2000c781270 */
[----:B------:R-:W-:Y:S01]  /*4a850*/  IMAD R167, R167, UR4, RZ ;  /* 0x00000004a7a77c24 */ /* 0x000fe2000f8e02ff */
[----:B------:R-:W-:Y:S01]  /*4a860*/  ULDC UR8, c[0x0][0x22c] ;  /* 0x00008b0000087ab9 */ /* 0x000fe20000000800 */
[----:B------:R-:W-:Y:S01]  /*4a870*/  ULDC UR4, c[0x0][0x248] ;  /* 0x0000920000047ab9 */ /* 0x000fe20000000800 */
[----:B-1----:R-:W-:Y:S01]  /*4a880*/  PRMT R171, R10, 0x7770, RZ ;  /* 0x000077700aab7816 */ /* 0x002fe200000000ff */
[----:B--2---:R-:W-:Y:S01]  /*4a890*/  IMAD R37, R166, UR7, RZ ;  /* 0x00000007a6257c24 */ /* 0x004fe2000f8e02ff */
[----:B------:R-:W-:-:S03]  /*4a8a0*/  IADD3 R2, P6, R169, R52, RZ ;  /* 0x00000034a9027210 */ /* 0x000fc60007fde0ff */
[----:B------:R1:W-:Y:S01]  /*4a8b0*/  @P1 STG.E.U8 desc[UR18][R34.64], R171 ;  /* 0x000000ab22001986 */ /* 0x0003e2000c101112 */
[-C--:B------:R-:W-:Y:S01]  /*4a8c0*/  IADD3 R36, P1, R167, R52.reuse, RZ ;  /* 0x00000034a7247210 */ /* 0x080fe20007f3e0ff */
[----:B------:R-:W-:Y:S01]  /*4a8d0*/  ULDC UR7, c[0x0][0x22c] ;  /* 0x00008b0000077ab9 */ /* 0x000fe20000000800 */
[----:B------:R-:W-:Y:S02]  /*4a8e0*/  IADD3 R32, P5, R37, R52, RZ ;  /* 0x0000003425207210 */ /* 0x000fe40007fbe0ff */
[-C--:B------:R-:W-:Y:S02]  /*4a8f0*/  LEA.HI.X.SX32 R3, R169, R54.reuse, 0x1, P6 ;  /* 0x00000036a9037211 */ /* 0x080fe400030f0eff */
[-C--:B------:R-:W-:Y:S02]  /*4a900*/  LEA.HI.X.SX32 R33, R37, R54.reuse, 0x1, P5 ;  /* 0x0000003625217211 */ /* 0x080fe400028f0eff */
[----:B------:R-:W-:Y:S02]  /*4a910*/  PRMT R169, R11, 0x7770, RZ ;  /* 0x000077700ba97816 */ /* 0x000fe400000000ff */
[----:B------:R-:W-:-:S02]  /*4a920*/  LEA.HI.X.SX32 R37, R167, R54, 0x1, P1 ;  /* 0x00000036a7257211 */ /* 0x000fc400008f0eff */
[----:B------:R-:W-:Y:S02]  /*4a930*/  PRMT R167, R8, 0x7771, RZ ;  /* 0x0000777108a77816 */ /* 0x000fe400000000ff */
[----:B------:R-:W-:Y:S01]  /*4a940*/  PRMT R165, R9, 0x7771, RZ ;  /* 0x0000777109a57816 */ /* 0x000fe200000000ff */
[----:B------:R2:W-:Y:S01]  /*4a950*/  @P2 STG.E.U8 desc[UR18][R2.64], R169 ;  /* 0x000000a902002986 */ /* 0x0005e2000c101112 */
[C---:B------:R-:W-:Y:S01]  /*4a960*/  ISETP.LT.AND P1, PT, R163.reuse, UR8, !P0 ;  /* 0x00000008a3007c0c */ /* 0x040fe2000c721270 */
[----:B------:R-:W-:Y:S01]  /*4a970*/  IMAD R163, R163, UR6, RZ ;  /* 0x00000006a3a37c24 */ /* 0x000fe2000f8e02ff */
[----:B------:R-:W-:Y:S01]  /*4a980*/  ULDC UR6, c[0x0][0x248] ;  /* 0x0000920000067ab9 */ /* 0x000fe20000000800 */
[----:B------:R-:W-:Y:S01]  /*4a990*/  @P3 STG.E.U8 desc[UR18][R32.64], R167 ;  /* 0x000000a720003986 */ /* 0x000fe2000c101112 */
[C---:B-1----:R-:W-:Y:S01]  /*4a9a0*/  IMAD R35, R164.reuse, UR4, RZ ;  /* 0x00000004a4237c24 */ /* 0x042fe2000f8e02ff */
[----:B------:R-:W-:Y:S01]  /*4a9b0*/  ULDC UR4, c[0x0][0x248] ;  /* 0x0000920000047ab9 */ /* 0x000fe20000000800 */
[----:B------:R-:W-:Y:S01]  /*4a9c0*/  ULDC UR8, c[0x0][0x22c] ;  /* 0x00008b0000087ab9 */ /* 0x000fe20000000800 */
[----:B------:R1:W-:Y:S01]  /*4a9d0*/  @P4 STG.E.U8 desc[UR18][R36.64], R165 ;  /* 0x000000a524004986 */ /* 0x0003e2000c101112 */
[----:B------:R-:W-:Y:S01]  /*4a9e0*/  ISETP.LT.AND P4, PT, R164, UR7, !P0 ;  /* 0x00000007a4007c0c */ /* 0x000fe2000c781270 */
[----:B------:R-:W-:Y:S01]  /*4a9f0*/  ULDC UR7, c[0x0][0x22c] ;  /* 0x00008b0000077ab9 */ /* 0x000fe20000000800 */
[----:B--2---:R-:W-:-:S04]  /*4aa00*/  IADD3 R2, P2, R163, R52, RZ ;  /* 0x00000034a3027210 */ /* 0x004fc80007f5e0ff */
[----:B------:R-:W-:Y:S02]  /*4aa10*/  LEA.HI.X.SX32 R3, R163, R54, 0x1, P2 ;  /* 0x00000036a3037211 */ /* 0x000fe400010f0eff */
[----:B-1----:R-:W-:Y:S02]  /*4aa20*/  IADD3 R36, P3, R35, R52, RZ ;  /* 0x0000003423247210 */ /* 0x002fe40007f7e0ff */
[C---:B------:R-:W-:Y:S01]  /*4aa30*/  ISETP.LT.AND P2, PT, R161.reuse, UR7, !P0 ;  /* 0x00000007a1007c0c */ /* 0x040fe2000c741270 */
[----:B------:R-:W-:Y:S01]  /*4aa40*/  IMAD R161, R161, UR4, RZ ;  /* 0x00000004a1a17c24 */ /* 0x000fe2000f8e02ff */
[----:B------:R-:W-:Y:S01]  /*4aa50*/  LEA.HI.X.SX32 R37, R35, R54, 0x1, P3 ;  /* 0x0000003623257211 */ /* 0x000fe200018f0eff */
[----:B------:R-:W-:Y:S01]  /*4aa60*/  IMAD R35, R162, UR6, RZ ;  /* 0x00000006a2237c24 */ /* 0x000fe2000f8e02ff */
[----:B------:R-:W-:Y:S01]  /*4aa70*/  PRMT R167, R10, 0x7771, RZ ;  /* 0x000077710aa77816 */ /* 0x000fe200000000ff */
[----:B------:R-:W-:Y:S01]  /*4aa80*/  ULDC UR4, c[0x0][0x248] ;  /* 0x0000920000047ab9 */ /* 0x000fe20000000800 */
[----:B------:R-:W-:Y:S01]  /*4aa90*/  ISETP.LT.AND P5, PT, R162, UR8, !P0 ;  /* 0x00000008a2007c0c */ /* 0x000fe2000c7a1270 */
[----:B------:R-:W-:Y:S01]  /*4aaa0*/  ULDC UR6, c[0x0][0x248] ;  /* 0x0000920000067ab9 */ /* 0x000fe20000000800 */
[-C--:B------:R-:W-:Y:S01]  /*4aab0*/  IADD3 R32, P3, R161, R52.reuse, RZ ;  /* 0x00000034a1207210 */ /* 0x080fe20007f7e0ff */
[----:B------:R-:W-:Y:S01]  /*4aac0*/  @P4 STG.E.U8 desc[UR18][R36.64], R167 ;  /* 0x000000a724004986 */ /* 0x000fe2000c101112 */
[----:B------:R-:W-:Y:S01]  /*4aad0*/  PRMT R165, R11, 0x7771, RZ ;  /* 0x000077710ba57816 */ /* 0x000fe200000000ff */
[----:B------:R-:W-:Y:S01]  /*4aae0*/  ULDC UR7, c[0x0][0x248] ;  /* 0x0000920000077ab9 */ /* 0x000fe20000000800 */
[----:B------:R-:W-:Y:S01]  /*4aaf0*/  IADD3 R34, P4, R35, R52, RZ ;  /* 0x0000003423227210 */ /* 0x000fe20007f9e0ff */
[----:B------:R-:W-:Y:S01]  /*4ab00*/  ULDC UR8, c[0x0][0x248] ;  /* 0x0000920000087ab9 */ /* 0x000fe20000000800 */
[----:B------:R-:W-:Y:S01]  /*4ab10*/  LEA.HI.X.SX32 R33, R161, R54, 0x1, P3 ;  /* 0x00000036a1217211 */ /* 0x000fe200018f0eff */
[----:B------:R1:W-:Y:S01]  /*4ab20*/  @P1 STG.E.U8 desc[UR18][R2.64], R165 ;  /* 0x000000a502001986 */ /* 0x0003e2000c101112 */
[----:B------:R-:W-:-:S02]  /*4ab30*/  PRMT R163, R8, 0x7772, RZ ;  /* 0x0000777208a37816 */ /* 0x000fc400000000ff */
[----:B------:R-:W-:Y:S02]  /*4ab40*/  LEA.HI.X.SX32 R35, R35, R54, 0x1, P4 ;  /* 0x0000003623237211 */ /* 0x000fe400020f0eff */
[----:B------:R-:W-:Y:S01]  /*4ab50*/  PRMT R161, R9, 0x7772, RZ ;  /* 0x0000777209a17816 */ /* 0x000fe200000000ff */
[----:B------:R2:W-:Y:S01]  /*4ab60*/  @P2 STG.E.U8 desc[UR18][R32.64], R163 ;  /* 0x000000a320002986 */ /* 0x0005e2000c101112 */
[C---:B------:R-:W-:Y:S01]  /*4ab70*/  ISETP.LT.AND P3, PT, R159.reuse, UR10, !P0 ;  /* 0x0000000a9f007c0c */ /* 0x040fe2000c761270 */
[----:B------:R-:W-:Y:S02]  /*4ab80*/  IMAD R159, R159, UR6, RZ ;  /* 0x000000069f9f7c24 */ /* 0x000fe4000f8e02ff */
[C---:B-1----:R-:W-:Y:S01]  /*4ab90*/  IMAD R3, R158.reuse, UR4, RZ ;  /* 0x000000049e037c24 */ /* 0x042fe2000f8e02ff */
[----:B------:R1:W-:Y:S01]  /*4aba0*/  @P5 STG.E.U8 desc[UR18][R34.64], R161 ;  /* 0x000000a122005986 */ /* 0x0003e2000c101112 */
[----:B------:R-:W-:Y:S01]  /*4abb0*/  ISETP.LT.AND P1, PT, R158, UR9, !P0 ;  /* 0x000000099e007c0c */ /* 0x000fe2000c721270 */
[----:B------:R-:W-:Y:S01]  /*4abc0*/  ULDC UR9, c[0x0][0x22c] ;  /* 0x00008b0000097ab9 */ /* 0x000fe20000000800 */
[C---:B------:R-:W-:Y:S01]  /*4abd0*/  ISETP.LT.AND P2, PT, R160.reuse, UR11, !P0 ;  /* 0x0000000ba0007c0c */ /* 0x040fe2000c741270 */
[----:B------:R-:W-:Y:S01]  /*4abe0*/  ULDC UR6, c[0x0][0x248] ;  /* 0x0000920000067ab9 */ /* 0x000fe20000000800 */
[-C--:B------:R-:W-:Y:S01]  /*4abf0*/  IADD3 R2, P6, R3, R52.reuse, RZ ;  /* 0x0000003403027210 */ /* 0x080fe20007fde0ff */
[----:B------:R-:W-:Y:S01]  /*4ac00*/  ULDC UR4, c[0x0][0x248] ;  /* 0x0000920000047ab9 */ /* 0x000fe20000000800 */
[----:B--2---:R-:W-:Y:S01]  /*4ac10*/  IADD3 R32, P5, R159, R52, RZ ;  /* 0x000000349f207210 */ /* 0x004fe20007fbe0ff */
[----:B------:R-:W-:Y:S01]  /*4ac20*/  ULDC UR10, c[0x0][0x22c] ;  /* 0x00008b00000a7ab9 */ /* 0x000fe20000000800 */
[----:B-1----:R-:W-:Y:S01]  /*4ac30*/  IMAD R35, R160, UR7, RZ ;  /* 0x00000007a0237c24 */ /* 0x002fe2000f8e02ff */
[----:B------:R-:W-:Y:S01]  /*4ac40*/  LEA.HI.X.SX32 R3, R3, R54, 0x1, P6 ;  /* 0x0000003603037211 */ /* 0x000fe200030f0eff */
[----:B------:R-:W-:Y:S01]  /*4ac50*/  ULDC UR7, c[0x0][0x248] ;  /* 0x0000920000077ab9 */ /* 0x000fe20000000800 */
[C---:B------:R-:W-:Y:S01]  /*4ac60*/  ISETP.LT.AND P4, PT, R157.reuse, UR12, !P0 ;  /* 0x0000000c9d007c0c */ /* 0x040fe2000c781270 */
[----:B------:R-:W-:Y:S01]  /*4ac70*/  IMAD R157, R157, UR8, RZ ;  /* 0x000000089d9d7c24 */ /* 0x000fe2000f8e02ff */
[----:B------:R-:W-:Y:S01]  /*4ac80*/  IADD3 R34, P6, R35, R52, RZ ;  /* 0x0000003423227210 */ /* 0x000fe20007fde0ff */
[----:B------:R-:W-:Y:S01]  /*4ac90*/  ULDC UR8, c[0x0][0x22c] ;  /* 0x00008b0000087ab9 */ /* 0x000fe20000000800 */
[----:B------:R-:W-:Y:S01]  /*4aca0*/  PRMT R167, R10, 0x7772, RZ ;  /* 0x000077720aa77816 */ /* 0x000fe200000000ff */
[----:B------:R-:W-:Y:S01]  /*4acb0*/  ULDC UR11, c[0x0][0x22c] ;  /* 0x00008b00000b7ab9 */ /* 0x000fe20000000800 */
[C---:B------:R-:W-:Y:S01]  /*4acc0*/  PRMT R37, R11.reuse, 0x7773, RZ ;  /* 0x000077730b257816 */ /* 0x040fe200000000ff */
[----:B------:R-:W-:Y:S01]  /*4acd0*/  ULDC UR12, c[0x0][0x22c] ;  /* 0x00008b00000c7ab9 */ /* 0x000fe20000000800 */
[----:B------:R-:W-:-:S02]  /*4ace0*/  PRMT R11, R11, 0x7772, RZ ;  /* 0x000077720b0b7816 */ /* 0x000fc400000000ff */
[-C--:B------:R-:W-:Y:S02]  /*4acf0*/  LEA.HI.X.SX32 R33, R159, R54.reuse, 0x1, P5 ;  /* 0x000000369f217211 */ /* 0x080fe400028f0eff */
[----:B------:R-:W-:Y:S02]  /*4ad00*/  PRMT R165, R8, 0x7773, RZ ;  /* 0x0000777308a57816 */ /* 0x000fe400000000ff */
[----:B------:R-:W-:Y:S01]  /*4ad10*/  LEA.HI.X.SX32 R35, R35, R54, 0x1, P6 ;  /* 0x0000003623237211 */ /* 0x000fe200030f0eff */
[----:B------:R1:W-:Y:S01]  /*4ad20*/  @P1 STG.E.U8 desc[UR18][R2.64], R167 ;  /* 0x000000a702001986 */ /* 0x0003e2000c101112 */
[----:B------:R-:W-:Y:S02]  /*4ad30*/  IADD3 R8, P5, R157, R52, RZ ;  /* 0x000000349d087210 */ /* 0x000fe40007fbe0ff */
[----:B------:R-:W-:Y:S01]  /*4ad40*/  PRMT R163, R9, 0x7773, RZ ;  /* 0x0000777309a37816 */ /* 0x000fe200000000ff */
[----:B------:R-:W-:Y:S01]  /*4ad50*/  @P3 STG.E.U8 desc[UR18][R32.64], R11 ;  /* 0x0000000b20003986 */ /* 0x000fe2000c101112 */
[----:B------:R-:W-:-:S03]  /*4ad60*/  LEA.HI.X.SX32 R9, R157, R54, 0x1, P5 ;  /* 0x000000369d097211 */ /* 0x000fc600028f0eff */
[----:B------:R-:W-:Y:S01]  /*4ad70*/  @P2 STG.E.U8 desc[UR18][R34.64], R165 ;  /* 0x000000a522002986 */ /* 0x000fe2000c101112 */
[C---:B------:R-:W-:Y:S01]  /*4ad80*/  ISETP.LT.AND P2, PT, R155.reuse, UR9, !P0 ;  /* 0x000000099b007c0c */ /* 0x040fe2000c741270 */
[----:B------:R-:W-:Y:S01]  /*4ad90*/  IMAD R155, R155, UR6, RZ ;  /* 0x000000069b9b7c24 */ /* 0x000fe2000f8e02ff */
[--C-:B------:R-:W-:Y:S01]  /*4ada0*/  LOP3.LUT R153, R0, 0x20, R213.reuse, 0xfe, !PT ;  /* 0x0000002000997812 */ /* 0x100fe200078efed5 */
[----:B------:R-:W-:Y:S01]  /*4adb0*/  ULDC UR6, c[0x0][0x22c] ;  /* 0x00008b0000067ab9 */ /* 0x000fe20000000800 */
[----:B------:R2:W-:Y:S01]  /*4adc0*/  @P4 STG.E.U8 desc[UR18][R8.64], R163 ;  /* 0x000000a308004986 */ /* 0x0005e2000c101112 */
[C---:B-1----:R-:W-:Y:S01]  /*4add0*/  IMAD R3, R156.reuse, UR4, RZ ;  /* 0x000000049c037c24 */ /* 0x042fe2000f8e02ff */
[C---:B------:R-:W-:Y:S01]  /*4ade0*/  ISETP.LT.AND P1, PT, R153.reuse, UR6, !P0 ;  /* 0x0000000699007c0c */ /* 0x040fe2000c721270 */
[----:B------:R-:W-:Y:S01]  /*4adf0*/  IMAD R153, R153, UR7, RZ ;  /* 0x0000000799997c24 */ /* 0x000fe2000f8e02ff */
[----:B------:R-:W-:Y:S01]  /*4ae00*/  ISETP.LT.AND P3, PT, R156, UR8, !P0 ;  /* 0x000000089c007c0c */ /* 0x000fe2000c761270 */
[----:B------:R-:W-:Y:S01]  /*4ae10*/  ULDC UR4, c[0x0][0x248] ;  /* 0x0000920000047ab9 */ /* 0x000fe20000000800 */
[----:B------:R-:W-:Y:S01]  /*4ae20*/  PRMT R161, R10, 0x7773, RZ ;  /* 0x000077730aa17816 */ /* 0x000fe200000000ff */
[----:B------:R-:W-:Y:S01]  /*4ae30*/  ULDC UR8, c[0x0][0x22c] ;  /* 0x00008b0000087ab9 */ /* 0x000fe20000000800 */
[-C--:B------:R-:W-:Y:S01]  /*4ae40*/  IADD3 R2, P4, R3, R52.reuse, RZ ;  /* 0x0000003403027210 */ /* 0x080fe20007f9e0ff */
[----:B------:R-:W-:Y:S01]  /*4ae50*/  ULDC UR6, c[0x0][0x248] ;  /* 0x0000920000067ab9 */ /* 0x000fe20000000800 */
[----:B------:R-:W-:Y:S01]  /*4ae60*/  LOP3.LUT R154, R0, 0x22, R213, 0xfe, !PT ;  /* 0x00000022009a7812 */ /* 0x000fe200078efed5 */
[----:B------:R-:W-:Y:S01]  /*4ae70*/  ULDC UR9, c[0x0][0x22c] ;  /* 0x00008b0000097ab9 */ /* 0x000fe20000000800 */
[----:B--2---:R-:W-:Y:S01]  /*4ae80*/  IADD3 R8, P5, R155, R52, RZ ;  /* 0x000000349b087210 */ /* 0x004fe20007fbe0ff */
[----:B------:R-:W-:-:S03]  /*4ae90*/  ULDC UR7, c[0x0][0x248] ;  /* 0x0000920000077ab9 */ /* 0x000fc60000000800 */
[----:B------:R-:W-:Y:S02]  /*4aea0*/  LEA.HI.X.SX32 R9, R155, R54, 0x1, P5 ;  /* 0x000000369b097211 */ /* 0x000fe400028f0eff */
[----:B------:R-:W-:Y:S02]  /*4aeb0*/  IADD3 R10, P5, R153, R52, RZ ;  /* 0x00000034990a7210 */ /* 0x000fe40007fbe0ff */
[-C--:B------:R-:W-:Y:S02]  /*4aec0*/  LEA.HI.X.SX32 R3, R3, R54.reuse, 0x1, P4 ;  /* 0x0000003603037211 */ /* 0x080fe400020f0eff */
[----:B------:R-:W-:Y:S02]  /*4aed0*/  LEA.HI.X.SX32 R11, R153, R54, 0x1, P5 ;  /* 0x00000036990b7211 */ /* 0x000fe400028f0eff */
[----:B------:R-:W-:Y:S01]  /*4aee0*/  PRMT R153, R4, 0x7770, RZ ;  /* 0x0000777004997816 */ /* 0x000fe200000000ff */
[----:B------:R-:W-:Y:S01]  /*4aef0*/  IMAD R33, R154, UR4, RZ ;  /* 0x000000049a217c24 */ /* 0x000fe2000f8e02ff */
[----:B------:R-:W-:Y:S01]  /*4af00*/  LOP3.LUT R55, R0, 0x24, R213, 0xfe, !PT ;  /* 0x0000002400377812 */ /* 0x000fe200078efed5 */
[----:B------:R1:W-:Y:S01]  /*4af10*/  @P3 STG.E.U8 desc[UR18][R2.64], R161 ;  /* 0x000000a102003986 */ /* 0x0003e2000c101112 */
[----:B------:R-:W-:Y:S01]  /*4af20*/  ISETP.LT.AND P4, PT, R154, UR8, !P0 ;  /* 0x000000089a007c0c */ /* 0x000fe2000c781270 */
[----:B------:R-:W-:Y:S01]  /*4af30*/  ULDC UR8, c[0x0][0x22c] ;  /* 0x00008b0000087ab9 */ /* 0x000fe20000000800 */
[----:B------:R-:W-:Y:S01]  /*4af40*/  ULDC UR4, c[0x0][0x248] ;  /* 0x0000920000047ab9 */ /* 0x000fe20000000800 */
[----:B------:R2:W-:Y:S01]  /*4af50*/  @P2 STG.E.U8 desc[UR18][R8.64], R37 ;  /* 0x0000002508002986 */ /* 0x0005e2000c101112 */
[----:B------:R-:W-:-:S03]  /*4af60*/  IADD3 R32, P3, R33, R52, RZ ;  /* 0x0000003421207210 */ /* 0x000fc60007f7e0ff */
[----:B------:R3:W-:Y:S01]  /*4af70*/  @P1 STG.E.U8 desc[UR18][R10.64], R153 ;  /* 0x000000990a001986 */ /* 0x0007e2000c101112 */
[C---:B------:R-:W-:Y:S01]  /*4af80*/  ISETP.LT.AND P1, PT, R55.reuse, UR8, !P0 ;  /* 0x0000000837007c0c */ /* 0x040fe2000c721270 */
[----:B------:R-:W-:Y:S01]  /*4af90*/  IMAD R55, R55, UR4, RZ ;  /* 0x0000000437377c24 */ /* 0x000fe2000f8e02ff */
[C-C-:B------:R-:W-:Y:S01]  /*4afa0*/  LOP3.LUT R56, R0.reuse, 0x26, R213.reuse, 0xfe, !PT ;  /* 0x0000002600387812 */ /* 0x140fe200078efed5 */
[----:B------:R-:W-:Y:S01]  /*4afb0*/  ULDC UR4, c[0x0][0x248] ;  /* 0x0000920000047ab9 */ /* 0x000fe20000000800 */
[C-C-:B------:R-:W-:Y:S01]  /*4afc0*/  LOP3.LUT R57, R0.reuse, 0x28, R213.reuse, 0xfe, !PT ;  /* 0x0000002800397812 */ /* 0x140fe200078efed5 */
[----:B------:R-:W-:Y:S01]  /*4afd0*/  ULDC UR8, c[0x0][0x22c] ;  /* 0x00008b0000087ab9 */ /* 0x000fe20000000800 */
[----:B------:R-:W-:Y:S02]  /*4afe0*/  LEA.HI.X.SX32 R33, R33, R54, 0x1, P3 ;  /* 0x0000003621217211 */ /* 0x000fe400018f0eff */
[----:B------:R-:W-:Y:S02]  /*4aff0*/  PRMT R35, R5, 0x7770, RZ ;  /* 0x0000777005237816 */ /* 0x000fe400000000ff */
[----:B------:R-:W-:-:S02]  /*4b000*/  LOP3.LUT R58, R0, 0x2a, R213, 0xfe, !PT ;  /* 0x0000002a003a7812 */ /* 0x000fc400078efed5 */
[----:B-1----:R-:W-:Y:S01]  /*4b010*/  IADD3 R2, P5, R55, R52, RZ ;  /* 0x0000003437027210 */ /* 0x002fe20007fbe0ff */
[C---:B--2---:R-:W-:Y:S01]  /*4b020*/  IMAD R9, R56.reuse, UR6, RZ ;  /* 0x0000000638097c24 */ /* 0x044fe2000f8e02ff */
[C---:B------:R-:W-:Y:S01]  /*4b030*/  ISETP.LT.AND P3, PT, R57.reuse, UR10, !P0 ;  /* 0x0000000a39007c0c */ /* 0x040fe2000c761270 */
[----:B------:R1:W-:Y:S01]  /*4b040*/  @P4 STG.E.U8 desc[UR18][R32.64], R35 ;  /* 0x0000002320004986 */ /* 0x0003e2000c101112 */
[----:B------:R-:W-:Y:S01]  /*4b050*/  ISETP.LT.AND P2, PT, R56, UR9, !P0 ;  /* 0x0000000938007c0c */ /* 0x000fe2000c741270 */
[----:B------:R-:W-:Y:S01]  /*4b060*/  IMAD R57, R57, UR7, RZ ;  /* 0x0000000739397c24 */ /* 0x000fe2000f8e02ff */
[----:B------:R-:W-:Y:S01]  /*4b070*/  LEA.HI.X.SX32 R3, R55, R54, 0x1, P5 ;  /* 0x0000003637037211 */ /* 0x000fe200028f0eff */
[----:B------:R-:W-:Y:S01]  /*4b080*/  ULDC UR6, c[0x0][0x248] ;  /* 0x0000920000067ab9 */ /* 0x000fe20000000800 */
[----:B---3--:R-:W-:Y:S01]  /*4b090*/  PRMT R153, R6, 0x7770, RZ ;  /* 0x0000777006997816 */ /* 0x008fe200000000ff */
[----:B------:R-:W-:Y:S01]  /*4b0a0*/  ULDC UR7, c[0x0][0x22c] ;  /* 0x00008b0000077ab9 */ /* 0x000fe20000000800 */
[C---:B------:R-:W-:Y:S01]  /*4b0b0*/  ISETP.LT.AND P4, PT, R58.reuse, UR8, !P0 ;  /* 0x000000083a007c0c */ /* 0x040fe2000c781270 */
[----:B------:R-:W-:Y:S01]  /*4b0c0*/  ULDC UR8, c[0x0][0x22c] ;  /* 0x00008b0000087ab9 */ /* 0x000fe20000000800 */
[-C--:B------:R-:W-:Y:S01]  /*4b0d0*/  IADD3 R8, P6, R9, R52.reuse, RZ ;  /* 0x0000003409087210 */ /* 0x080fe20007fde0ff */
[----:B------:R-:W-:Y:S01]  /*4b0e0*/  ULDC UR10, c[0x0][0x22c] ;  /* 0x00008b00000a7ab9 */ /* 0x000fe20000000800 */
[----:B-1----:R-:W-:Y:S01]  /*4b0f0*/  IMAD R33, R58, UR4, RZ ;  /* 0x000000043a217c24 */ /* 0x002fe2000f8e02ff */
[----:B------:R-:W-:Y:S01]  /*4b100*/  IADD3 R10, P5, R57, R52, RZ ;  /* 0x00000034390a7210 */ /* 0x000fe20007fbe0ff */
[----:B------:R1:W-:Y:S01]  /*4b110*/  @P1 STG.E.U8 desc[UR18][R2.64], R153 ;  /* 0x0000009902001986 */ /* 0x0003e2000c101112 */
[----:B------:R-:W-:Y:S01]  /*4b120*/  LEA.HI.X.SX32 R9, R9, R54, 0x1, P6 ;  /* 0x0000003609097211 */ /* 0x000fe200030f0eff */
[----:B------:R-:W-:Y:S01]  /*4b130*/  ULDC UR4, c[0x0][0x248] ;  /* 0x0000920000047ab9 */ /* 0x000fe20000000800 */
[----:B------:R-:W-:Y:S01]  /*4b140*/  IADD3 R32, P1, R33, R52, RZ ;  /* 0x0000003421207210 */ /* 0x000fe20007f3e0ff */
[----:B------:R-:W-:Y:S01]  /*4b150*/  ULDC UR9, c[0x0][0x22c] ;  /* 0x00008b0000097ab9 */ /* 0x000fe20000000800 */
[----:B------:R-:W-:-:S02]  /*4b160*/  PRMT R55, R7, 0x7770, RZ ;  /* 0x0000777007377816 */ /* 0x000fc400000000ff */
[-C--:B------:R-:W-:Y:S02]  /*4b170*/  LEA.HI.X.SX32 R11, R57, R54.reuse, 0x1, P5 ;  /* 0x00000036390b7211 */ /* 0x080fe400028f0eff */
[----:B------:R-:W-:Y:S02]  /*4b180*/  PRMT R37, R4, 0x7771, RZ ;  /* 0x0000777104257816 */ /* 0x000fe400000000ff */
[----:B------:R-:W-:Y:S02]  /*4b190*/  LEA.HI.X.SX32 R33, R33, R54, 0x1, P1 ;  /* 0x0000003621217211 */ /* 0x000fe400008f0eff */
[----:B------:R-:W-:Y:S01]  /*4b1a0*/  PRMT R35, R5, 0x7771, RZ ;  /* 0x0000777105237816 */ /* 0x000fe200000000ff */
[----:B------:R2:W-:Y:S01]  /*4b1b0*/  @P2 STG.E.U8 desc[UR18][R8.64], R55 ;  /* 0x0000003708002986 */ /* 0x0005e2000c101112 */
[C-C-:B------:R-:W-:Y:S02]  /*4b1c0*/  LOP3.LUT R59, R0.reuse, 0x2c, R213.reuse, 0xfe, !PT ;  /* 0x0000002c003b7812 */ /* 0x140fe400078efed5 */
[C---:B------:R-:W-:Y:S01]  /*4b1d0*/  ISETP.LT.AND P1, PT, R53.reuse, UR8, !P0 ;  /* 0x0000000835007c0c */ /* 0x040fe2000c721270 */
[----:B------:R3:W-:Y:S01]  /*4b1e0*/  @P3 STG.E.U8 desc[UR18][R10.64], R37 ;  /* 0x000000250a003986 */ /* 0x0007e2000c101112 */
[----:B------:R-:W-:Y:S01]  /*4b1f0*/  IMAD R53, R53, UR6, RZ ;  /* 0x0000000635357c24 */ /* 0x000fe2000f8e02ff */
[C-C-:B------:R-:W-:Y:S01]  /*4b200*/  LOP3.LUT R60, R0.reuse, 0x30, R213.reuse, 0xfe, !PT ;  /* 0x00000030003c7812 */ /* 0x140fe200078efed5 */
[----:B------:R-:W-:Y:S01]  /*4b210*/  ULDC UR8, c[0x0][0x22c] ;  /* 0x00008b0000087ab9 */ /* 0x000fe20000000800 */
[----:B------:R4:W-:Y:S01]  /*4b220*/  @P4 STG.E.U8 desc[UR18][R32.64], R35 ;  /* 0x0000002320004986 */ /* 0x0009e2000c101112 */
[C---:B------:R-:W-:Y:S01]  /*4b230*/  ISETP.LT.AND P4, PT, R59.reuse, UR7, !P0 ;  /* 0x000000073b007c0c */ /* 0x040fe2000c781270 */
[----:B------:R-:W-:Y:S01]  /*4b240*/  IMAD R59, R59, UR4, RZ ;  /* 0x000000043b3b7c24 */ /* 0x000fe2000f8e02ff */
[-C--:B-1----:R-:W-:Y:S01]  /*4b250*/  IADD3 R2, P2, R53, R52.reuse, RZ ;  /* 0x0000003435027210 */ /* 0x082fe20007f5e0ff */
[----:B------:R-:W-:Y:S01]  /*4b260*/  ULDC UR4, c[0x0][0x248] ;  /* 0x0000920000047ab9 */ /* 0x000fe20000000800 */
[----:B------:R-:W-:Y:S01]  /*4b270*/  LOP3.LUT R61, R0, 0x32, R213, 0xfe, !PT ;  /* 0x00000032003d7812 */ /* 0x000fe200078efed5 */
[----:B------:R-:W-:Y:S01]  /*4b280*/  ULDC UR7, c[0x0][0x22c] ;  /* 0x00008b0000077ab9 */ /* 0x000fe20000000800 */
[----:B--2---:R-:W-:Y:S01]  /*4b290*/  IADD3 R8, P3, R59, R52, RZ ;  /* 0x000000343b087210 */ /* 0x004fe20007f7e0ff */
[C---:B---3--:R-:W-:Y:S01]  /*4b2a0*/  IMAD R11, R60.reuse, UR4, RZ ;  /* 0x000000043c0b7c24 */ /* 0x048fe2000f8e02ff */
[-C--:B------:R-:W-:Y:S01]  /*4b2b0*/  LEA.HI.X.SX32 R3, R53, R54.reuse, 0x1, P2 ;  /* 0x0000003635037211 */ /* 0x080fe200010f0eff */
[----:B------:R-:W-:Y:S01]  /*4b2c0*/  ULDC UR6, c[0x0][0x248] ;  /* 0x0000920000067ab9 */ /* 0x000fe20000000800 */
[----:B------:R-:W-:Y:S01]  /*4b2d0*/  ISETP.LT.AND P2, PT, R60, UR7, !P0 ;  /* 0x000000073c007c0c */ /* 0x000fe2000c741270 */
[----:B------:R-:W-:Y:S01]  /*4b2e0*/  ULDC UR4, c[0x0][0x248] ;  /* 0x0000920000047ab9 */ /* 0x000fe20000000800 */
[----:B------:R-:W-:Y:S01]  /*4b2f0*/  LEA.HI.X.SX32 R9, R59, R54, 0x1, P3 ;  /* 0x000000363b097211 */ /* 0x000fe200018f0eff */
[----:B------:R-:W-:Y:S01]  /*4b300*/  ULDC UR7, c[0x0][0x248] ;  /* 0x0000920000077ab9 */ /* 0x000fe20000000800 */
[----:B------:R-:W-:-:S02]  /*4b310*/  PRMT R55, R6, 0x7771, RZ ;  /* 0x0000777106377816 */ /* 0x000fc400000000ff */
[C---:B------:R-:W-:Y:S01]  /*4b320*/  ISETP.LT.AND P5, PT, R61.reuse, UR8, !P0 ;  /* 0x000000083d007c0c */ /* 0x040fe2000c7a1270 */
[----:B------:R-:W-:Y:S01]  /*4b330*/  IMAD R61, R61, UR6, RZ ;  /* 0x000000063d3d7c24 */ /* 0x000fe2000f8e02ff */
[----:B------:R-:W-:Y:S02]  /*4b340*/  PRMT R53, R7, 0x7771, RZ ;  /* 0x0000777107357816 */ /* 0x000fe400000000ff */
[C-C-:B------:R-:W-:Y:S02]  /*4b350*/  LOP3.LUT R62, R0.reuse, 0x34, R213.reuse, 0xfe, !PT ;  /* 0x00000034003e7812 */ /* 0x140fe400078efed5 */
[-C--:B------:R-:W-:Y:S01]  /*4b360*/  IADD3 R10, P3, R11, R52.reuse, RZ ;  /* 0x000000340b0a7210 */ /* 0x080fe20007f7e0ff */
[----:B------:R-:W-:Y:S01]  /*4b370*/  @P4 STG.E.U8 desc[UR18][R8.64], R55 ;  /* 0x0000003708004986 */ /* 0x000fe2000c101112 */
[----:B------:R-:W-:Y:S01]  /*4b380*/  LOP3.LUT R63, R0, 0x36, R213, 0xfe, !PT ;  /* 0x00000036003f7812 */ /* 0x000fe200078efed5 */
[----:B------:R-:W-:Y:S01]  /*4b390*/  ULDC UR6, c[0x0][0x248] ;  /* 0x0000920000067ab9 */ /* 0x000fe20000000800 */
[----:B----4-:R-:W-:Y:S01]  /*4b3a0*/  IADD3 R32, P4, R61, R52, RZ ;  /* 0x000000343d207210 */ /* 0x010fe20007f9e0ff */
[----:B------:R1:W-:Y:S01]  /*4b3b0*/  @P1 STG.E.U8 desc[UR18][R2.64], R53 ;  /* 0x0000003502001986 */ /* 0x0003e2000c101112 */
[----:B------:R-:W-:Y:S01]  /*4b3c0*/  LEA.HI.X.SX32 R11, R11, R54, 0x1, P3 ;  /* 0x000000360b0b7211 */ /* 0x000fe200018f0eff */
[----:B------:R-:W-:Y:S01]  /*4b3d0*/  ULDC UR8, c[0x0][0x248] ;  /* 0x0000920000087ab9 */ /* 0x000fe20000000800 */
[----:B------:R-:W-:-:S02]  /*4b3e0*/  PRMT R37, R4, 0x7772, RZ ;  /* 0x0000777204257816 */ /* 0x000fc400000000ff */
[--C-:B------:R-:W-:Y:S02]  /*4b3f0*/  LOP3.LUT R64, R0, 0x38, R213.reuse, 0xfe, !PT ;  /* 0x0000003800407812 */ /* 0x100fe400078efed5 */
[----:B------:R-:W-:Y:S01]  /*4b400*/  LEA.HI.X.SX32 R33, R61, R54, 0x1, P4 ;  /* 0x000000363d217211 */ /* 0x000fe200020f0eff */
[----:B------:R2:W-:Y:S01]  /*4b410*/  @P2 STG.E.U8 desc[UR18][R10.64], R37 ;  /* 0x000000250a002986 */ /* 0x0005e2000c101112 */
[----:B------:R-:W-:Y:S01]  /*4b420*/  PRMT R35, R5, 0x7772, RZ ;  /* 0x0000777205237816 */ /* 0x000fe200000000ff */
[C---:B-1----:R-:W-:Y:S01]  /*4b430*/  IMAD R3, R62.reuse, UR4, RZ ;  /* 0x000000043e037c24 */ /* 0x042fe2000f8e02ff */
[C---:B------:R-:W-:Y:S01]  /*4b440*/  ISETP.LT.AND P3, PT, R63.reuse, UR10, !P0 ;  /* 0x0000000a3f007c0c */ /* 0x040fe2000c761270 */
[----:B------:R-:W-:Y:S01]  /*4b450*/  IMAD R63, R63, UR6, RZ ;  /* 0x000000063f3f7c24 */ /* 0x000fe2000f8e02ff */
[----:B------:R-:W-:Y:S02]  /*4b460*/  ISETP.LT.AND P1, PT, R62, UR9, !P0 ;  /* 0x000000093e007c0c */ /* 0x000fe4000c721270 */
[----:B------:R-:W-:-:S02]  /*4b470*/  LOP3.LUT R65, R0, 0x3a, R213, 0xfe, !PT ;  /* 0x0000003a00417812 */ /* 0x000fc400078efed5 */
[C---:B------:R-:W-:Y:S01]  /*4b480*/  ISETP.LT.AND P2, PT, R64.reuse, UR11, !P0 ;  /* 0x0000000b40007c0c */ /* 0x040fe2000c741270 */
[----:B--2---:R-:W-:Y:S01]  /*4b490*/  IMAD R11, R64, UR7, RZ ;  /* 0x00000007400b7c24 */ /* 0x004fe2000f8e02ff */
[-C--:B------:R-:W-:Y:S01]  /*4b4a0*/  IADD3 R2, P6, R3, R52.reuse, RZ ;  /* 0x0000003403027210 */ /* 0x080fe20007fde0ff */
[----:B------:R1:W-:Y:S01]  /*4b4b0*/  @P5 STG.E.U8 desc[UR18][R32.64], R35 ;  /* 0x0000002320005986 */ /* 0x0003e2000c101112 */
[----:B------:R-:W-:Y:S01]  /*4b4c0*/  IADD3 R8, P5, R63, R52, RZ ;  /* 0x000000343f087210 */ /* 0x000fe20007fbe0ff */
[----:B------:R-:W-:Y:S01]  /*4b4d0*/  ULDC UR9, c[0x0][0x22c] ;  /* 0x00008b0000097ab9 */ /* 0x000fe20000000800 */
        /* <DEDUP_REMOVED lines=8> */
[-C--:B------:R-:W-:Y:S01]  /*4b560*/  LEA.HI.X.SX32 R9, R63, R54.reuse, 0x1, P5 ;  /* 0x000000363f097211 */ /* 0x080fe200028f0eff */
[----:B------:R-:W-:Y:S01]  /*4b570*/  ULDC UR7, c[0x0][0x248] ;  /* 0x0000920000077ab9 */ /* 0x000fe20000000800 */
[C---:B-1----:R-:W-:Y:S01]  /*4b580*/  PRMT R33, R7.reuse, 0x7773, RZ ;  /* 0x0000777307217816 */ /* 0x042fe200000000ff */
[----:B------:R-:W-:Y:S01]  /*4b590*/  ULDC UR10, c[0x0][0x22c] ;  /* 0x00008b00000a7ab9 */ /* 0x000fe20000000800 */
[----:B------:R-:W-:Y:S01]  /*4b5a0*/  PRMT R7, R7, 0x7772, RZ ;  /* 0x0000777207077816 */ /* 0x000fe200000000ff */
[----:B------:R-:W-:Y:S01]  /*4b5b0*/  ULDC UR11, c[0x0][0x22c] ;  /* 0x00008b00000b7ab9 */ /* 0x000fe20000000800 */
[----:B------:R-:W-:Y:S01]  /*4b5c0*/  PRMT R53, R4, 0x7773, RZ ;  /* 0x0000777304357816 */ /* 0x000fe200000000ff */
[----:B------:R-:W-:Y:S01]  /*4b5d0*/  ULDC UR12, c[0x0][0x22c] ;  /* 0x00008b00000c7ab9 */ /* 0x000fe20000000800 */
[----:B------:R-:W-:Y:S01]  /*4b5e0*/  LEA.HI.X.SX32 R11, R11, R54, 0x1, P6 ;  /* 0x000000360b0b7211 */ /* 0x000fe200030f0eff */
[----:B------:R1:W-:Y:S01]  /*4b5f0*/  @P1 STG.E.U8 desc[UR18][R2.64], R55 ;  /* 0x0000003702001986 */ /* 0x0003e2000c101112 */
[----:B------:R-:W-:-:S02]  /*4b600*/  IADD3 R4, P5, R65, R52, RZ ;  /* 0x0000003441047210 */ /* 0x000fc40007fbe0ff */
[C-C-:B------:R-:W-:Y:S01]  /*4b610*/  LOP3.LUT R66, R0.reuse, 0x3c, R213.reuse, 0xfe, !PT ;  /* 0x0000003c00427812 */ /* 0x140fe200078efed5 */
[----:B------:R-:W-:Y:S01]  /*4b620*/  @P3 STG.E.U8 desc[UR18][R8.64], R7 ;  /* 0x0000000708003986 */ /* 0x000fe2000c101112 */
[----:B------:R-:W-:Y:S02]  /*4b630*/  PRMT R37, R5, 0x7773, RZ ;  /* 0x0000777305257816 */ /* 0x000fe400000000ff */
[----:B------:R-:W-:Y:S01]  /*4b640*/  LEA.HI.X.SX32 R5, R65, R54, 0x1, P5 ;  /* 0x0000003641057211 */ /* 0x000fe200028f0eff */
[----:B------:R-:W-:Y:S01]  /*4b650*/  @P2 STG.E.U8 desc[UR18][R10.64], R53 ;  /* 0x000000350a002986 */ /* 0x000fe2000c101112 */
[C---:B------:R-:W-:Y:S01]  /*4b660*/  ISETP.LT.AND P2, PT, R51.reuse, UR9, !P0 ;  /* 0x0000000933007c0c */ /* 0x040fe2000c741270 */
[----:B------:R-:W-:Y:S01]  /*4b670*/  IMAD R51, R51, UR6, RZ ;  /* 0x0000000633337c24 */ /* 0x000fe2000f8e02ff */
[--C-:B------:R-:W-:Y:S01]  /*4b680*/  LOP3.LUT R67, R0, 0x40, R213.reuse, 0xfe, !PT ;  /* 0x0000004000437812 */ /* 0x100fe200078efed5 */
[----:B------:R-:W-:Y:S01]  /*4b690*/  ULDC UR6, c[0x0][0x22c] ;  /* 0x00008b0000067ab9 */ /* 0x000fe20000000800 */
[C---:B-1----:R-:W-:Y:S01]  /*4b6a0*/  IMAD R3, R66.reuse, UR4, RZ ;  /* 0x0000000442037c24 */ /* 0x042fe2000f8e02ff */
[----:B------:R1:W-:Y:S01]  /*4b6b0*/  @P4 STG.E.U8 desc[UR18][R4.64], R37 ;  /* 0x0000002504004986 */ /* 0x0003e2000c101112 */
[----:B------:R-:W-:Y:S01]  /*4b6c0*/  ISETP.LT.AND P3, PT, R66, UR8, !P0 ;  /* 0x0000000842007c0c */ /* 0x000fe2000c761270 */
[----:B------:R-:W-:Y:S01]  /*4b6d0*/  ULDC UR8, c[0x0][0x22c] ;  /* 0x00008b0000087ab9 */ /* 0x000fe20000000800 */
[C---:B------:R-:W-:Y:S01]  /*4b6e0*/  ISETP.LT.AND P1, PT, R67.reuse, UR6, !P0 ;  /* 0x0000000643007c0c */ /* 0x040fe2000c721270 */
[----:B------:R-:W-:Y:S01]  /*4b6f0*/  IMAD R67, R67, UR7, RZ ;  /* 0x0000000743437c24 */ /* 0x000fe2000f8e02ff */
[-C--:B------:R-:W-:Y:S01]  /*4b700*/  IADD3 R2, P4, R3, R52.reuse, RZ ;  /* 0x0000003403027210 */ /* 0x080fe20007f9e0ff */
[----:B------:R-:W-:Y:S01]  /*4b710*/  ULDC UR4, c[0x0][0x248] ;  /* 0x0000920000047ab9 */ /* 0x000fe20000000800 */
[----:B------:R-:W-:Y:S01]  /*4b720*/  PRMT R35, R6, 0x7773, RZ ;  /* 0x0000777306237816 */ /* 0x000fe200000000ff */
[----:B------:R-:W-:Y:S01]  /*4b730*/  ULDC UR6, c[0x0][0x248] ;  /* 0x0000920000067ab9 */ /* 0x000fe20000000800 */
[----:B------:R-:W-:Y:S01]  /*4b740*/  LOP3.LUT R69, R0, 0x42, R213, 0xfe, !PT ;  /* 0x0000004200457812 */ /* 0x000fe200078efed5 */
[----:B------:R-:W-:Y:S01]  /*4b750*/  ULDC UR9, c[0x0][0x22c] ;  /* 0x00008b0000097ab9 */ /* 0x000fe20000000800 */
[----:B-1----:R-:W-:Y:S01]  /*4b760*/  IADD3 R4, P5, R51, R52, RZ ;  /* 0x0000003433047210 */ /* 0x002fe20007fbe0ff */
[----:B------:R-:W-:-:S03]  /*4b770*/  ULDC UR7, c[0x0][0x248] ;  /* 0x0000920000077ab9 */ /* 0x000fc60000000800 */
[----:B------:R-:W-:Y:S02]  /*4b780*/  LEA.HI.X.SX32 R5, R51, R54, 0x1, P5 ;  /* 0x0000003633057211 */ /* 0x000fe400028f0eff */
[----:B------:R-:W-:Y:S02]  /*4b790*/  IADD3 R6, P5, R67, R52, RZ ;  /* 0x0000003443067210 */ /* 0x000fe40007fbe0ff */
[-C--:B------:R-:W-:Y:S02]  /*4b7a0*/  LEA.HI.X.SX32 R3, R3, R54.reuse, 0x1, P4 ;  /* 0x0000003603037211 */ /* 0x080fe400020f0eff */
[----:B------:R-:W-:Y:S02]  /*4b7b0*/  LEA.HI.X.SX32 R7, R67, R54, 0x1, P5 ;  /* 0x0000003643077211 */ /* 0x000fe400028f0eff */
[----:B------:R-:W-:Y:S02]  /*4b7c0*/  PRMT R37, R12, 0x7770, RZ ;  /* 0x000077700c257816 */ /* 0x000fe400000000ff */
[C---:B------:R-:W-:Y:S01]  /*4b7d0*/  ISETP.LT.AND P4, PT, R69.reuse, UR8, !P0 ;  /* 0x0000000845007c0c */ /* 0x040fe2000c781270 */
[----:B------:R-:W-:Y:S01]  /*4b7e0*/  IMAD R69, R69, UR4, RZ ;  /* 0x0000000445457c24 */ /* 0x000fe2000f8e02ff */
[----:B------:R-:W-:Y:S01]  /*4b7f0*/  LOP3.LUT R71, R0, 0x44, R213, 0xfe, !PT ;  /* 0x0000004400477812 */ /* 0x000fe200078efed5 */
[----:B------:R1:W-:Y:S01]  /*4b800*/  @P3 STG.E.U8 desc[UR18][R2.64], R35 ;  /* 0x0000002302003986 */ /* 0x0003e2000c101112 */
[----:B------:R-:W-:Y:S01]  /*4b810*/  ULDC UR8, c[0x0][0x22c] ;  /* 0x00008b0000087ab9 */ /* 0x000fe20000000800 */
[----:B------:R-:W-:-:S02]  /*4b820*/  ULDC UR4, c[0x0][0x248] ;  /* 0x0000920000047ab9 */ /* 0x000fc40000000800 */
        /* <DEDUP_REMOVED lines=39> */
[--C-:B------:R-:W-:Y:S01]  /*4baa0*/  LOP3.LUT R75, R0, 0x4c, R213.reuse, 0xfe, !PT ;  /* 0x0000004c004b7812 */ /* 0x100fe200078efed5 */
[----:B-1----:R-:W-:Y:S01]  /*4bab0*/  IMAD R3, R50, UR6, RZ ;  /* 0x0000000632037c24 */ /* 0x002fe2000f8e02ff */
[C-C-:B------:R-:W-:Y:S01]  /*4bac0*/  LOP3.LUT R76, R0.reuse, 0x50, R213.reuse, 0xfe, !PT ;  /* 0x00000050004c7812 */ /* 0x140fe200078efed5 */
[----:B------:R1:W-:Y:S01]  /*4bad0*/  @P3 STG.E.U8 desc[UR18][R6.64], R33 ;  /* 0x0000002106003986 */ /* 0x0003e2000c101112 */
[----:B------:R-:W-:Y:S01]  /*4bae0*/  LOP3.LUT R77, R0, 0x52, R213, 0xfe, !PT ;  /* 0x00000052004d7812 */ /* 0x000fe200078efed5 */
[----:B------:R-:W-:-:S02]  /*4baf0*/  ULDC UR6, c[0x0][0x248] ;  /* 0x0000920000067ab9 */ /* 0x000fc40000000800 */
[----:B------:R3:W-:Y:S01]  /*4bb00*/  @P4 STG.E.U8 desc[UR18][R8.64], R11 ;  /* 0x0000000b08004986 */ /* 0x0007e2000c101112 */
[C---:B------:R-:W-:Y:S01]  /*4bb10*/  ISETP.LT.AND P4, PT, R75.reuse, UR7, !P0 ;  /* 0x000000074b007c0c */ /* 0x040fe2000c781270 */
[----:B------:R-:W-:Y:S01]  /*4bb20*/  IMAD R75, R75, UR4, RZ ;  /* 0x000000044b4b7c24 */ /* 0x000fe2000f8e02ff */
[----:B------:R-:W-:Y:S01]  /*4bb30*/  ULDC UR4, c[0x0][0x248] ;  /* 0x0000920000047ab9 */ /* 0x000fe20000000800 */
[-C--:B--2---:R-:W-:Y:S01]  /*4bb40*/  IADD3 R4, P2, R3, R52.reuse, RZ ;  /* 0x0000003403047210 */ /* 0x084fe20007f5e0ff */
[----:B------:R-:W-:Y:S01]  /*4bb50*/  ULDC UR7, c[0x0][0x22c] ;  /* 0x00008b0000077ab9 */ /* 0x000fe20000000800 */
[----:B------:R-:W-:Y:S01]  /*4bb60*/  ISETP.LT.AND P1, PT, R50, UR8, !P0 ;  /* 0x0000000832007c0c */ /* 0x000fe2000c721270 */
[----:B------:R-:W-:Y:S01]  /*4bb70*/  ULDC UR8, c[0x0][0x22c] ;  /* 0x00008b0000087ab9 */ /* 0x000fe20000000800 */
[----:B------:R-:W-:Y:S01]  /*4bb80*/  IADD3 R2, P3, R75, R52, RZ ;  /* 0x000000344b027210 */ /* 0x000fe20007f7e0ff */
[C---:B-1----:R-:W-:Y:S01]  /*4bb90*/  IMAD R7, R76.reuse, UR4, RZ ;  /* 0x000000044c077c24 */ /* 0x042fe2000f8e02ff */
[-C--:B------:R-:W-:Y:S01]  /*4bba0*/  LEA.HI.X.SX32 R5, R3, R54.reuse, 0x1, P2 ;  /* 0x0000003603057211 */ /* 0x080fe200010f0eff */
[----:B------:R-:W-:Y:S01]  /*4bbb0*/  ULDC UR4, c[0x0][0x248] ;  /* 0x0000920000047ab9 */ /* 0x000fe20000000800 */
[----:B------:R-:W-:Y:S01]  /*4bbc0*/  ISETP.LT.AND P2, PT, R76, UR7, !P0 ;  /* 0x000000074c007c0c */ /* 0x000fe2000c741270 */
[----:B------:R-:W-:Y:S01]  /*4bbd0*/  ULDC UR7, c[0x0][0x248] ;  /* 0x0000920000077ab9 */ /* 0x000fe20000000800 */
[----:B------:R-:W-:-:S02]  /*4bbe0*/  LEA.HI.X.SX32 R3, R75, R54, 0x1, P3 ;  /* 0x000000364b037211 */ /* 0x000fc400018f0eff */
[----:B------:R-:W-:Y:S02]  /*4bbf0*/  PRMT R37, R14, 0x7771, RZ ;  /* 0x000077710e257816 */ /* 0x000fe400000000ff */
[C---:B------:R-:W-:Y:S01]  /*4bc00*/  ISETP.LT.AND P5, PT, R77.reuse, UR8, !P0 ;  /* 0x000000084d007c0c */ /* 0x040fe2000c7a1270 */
[----:B------:R-:W-:Y:S01]  /*4bc10*/  IMAD R77, R77, UR6, RZ ;  /* 0x000000064d4d7c24 */ /* 0x000fe2000f8e02ff */
[C-C-:B------:R-:W-:Y:S02]  /*4bc20*/  LOP3.LUT R78, R0.reuse, 0x54, R213.reuse, 0xfe, !PT ;  /* 0x00000054004e7812 */ /* 0x140fe400078efed5 */
[-C--:B------:R-:W-:Y:S01]  /*4bc30*/  IADD3 R6, P3, R7, R52.reuse, RZ ;  /* 0x0000003407067210 */ /* 0x080fe20007f7e0ff */
[----:B------:R1:W-:Y:S01]  /*4bc40*/  @P4 STG.E.U8 desc[UR18][R2.64], R37 ;  /* 0x0000002502004986 */ /* 0x0003e2000c101112 */
[----:B------:R-:W-:Y:S01]  /*4bc50*/  PRMT R35, R15, 0x7771, RZ ;  /* 0x000077710f237816 */ /* 0x000fe200000000ff */
[----:B------:R-:W-:Y:S01]  /*4bc60*/  ULDC UR6, c[0x0][0x248] ;  /* 0x0000920000067ab9 */ /* 0x000fe20000000800 */
[----:B------:R-:W-:Y:S01]  /*4bc70*/  LOP3.LUT R79, R0, 0x56, R213, 0xfe, !PT ;  /* 0x00000056004f7812 */ /* 0x000fe200078efed5 */
[----:B------:R-:W-:Y:S01]  /*4bc80*/  ULDC UR8, c[0x0][0x248] ;  /* 0x0000920000087ab9 */ /* 0x000fe20000000800 */
[----:B---3--:R-:W-:-:S02]  /*4bc90*/  IADD3 R8, P4, R77, R52, RZ ;  /* 0x000000344d087210 */ /* 0x008fc40007f9e0ff */
[-C--:B------:R-:W-:Y:S02]  /*4bca0*/  LEA.HI.X.SX32 R7, R7, R54.reuse, 0x1, P3 ;  /* 0x0000003607077211 */ /* 0x080fe400018f0eff */
[----:B------:R-:W-:Y:S02]  /*4bcb0*/  PRMT R33, R12, 0x7772, RZ ;  /* 0x000077720c217816 */ /* 0x000fe400000000ff */
[--C-:B------:R-:W-:Y:S01]  /*4bcc0*/  LOP3.LUT R80, R0, 0x58, R213.reuse, 0xfe, !PT ;  /* 0x0000005800507812 */ /* 0x100fe200078efed5 */
[C---:B-1----:R-:W-:Y:S01]  /*4bcd0*/  IMAD R3, R78.reuse, UR4, RZ ;  /* 0x000000044e037c24 */ /* 0x042fe2000f8e02ff */
[----:B------:R-:W-:Y:S01]  /*4bce0*/  LEA.HI.X.SX32 R9, R77, R54, 0x1, P4 ;  /* 0x000000364d097211 */ /* 0x000fe200020f0eff */
[----:B------:R-:W-:Y:S01]  /*4bcf0*/  @P1 STG.E.U8 desc[UR18][R4.64], R35 ;  /* 0x0000002304001986 */ /* 0x000fe2000c101112 */
[----:B------:R-:W-:Y:S01]  /*4bd00*/  PRMT R11, R13, 0x7772, RZ ;  /* 0x000077720d0b7816 */ /* 0x000fe200000000ff */
[----:B------:R-:W-:Y:S01]  /*4bd10*/  ULDC UR4, c[0x0][0x248] ;  /* 0x0000920000047ab9 */ /* 0x000fe20000000800 */
[C---:B------:R-:W-:Y:S01]  /*4bd20*/  ISETP.LT.AND P3, PT, R79.reuse, UR10, !P0 ;  /* 0x0000000a4f007c0c */ /* 0x040fe2000c761270 */
[----:B------:R1:W-:Y:S01]  /*4bd30*/  @P2 STG.E.U8 desc[UR18][R6.64], R33 ;  /* 0x0000002106002986 */ /* 0x0003e2000c101112 */
[----:B------:R-:W-:Y:S01]  /*4bd40*/  ISETP.LT.AND P1, PT, R78, UR9, !P0 ;  /* 0x000000094e007c0c */ /* 0x000fe2000c721270 */
[----:B------:R-:W-:Y:S01]  /*4bd50*/  IMAD R79, R79, UR6, RZ ;  /* 0x000000064f4f7c24 */ /* 0x000fe2000f8e02ff */
[-C--:B------:R-:W-:Y:S01]  /*4bd60*/  IADD3 R2, P6, R3, R52.reuse, RZ ;  /* 0x0000003403027210 */ /* 0x080fe20007fde0ff */
[----:B------:R-:W-:Y:S01]  /*4bd70*/  ULDC UR10, c[0x0][0x22c] ;  /* 0x00008b00000a7ab9 */ /* 0x000fe20000000800 */
[----:B------:R-:W-:Y:S01]  /*4bd80*/  ISETP.LT.AND P2, PT, R80, UR11, !P0 ;  /* 0x0000000b50007c0c */ /* 0x000fe2000c741270 */
[----:B------:R2:W-:Y:S01]  /*4bd90*/  @P5 STG.E.U8 desc[UR18][R8.64], R11 ;  /* 0x0000000b08005986 */ /* 0x0005e2000c101112 */
[----:B------:R-:W-:Y:S01]  /*4bda0*/  LOP3.LUT R81, R0, 0x5a, R213, 0xfe, !PT ;  /* 0x0000005a00517812 */ /* 0x000fe200078efed5 */
[----:B------:R-:W-:Y:S01]  /*4bdb0*/  ULDC UR9, c[0x0][0x22c] ;  /* 0x00008b0000097ab9 */ /* 0x000fe20000000800 */
[----:B-1----:R-:W-:Y:S01]  /*4bdc0*/  IMAD R7, R80, UR7, RZ ;  /* 0x0000000750077c24 */ /* 0x002fe2000f8e02ff */
[----:B------:R-:W-:Y:S01]  /*4bdd0*/  IADD3 R4, P5, R79, R52, RZ ;  /* 0x000000344f047210 */ /* 0x000fe20007fbe0ff */
[----:B------:R-:W-:Y:S01]  /*4bde0*/  ULDC UR6, c[0x0][0x248] ;  /* 0x0000920000067ab9 */ /* 0x000fe20000000800 */
[----:B------:R-:W-:Y:S01]  /*4bdf0*/  LEA.HI.X.SX32 R3, R3, R54, 0x1, P6 ;  /* 0x0000003603037211 */ /* 0x000fe200030f0eff */
[----:B------:R-:W-:Y:S01]  /*4be00*/  ULDC UR7, c[0x0][0x248] ;  /* 0x0000920000077ab9 */ /* 0x000fe20000000800 */
[----:B------:R-:W-:Y:S01]  /*4be10*/  IADD3 R6, P6, R7, R52, RZ ;  /* 0x0000003407067210 */ /* 0x000fe20007fde0ff */
[----:B------:R-:W-:Y:S01]  /*4be20*/  ULDC UR11, c[0x0][0x22c] ;  /* 0x00008b00000b7ab9 */ /* 0x000fe20000000800 */
[----:B------:R-:W-:-:S02]  /*4be30*/  PRMT R37, R14, 0x7772, RZ ;  /* 0x000077720e257816 */ /* 0x000fc400000000ff */
[----:B--2---:R-:W-:Y:S02]  /*4be40*/  PRMT R11, R15, 0x7773, RZ ;  /* 0x000077730f0b7816 */ /* 0x004fe400000000ff */
[C---:B------:R-:W-:Y:S01]  /*4be50*/  ISETP.LT.AND P4, PT, R81.reuse, UR12, !P0 ;  /* 0x0000000c51007c0c */ /* 0x040fe2000c781270 */
[----:B------:R-:W-:Y:S01]  /*4be60*/  IMAD R81, R81, UR8, RZ ;  /* 0x0000000851517c24 */ /* 0x000fe2000f8e02ff */
[----:B------:R-:W-:Y:S02]  /*4be70*/  PRMT R15, R15, 0x7772, RZ ;  /* 0x000077720f0f7816 */ /* 0x000fe400000000ff */
[-C--:B------:R-:W-:Y:S02]  /*4be80*/  LEA.HI.X.SX32 R5, R79, R54.reuse, 0x1, P5 ;  /* 0x000000364f057211 */ /* 0x080fe400028f0eff */
[----:B------:R-:W-:Y:S02]  /*4be90*/  PRMT R35, R12, 0x7773, RZ ;  /* 0x000077730c237816 */ /* 0x000fe400000000ff */
[----:B------:R-:W-:Y:S01]  /*4bea0*/  LEA.HI.X.SX32 R7, R7, R54, 0x1, P6 ;  /* 0x0000003607077211 */ /* 0x000fe200030f0eff */
[----:B------:R1:W-:Y:S01]  /*4beb0*/  @P1 STG.E.U8 desc[UR18][R2.64], R37 ;  /* 0x0000002502001986 */ /* 0x0003e2000c101112 */
[C-C-:B------:R-:W-:Y:S01]  /*4bec0*/  LOP3.LUT R82, R0.reuse, 0x5c, R213.reuse, 0xfe, !PT ;  /* 0x0000005c00527812 */ /* 0x140fe200078efed5 */
[----:B------:R-:W-:Y:S01]  /*4bed0*/  ULDC UR8, c[0x0][0x22c] ;  /* 0x00008b0000087ab9 */ /* 0x000fe20000000800 */
[----:B------:R-:W-:Y:S01]  /*4bee0*/  IADD3 R8, P5, R81, R52, RZ ;  /* 0x0000003451087210 */ /* 0x000fe20007fbe0ff */
[----:B------:R2:W-:Y:S01]  /*4bef0*/  @P3 STG.E.U8 desc[UR18][R4.64], R15 ;  /* 0x0000000f04003986 */ /* 0x0005e2000c101112 */
[----:B------:R-:W-:Y:S01]  /*4bf00*/  LOP3.LUT R83, R0, 0x60, R213, 0xfe, !PT ;  /* 0x0000006000537812 */ /* 0x000fe200078efed5 */
[----:B------:R-:W-:-:S02]  /*4bf10*/  ULDC UR12, c[0x0][0x22c] ;  /* 0x00008b00000c7ab9 */ /* 0x000fc40000000800 */
[----:B------:R3:W-:Y:S01]  /*4bf20*/  @P2 STG.E.U8 desc[UR18][R6.64], R35 ;  /* 0x0000002306002986 */ /* 0x0007e2000c101112 */
[C---:B------:R-:W-:Y:S01]  /*4bf30*/  ISETP.LT.AND P2, PT, R49.reuse, UR9, !P0 ;  /* 0x0000000931007c0c */ /* 0x040fe2000c741270 */
[----:B------:R-:W-:Y:S01]  /*4bf40*/  IMAD R49, R49, UR6, RZ ;  /* 0x0000000631317c24 */ /* 0x000fe2000f8e02ff */
[----:B------:R-:W-:Y:S01]  /*4bf50*/  PRMT R33, R13, 0x7773, RZ ;  /* 0x000077730d217816 */ /* 0x000fe200000000ff */
[----:B------:R-:W-:Y:S01]  /*4bf60*/  ULDC UR6, c[0x0][0x22c] ;  /* 0x00008b0000067ab9 */ /* 0x000fe20000000800 */
[----:B------:R-:W-:Y:S01]  /*4bf70*/  LEA.HI.X.SX32 R9, R81, R54, 0x1, P5 ;  /* 0x0000003651097211 */ /* 0x000fe200028f0eff */
[C---:B-1----:R-:W-:Y:S01]  /*4bf80*/  IMAD R3, R82.reuse, UR4, RZ ;  /* 0x0000000452037c24 */ /* 0x042fe2000f8e02ff */
[----:B------:R-:W-:Y:S01]  /*4bf90*/  ISETP.LT.AND P3, PT, R82, UR8, !P0 ;  /* 0x0000000852007c0c */ /* 0x000fe2000c761270 */
[----:B------:R-:W-:Y:S01]  /*4bfa0*/  ULDC UR8, c[0x0][0x22c] ;  /* 0x00008b0000087ab9 */ /* 0x000fe20000000800 */
[C---:B------:R-:W-:Y:S01]  /*4bfb0*/  ISETP.LT.AND P1, PT, R83.reuse, UR6, !P0 ;  /* 0x0000000653007c0c */ /* 0x040fe2000c721270 */
[----:B------:R-:W-:Y:S01]  /*4bfc0*/  IMAD R83, R83, UR7, RZ ;  /* 0x0000000753537c24 */ /* 0x000fe2000f8e02ff */
[-C--:B--2---:R-:W-:Y:S01]  /*4bfd0*/  IADD3 R4, P5, R49, R52.reuse, RZ ;  /* 0x0000003431047210 */ /* 0x084fe20007fbe0ff */
[----:B------:R1:W-:Y:S01]  /*4bfe0*/  @P4 STG.E.U8 desc[UR18][R8.64], R33 ;  /* 0x0000002108004986 */ /* 0x0003e2000c101112 */
[----:B------:R-:W-:Y:S01]  /*4bff0*/  IADD3 R2, P4, R3, R52, RZ ;  /* 0x0000003403027210 */ /* 0x000fe20007f9e0ff */
[----:B------:R-:W-:Y:S01]  /*4c000*/  ULDC UR4, c[0x0][0x248] ;  /* 0x0000920000047ab9 */ /* 0x000fe20000000800 */
[----:B------:R-:W-:Y:S01]  /*4c010*/  LEA.HI.X.SX32 R5, R49, R54, 0x1, P5 ;  /* 0x0000003631057211 */ /* 0x000fe200028f0eff */
[----:B------:R-:W-:Y:S01]  /*4c020*/  ULDC UR6, c[0x0][0x248] ;  /* 0x0000920000067ab9 */ /* 0x000fe20000000800 */
[----:B---3--:R-:W-:Y:S01]  /*4c030*/  IADD3 R6, P5, R83, R52, RZ ;  /* 0x0000003453067210 */ /* 0x008fe20007fbe0ff */
[----:B------:R-:W-:Y:S01]  /*4c040*/  ULDC UR9, c[0x0][0x22c] ;  /* 0x00008b0000097ab9 */ /* 0x000fe20000000800 */
[----:B------:R-:W-:Y:S01]  /*4c050*/  LOP3.LUT R85, R0, 0x62, R213, 0xfe, !PT ;  /* 0x0000006200557812 */ /* 0x000fe200078efed5 */
[----:B------:R-:W-:Y:S01]  /*4c060*/  ULDC UR7, c[0x0][0x248] ;  /* 0x0000920000077ab9 */ /* 0x000fe20000000800 */
[----:B------:R-:W-:-:S02]  /*4c070*/  PRMT R13, R14, 0x7773, RZ ;  /* 0x000077730e0d7816 */ /* 0x000fc400000000ff */
[-C--:B------:R-:W-:Y:S02]  /*4c080*/  LEA.HI.X.SX32 R3, R3, R54.reuse, 0x1, P4 ;  /* 0x0000003603037211 */ /* 0x080fe400020f0eff */
[----:B------:R-:W-:Y:S02]  /*4c090*/  LEA.HI.X.SX32 R7, R83, R54, 0x1, P5 ;  /* 0x0000003653077211 */ /* 0x000fe400028f0eff */
[----:B-1----:R-:W-:Y:S02]  /*4c0a0*/  PRMT R33, R16, 0x7770, RZ ;  /* 0x0000777010217816 */ /* 0x002fe400000000ff */
        /* <DEDUP_REMOVED lines=141> */
[----:B-1----:R-:W-:Y:S01]  /*4c980*/  PRMT R17, R20, 0x7770, RZ ;  /* 0x0000777014117816 */ /* 0x002fe200000000ff */
        /* <DEDUP_REMOVED lines=141> */
[----:B------:R-:W-:Y:S01]  /*4d260*/  PRMT R17, R24, 0x7770, RZ ;  /* 0x0000777018117816 */ /* 0x000fe200000000ff */
[----:B-1----:R-:W-:Y:S01]  /*4d270*/  IMAD R9, R114, UR4, RZ ;  /* 0x0000000472097c24 */ /* 0x002fe2000f8e02ff */
        /* <DEDUP_REMOVED lines=140> */
[----:B0-----:R-:W-:Y:S01]  /*4db40*/  PRMT R17, R28, 0x7770, RZ ;  /* 0x000077701c117816 */ /* 0x001fe200000000ff */
        /* <DEDUP_REMOVED lines=18> */
[----:B0-----:R-:W-:Y:S01]  /*4dc70*/  IADD3 R2, P5, R129, R52, RZ ;  /* 0x0000003481027210 */ /* 0x001fe20007fbe0ff */
[C---:B-1----:R-:W-:Y:S01]  /*4dc80*/  IMAD R5, R130.reuse, UR6, RZ ;  /* 0x0000000682057c24 */ /* 0x042fe2000f8e02ff */
[C---:B------:R-:W-:Y:S01]  /*4dc90*/  ISETP.LT.AND P3, PT, R131.reuse, UR10, !P0 ;  /* 0x0000000a83007c0c */ /* 0x040fe2000c761270 */
[----:B------:R0:W-:Y:S01]  /*4dca0*/  @P4 STG.E.U8 desc[UR18][R8.64], R15 ;  /* 0x0000000f08004986 */ /* 0x0001e2000c101112 */
[----:B------:R-:W-:Y:S01]  /*4dcb0*/  ISETP.LT.AND P2, PT, R130, UR9, !P0 ;  /* 0x0000000982007c0c */ /* 0x000fe2000c741270 */
[----:B------:R-:W-:Y:S01]  /*4dcc0*/  IMAD R131, R131, UR7, RZ ;  /* 0x0000000783837c24 */ /* 0x000fe2000f8e02ff */
[----:B------:R-:W-:Y:S01]  /*4dcd0*/  LEA.HI.X.SX32 R3, R129, R54, 0x1, P5 ;  /* 0x0000003681037211 */ /* 0x000fe200028f0eff */
[----:B------:R-:W-:Y:S01]  /*4dce0*/  ULDC UR6, c[0x0][0x248] ;  /* 0x0000920000067ab9 */ /* 0x000fe20000000800 */
[----:B--2---:R-:W-:Y:S01]  /*4dcf0*/  PRMT R17, R30, 0x7770, RZ ;  /* 0x000077701e117816 */ /* 0x004fe200000000ff */
[----:B------:R-:W-:Y:S01]  /*4dd00*/  ULDC UR7, c[0x0][0x22c] ;  /* 0x00008b0000077ab9 */ /* 0x000fe20000000800 */
[C---:B------:R-:W-:Y:S01]  /*4dd10*/  ISETP.LT.AND P4, PT, R132.reuse, UR8, !P0 ;  /* 0x0000000884007c0c */ /* 0x040fe2000c781270 */
[----:B------:R-:W-:Y:S01]  /*4dd20*/  ULDC UR8, c[0x0][0x22c] ;  /* 0x00008b0000087ab9 */ /* 0x000fe20000000800 */
[-C--:B------:R-:W-:Y:S01]  /*4dd30*/  IADD3 R4, P6, R5, R52.reuse, RZ ;  /* 0x0000003405047210 */ /* 0x080fe20007fde0ff */
[----:B------:R-:W-:Y:S01]  /*4dd40*/  ULDC UR10, c[0x0][0x22c] ;  /* 0x00008b00000a7ab9 */ /* 0x000fe20000000800 */
[----:B0-----:R-:W-:Y:S01]  /*4dd50*/  IMAD R9, R132, UR4, RZ ;  /* 0x0000000484097c24 */ /* 0x001fe2000f8e02ff */
        /* <DEDUP_REMOVED lines=13> */
[----:B0-----:R-:W-:Y:S01]  /*4de30*/  IMAD R3, R42, UR6, RZ ;  /* 0x000000062a037c24 */ /* 0x001fe2000f8e02ff */
[--C-:B------:R-:W-:Y:S01]  /*4de40*/  LOP3.LUT R134, R0, 0xd0, R213.reuse, 0xfe, !PT ;  /* 0x000000d000867812 */ /* 0x100fe200078efed5 */
[----:B------:R0:W-:Y:S01]  /*4de50*/  @P3 STG.E.U8 desc[UR18][R6.64], R13 ;  /* 0x0000000d06003986 */ /* 0x0001e2000c101112 */
[----:B------:R-:W-:Y:S01]  /*4de60*/  ISETP.LT.AND P1, PT, R42, UR8, !P0 ;  /* 0x000000082a007c0c */ /* 0x000fe2000c721270 */
[----:B------:R-:W-:Y:S01]  /*4de70*/  ULDC UR8, c[0x0][0x22c] ;  /* 0x00008b0000087ab9 */ /* 0x000fe20000000800 */
[----:B------:R-:W-:Y:S01]  /*4de80*/  LOP3.LUT R135, R0, 0xd2, R213, 0xfe, !PT ;  /* 0x000000d200877812 */ /* 0x000fe200078efed5 */
[----:B------:R2:W-:Y:S01]  /*4de90*/  @P4 STG.E.U8 desc[UR18][R8.64], R11 ;  /* 0x0000000b08004986 */ /* 0x0005e2000c101112 */
[C---:B------:R-:W-:Y:S01]  /*4dea0*/  ISETP.LT.AND P4, PT, R133.reuse, UR7, !P0 ;  /* 0x0000000785007c0c */ /* 0x040fe2000c781270 */
[----:B------:R-:W-:Y:S01]  /*4deb0*/  IMAD R133, R133, UR4, RZ ;  /* 0x0000000485857c24 */ /* 0x000fe2000f8e02ff */
[----:B------:R-:W-:Y:S01]  /*4dec0*/  ULDC UR4, c[0x0][0x248] ;  /* 0x0000920000047ab9 */ /* 0x000fe20000000800 */
[-C--:B-1----:R-:W-:Y:S01]  /*4ded0*/  IADD3 R4, P2, R3, R52.reuse, RZ ;  /* 0x0000003403047210 */ /* 0x082fe20007f5e0ff */
[----:B------:R-:W-:Y:S01]  /*4dee0*/  ULDC UR7, c[0x0][0x22c] ;  /* 0x00008b0000077ab9 */ /* 0x000fe20000000800 */
[----:B------:R-:W-:Y:S01]  /*4def0*/  PRMT R17, R30, 0x7771, RZ ;  /* 0x000077711e117816 */ /* 0x000fe200000000ff */
[----:B------:R-:W-:Y:S01]  /*4df00*/  ULDC UR6, c[0x0][0x248] ;  /* 0x0000920000067ab9 */ /* 0x000fe20000000800 */
[----:B------:R-:W-:Y:S01]  /*4df10*/  IADD3 R2, P3, R133, R52, RZ ;  /* 0x0000003485027210 */ /* 0x000fe20007f7e0ff */
[C---:B0-----:R-:W-:Y:S01]  /*4df20*/  IMAD R7, R134.reuse, UR4, RZ ;  /* 0x0000000486077c24 */ /* 0x041fe2000f8e02ff */
[-C--:B------:R-:W-:Y:S01]  /*4df30*/  LEA.HI.X.SX32 R5, R3, R54.reuse, 0x1, P2 ;  /* 0x0000003603057211 */ /* 0x080fe200010f0eff */
[----:B------:R-:W-:Y:S01]  /*4df40*/  ULDC UR4, c[0x0][0x248] ;  /* 0x0000920000047ab9 */ /* 0x000fe20000000800 */
[----:B------:R-:W-:Y:S01]  /*4df50*/  ISETP.LT.AND P2, PT, R134, UR7, !P0 ;  /* 0x0000000786007c0c */ /* 0x000fe2000c741270 */
[----:B------:R-:W-:Y:S01]  /*4df60*/  ULDC UR7, c[0x0][0x248] ;  /* 0x0000920000077ab9 */ /* 0x000fe20000000800 */
[----:B------:R-:W-:-:S02]  /*4df70*/  LEA.HI.X.SX32 R3, R133, R54, 0x1, P3 ;  /* 0x0000003685037211 */ /* 0x000fc400018f0eff */
[----:B------:R-:W-:Y:S02]  /*4df80*/  IADD3 R6, P3, R7, R52, RZ ;  /* 0x0000003407067210 */ /* 0x000fe40007f7e0ff */
[----:B------:R-:W-:Y:S02]  /*4df90*/  PRMT R15, R31, 0x7771, RZ ;  /* 0x000077711f0f7816 */ /* 0x000fe400000000ff */
[C---:B------:R-:W-:Y:S01]  /*4dfa0*/  ISETP.LT.AND P5, PT, R135.reuse, UR8, !P0 ;  /* 0x0000000887007c0c */ /* 0x040fe2000c7a1270 */
[----:B------:R-:W-:Y:S01]  /*4dfb0*/  IMAD R135, R135, UR6, RZ ;  /* 0x0000000687877c24 */ /* 0x000fe2000f8e02ff */
[----:B------:R-:W-:Y:S02]  /*4dfc0*/  LEA.HI.X.SX32 R7, R7, R54, 0x1, P3 ;  /* 0x0000003607077211 */ /* 0x000fe400018f0eff */
[----:B------:R-:W-:Y:S01]  /*4dfd0*/  PRMT R13, R28, 0x7772, RZ ;  /* 0x000077721c0d7816 */ /* 0x000fe200000000ff */
[----:B------:R0:W-:Y:S01]  /*4dfe0*/  @P4 STG.E.U8 desc[UR18][R2.64], R17 ;  /* 0x0000001102004986 */ /* 0x0001e2000c101112 */
[C-C-:B------:R-:W-:Y:S01]  /*4dff0*/  LOP3.LUT R136, R0.reuse, 0xd4, R213.reuse, 0xfe, !PT ;  /* 0x000000d400887812 */ /* 0x140fe200078efed5 */
[----:B------:R-:W-:Y:S01]  /*4e000*/  ULDC UR6, c[0x0][0x248] ;  /* 0x0000920000067ab9 */ /* 0x000fe20000000800 */
[----:B------:R-:W-:Y:S01]  /*4e010*/  LOP3.LUT R137, R0, 0xd6, R213, 0xfe, !PT ;  /* 0x000000d600897812 */ /* 0x000fe200078efed5 */
[----:B------:R-:W-:Y:S01]  /*4e020*/  @P1 STG.E.U8 desc[UR18][R4.64], R15 ;  /* 0x0000000f04001986 */ /* 0x000fe2000c101112 */
[----:B--2---:R-:W-:Y:S01]  /*4e030*/  IADD3 R8, P4, R135, R52, RZ ;  /* 0x0000003487087210 */ /* 0x004fe20007f9e0ff */
[----:B------:R-:W-:-:S02]  /*4e040*/  ULDC UR8, c[0x0][0x248] ;  /* 0x0000920000087ab9 */ /* 0x000fc40000000800 */
[----:B------:R-:W-:Y:S04]  /*4e050*/  @P2 STG.E.U8 desc[UR18][R6.64], R13 ;  /* 0x0000000d06002986 */ /* 0x000fe8000c101112 */
[----:B------:R-:W1:Y:S01]  /*4e060*/  LDS.128 R4, [R38] ;  /* 0x0000000026047984 */ /* 0x000e620000000c00 */
[----:B------:R-:W-:Y:S01]  /*4e070*/  LEA.HI.X.SX32 R9, R135, R54, 0x1, P4 ;  /* 0x0000003687097211 */ /* 0x000fe200020f0eff */
[----:B0-----:R-:W-:Y:S01]  /*4e080*/  IMAD R3, R136, UR4, RZ ;  /* 0x0000000488037c24 */ /* 0x001fe2000f8e02ff */
[----:B------:R-:W-:Y:S01]  /*4e090*/  PRMT R11, R29, 0x7772, RZ ;  /* 0x000077721d0b7816 */ /* 0x000fe200000000ff */
[----:B------:R-:W-:Y:S01]  /*4e0a0*/  ULDC UR4, c[0x0][0x248] ;  /* 0x0000920000047ab9 */ /* 0x000fe20000000800 */
[--C-:B------:R-:W-:Y:S02]  /*4e0b0*/  LOP3.LUT R138, R0, 0xd8, R213.reuse, 0xfe, !PT ;  /* 0x000000d8008a7812 */ /* 0x100fe400078efed5 */
[C---:B------:R-:W-:Y:S01]  /*4e0c0*/  ISETP.LT.AND P3, PT, R137.reuse, UR10, !P0 ;  /* 0x0000000a89007c0c */ /* 0x040fe2000c761270 */
[----:B------:R0:W-:Y:S01]  /*4e0d0*/  @P5 STG.E.U8 desc[UR18][R8.64], R11 ;  /* 0x0000000b08005986 */ /* 0x0001e2000c101112 */
[----:B------:R-:W-:Y:S01]  /*4e0e0*/  ISETP.LT.AND P1, PT, R136, UR9, !P0 ;  /* 0x0000000988007c0c */ /* 0x000fe2000c721270 */
[----:B------:R-:W-:Y:S01]  /*4e0f0*/  IMAD R137, R137, UR6, RZ ;  /* 0x0000000689897c24 */ /* 0x000fe2000f8e02ff */
[-C--:B------:R-:W-:Y:S01]  /*4e100*/  IADD3 R2, P6, R3, R52.reuse, RZ ;  /* 0x0000003403027210 */ /* 0x080fe20007fde0ff */
[----:B------:R-:W-:Y:S01]  /*4e110*/  ULDC UR9, c[0x0][0x22c] ;  /* 0x00008b0000097ab9 */ /* 0x000fe20000000800 */
[----:B------:R-:W-:Y:S01]  /*4e120*/  ISETP.LT.AND P2, PT, R138, UR11, !P0 ;  /* 0x0000000b8a007c0c */ /* 0x000fe2000c741270 */
[----:B------:R-:W-:Y:S01]  /*4e130*/  ULDC UR6, c[0x0][0x248] ;  /* 0x0000920000067ab9 */ /* 0x000fe20000000800 */
[----:B------:R-:W-:Y:S01]  /*4e140*/  LOP3.LUT R139, R0, 0xda, R213, 0xfe, !PT ;  /* 0x000000da008b7812 */ /* 0x000fe200078efed5 */
[----:B------:R-:W-:Y:S01]  /*4e150*/  ULDC UR10, c[0x0][0x22c] ;  /* 0x00008b00000a7ab9 */ /* 0x000fe20000000800 */
[----:B0-----:R-:W-:Y:S01]  /*4e160*/  IMAD R11, R138, UR7, RZ ;  /* 0x000000078a0b7c24 */ /* 0x001fe2000f8e02ff */
[----:B------:R-:W-:Y:S01]  /*4e170*/  IADD3 R8, P5, R137, R52, RZ ;  /* 0x0000003489087210 */ /* 0x000fe20007fbe0ff */
[----:B------:R-:W-:Y:S01]  /*4e180*/  ULDC UR7, c[0x0][0x248] ;  /* 0x0000920000077ab9 */ /* 0x000fe20000000800 */
[----:B------:R-:W-:Y:S01]  /*4e190*/  LEA.HI.X.SX32 R3, R3, R54, 0x1, P6 ;  /* 0x0000003603037211 */ /* 0x000fe200030f0eff */
[----:B------:R-:W-:Y:S01]  /*4e1a0*/  ULDC UR11, c[0x0][0x22c] ;  /* 0x00008b00000b7ab9 */ /* 0x000fe20000000800 */
[----:B------:R-:W-:-:S02]  /*4e1b0*/  IADD3 R10, P6, R11, R52, RZ ;  /* 0x000000340b0a7210 */ /* 0x000fc40007fde0ff */
[----:B------:R-:W-:Y:S02]  /*4e1c0*/  PRMT R21, R30, 0x7772, RZ ;  /* 0x000077721e157816 */ /* 0x000fe400000000ff */
[----:B------:R-:W-:Y:S02]  /*4e1d0*/  PRMT R15, R31, 0x7773, RZ ;  /* 0x000077731f0f7816 */ /* 0x000fe400000000ff */
[C---:B------:R-:W-:Y:S01]  /*4e1e0*/  ISETP.LT.AND P4, PT, R139.reuse, UR12, !P0 ;  /* 0x0000000c8b007c0c */ /* 0x040fe2000c781270 */
[----:B------:R-:W-:Y:S01]  /*4e1f0*/  IMAD R139, R139, UR8, RZ ;  /* 0x000000088b8b7c24 */ /* 0x000fe2000f8e02ff */
[----:B------:R-:W-:Y:S02]  /*4e200*/  PRMT R31, R31, 0x7772, RZ ;  /* 0x000077721f1f7816 */ /* 0x000fe400000000ff */
[----:B------:R-:W-:Y:S02]  /*4e210*/  LEA.HI.X.SX32 R9, R137, R54, 0x1, P5 ;  /* 0x0000003689097211 */ /* 0x000fe400028f0eff */
[----:B------:R-:W-:-:S02]  /*4e220*/  PRMT R19, R28, 0x7773, RZ ;  /* 0x000077731c137816 */ /* 0x000fc400000000ff */
[----:B------:R-:W-:Y:S01]  /*4e230*/  LEA.HI.X.SX32 R11, R11, R54, 0x1, P6 ;  /* 0x000000360b0b7211 */ /* 0x000fe200030f0eff */
[----:B------:R0:W-:Y:S01]  /*4e240*/  @P1 STG.E.U8 desc[UR18][R2.64], R21 ;  /* 0x0000001502001986 */ /* 0x0001e2000c101112 */
[C-C-:B------:R-:W-:Y:S01]  /*4e250*/  LOP3.LUT R140, R0.reuse, 0xdc, R213.reuse, 0xfe, !PT ;  /* 0x000000dc008c7812 */ /* 0x140fe200078efed5 */
[----:B------:R-:W-:Y:S01]  /*4e260*/  ULDC UR8, c[0x0][0x22c] ;  /* 0x00008b0000087ab9 */ /* 0x000fe20000000800 */
[----:B------:R-:W-:Y:S01]  /*4e270*/  IADD3 R12, P5, R139, R52, RZ ;  /* 0x000000348b0c7210 */ /* 0x000fe20007fbe0ff */
[----:B------:R2:W-:Y:S01]  /*4e280*/  @P3 STG.E.U8 desc[UR18][R8.64], R31 ;  /* 0x0000001f08003986 */ /* 0x0005e2000c101112 */
[--C-:B------:R-:W-:Y:S01]  /*4e290*/  LOP3.LUT R141, R0, 0xe0, R213.reuse, 0xfe, !PT ;  /* 0x000000e0008d7812 */ /* 0x100fe200078efed5 */
[----:B------:R-:W-:Y:S02]  /*4e2a0*/  ULDC UR12, c[0x0][0x22c] ;  /* 0x00008b00000c7ab9 */ /* 0x000fe40000000800 */
[----:B------:R3:W-:Y:S01]  /*4e2b0*/  @P2 STG.E.U8 desc[UR18][R10.64], R19 ;  /* 0x000000130a002986 */ /* 0x0007e2000c101112 */
[C---:B------:R-:W-:Y:S01]  /*4e2c0*/  ISETP.LT.AND P2, PT, R41.reuse, UR9, !P0 ;  /* 0x0000000929007c0c */ /* 0x040fe2000c741270 */
[----:B------:R-:W-:Y:S01]  /*4e2d0*/  IMAD R41, R41, UR6, RZ ;  /* 0x0000000629297c24 */ /* 0x000fe2000f8e02ff */
[----:B------:R-:W-:Y:S01]  /*4e2e0*/  PRMT R29, R29, 0x7773, RZ ;  /* 0x000077731d1d7816 */ /* 0x000fe200000000ff */
[----:B------:R-:W-:Y:S01]  /*4e2f0*/  ULDC UR6, c[0x0][0x22c] ;  /* 0x00008b0000067ab9 */ /* 0x000fe20000000800 */
[----:B------:R-:W-:Y:S01]  /*4e300*/  LEA.HI.X.SX32 R13, R139, R54, 0x1, P5 ;  /* 0x000000368b0d7211 */ /* 0x000fe200028f0eff */
[C---:B0-----:R-:W-:Y:S01]  /*4e310*/  IMAD R3, R140.reuse, UR4, RZ ;  /* 0x000000048c037c24 */ /* 0x041fe2000f8e02ff */
        /* <DEDUP_REMOVED lines=18> */
[----:B0-----:R-:W-:Y:S01]  /*4e440*/  IMAD R13, R142, UR4, RZ ;  /* 0x000000048e0d7c24 */ /* 0x001fe2000f8e02ff */
        /* <DEDUP_REMOVED lines=66> */
[----:B------:R-:W-:Y:S02]  /*4e870*/  LOP3.LUT R150, R0, 0xf4, R213, 0xfe, !PT ;  /* 0x000000f400967812 */ /* 0x000fe400078efed5 */
[----:B------:R-:W-:Y:S02]  /*4e880*/  IADD3 R10, P3, R11, R52, RZ ;  /* 0x000000340b0a7210 */ /* 0x000fe40007f7e0ff */
[C---:B------:R-:W-:Y:S01]  /*4e890*/  ISETP.LT.AND P5, PT, R149.reuse, UR8, !P0 ;  /* 0x0000000895007c0c */ /* 0x040fe2000c7a1270 */
[----:B------:R-:W-:Y:S01]  /*4e8a0*/  IMAD R149, R149, UR6, RZ ;  /* 0x0000000695957c24 */ /* 0x000fe2000f8e02ff */
[----:B------:R-:W-:Y:S01]  /*4e8b0*/  PRMT R19, R7, 0x7771, RZ ;  /* 0x0000777107137816 */ /* 0x000fe200000000ff */
[----:B------:R0:W-:Y:S01]  /*4e8c0*/  @P4 STG.E.U8 desc[UR18][R2.64], R21 ;  /* 0x0000001502004986 */ /* 0x0001e2000c101112 */
[----:B------:R-:W-:Y:S01]  /*4e8d0*/  LEA.HI.X.SX32 R11, R11, R54, 0x1, P3 ;  /* 0x000000360b0b7211 */ /* 0x000fe200018f0eff */
[----:B------:R-:W-:Y:S01]  /*4e8e0*/  ULDC UR6, c[0x0][0x248] ;  /* 0x0000920000067ab9 */ /* 0x000fe20000000800 */
[----:B------:R-:W-:-:S02]  /*4e8f0*/  PRMT R17, R4, 0x7772, RZ ;  /* 0x0000777204117816 */ /* 0x000fc400000000ff */
[C-C-:B------:R-:W-:Y:S01]  /*4e900*/  LOP3.LUT R152, R0.reuse, 0xf8, R213.reuse, 0xfe, !PT ;  /* 0x000000f800987812 */ /* 0x140fe200078efed5 */
[----:B------:R-:W-:Y:S01]  /*4e910*/  @P1 STG.E.U8 desc[UR18][R8.64], R19 ;  /* 0x0000001308001986 */ /* 0x000fe2000c101112 */
[C---:B--2---:R-:W-:Y:S01]  /*4e920*/  IADD3 R12, P4, R149.reuse, R52, RZ ;  /* 0x00000034950c7210 */ /* 0x044fe20007f9e0ff */
[----:B------:R-:W-:Y:S01]  /*4e930*/  ULDC UR8, c[0x0][0x248] ;  /* 0x0000920000087ab9 */ /* 0x000fe20000000800 */
[----:B------:R-:W-:Y:S01]  /*4e940*/  LOP3.LUT R151, R0, 0xf6, R213, 0xfe, !PT ;  /* 0x000000f600977812 */ /* 0x000fe200078efed5 */
[----:B0-----:R-:W-:Y:S01]  /*4e950*/  IMAD R3, R150, UR4, RZ ;  /* 0x0000000496037c24 */ /* 0x001fe2000f8e02ff */
[----:B------:R0:W-:Y:S01]  /*4e960*/  @P2 STG.E.U8 desc[UR18][R10.64], R17 ;  /* 0x000000110a002986 */ /* 0x0001e2000c101112 */
[----:B------:R-:W-:Y:S01]  /*4e970*/  LEA.HI.X.SX32 R13, R149, R54, 0x1, P4 ;  /* 0x00000036950d7211 */ /* 0x000fe200020f0eff */
[----:B------:R-:W-:Y:S02]  /*4e980*/  ULDC UR4, c[0x0][0x22c] ;  /* 0x00008b0000047ab9 */ /* 0x000fe40000000800 */
[----:B------:R-:W-:-:S02]  /*4e990*/  IADD3 R2, P2, R3, R52, RZ ;  /* 0x0000003403027210 */ /* 0x000fc40007f5e0ff */
[----:B------:R-:W-:Y:S02]  /*4e9a0*/  PRMT R15, R5, 0x7772, RZ ;  /* 0x00007772050f7816 */ /* 0x000fe400000000ff */
[C---:B------:R-:W-:Y:S01]  /*4e9b0*/  ISETP.LT.AND P4, PT, R151.reuse, UR12, !P0 ;  /* 0x0000000c97007c0c */ /* 0x040fe2000c781270 */
[----:B------:R-:W-:Y:S02]  /*4e9c0*/  IMAD R151, R151, UR6, RZ ;  /* 0x0000000697977c24 */ /* 0x000fe4000f8e02ff */
[----:B0-----:R-:W-:Y:S01]  /*4e9d0*/  IMAD R11, R152, UR7, RZ ;  /* 0x00000007980b7c24 */ /* 0x001fe2000f8e02ff */
[----:B------:R-:W-:Y:S02]  /*4e9e0*/  LOP3.LUT R174, R0, 0xfa, R213, 0xfe, !PT ;  /* 0x000000fa00ae7812 */ /* 0x000fe400078efed5 */
[C---:B------:R-:W-:Y:S01]  /*4e9f0*/  ISETP.LT.AND P1, PT, R39.reuse, UR15, !P0 ;  /* 0x0000000f27007c0c */ /* 0x040fe2000c721270 */
[----:B------:R-:W-:Y:S01]  /*4ea00*/  IMAD R39, R39, UR10, RZ ;  /* 0x0000000a27277c24 */ /* 0x000fe2000f8e02ff */
[----:B------:R-:W-:-:S02]  /*4ea10*/  LEA.HI.X.SX32 R3, R3, R54, 0x1, P2 ;  /* 0x0000003603037211 */ /* 0x000fc400010f0eff */
[-C--:B------:R-:W-:Y:S01]  /*4ea20*/  IADD3 R10, P2, R11, R52.reuse, RZ ;  /* 0x000000340b0a7210 */ /* 0x080fe20007f5e0ff */
[----:B------:R0:W-:Y:S01]  /*4ea30*/  @P5 STG.E.U8 desc[UR18][R12.64], R15 ;  /* 0x0000000f0c005986 */ /* 0x0001e2000c101112 */
[----:B------:R-:W-:Y:S02]  /*4ea40*/  LOP3.LUT R0, R0, 0xfc, R213, 0xfe, !PT ;  /* 0x000000fc00007812 */ /* 0x000fe400078efed5 */
[----:B------:R-:W-:Y:S02]  /*4ea50*/  IADD3 R8, P6, R151, R52, RZ ;  /* 0x0000003497087210 */ /* 0x000fe40007fde0ff */
[----:B------:R-:W-:Y:S02]  /*4ea60*/  LEA.HI.X.SX32 R11, R11, R54, 0x1, P2 ;  /* 0x000000360b0b7211 */ /* 0x000fe400010f0eff */
[----:B------:R-:W-:Y:S01]  /*4ea70*/  IADD3 R14, P2, R39, R52, RZ ;  /* 0x00000034270e7210 */ /* 0x000fe20007f5e0ff */
[----:B0-----:R-:W-:Y:S01]  /*4ea80*/  IMAD R13, R174, UR8, RZ ;  /* 0x00000008ae0d7c24 */ /* 0x001fe2000f8e02ff */
[----:B------:R-:W-:Y:S01]  /*4ea90*/  ISETP.LT.AND P5, PT, R150, UR11, !P0 ;  /* 0x0000000b96007c0c */ /* 0x000fe2000c7a1270 */
[----:B------:R-:W-:Y:S01]  /*4eaa0*/  IMAD R17, R0, UR9, RZ ;  /* 0x0000000900117c24 */ /* 0x000fe2000f8e02ff */
[----:B------:R-:W-:-:S02]  /*4eab0*/  LEA.HI.X.SX32 R9, R151, R54, 0x1, P6 ;  /* 0x0000003697097211 */ /* 0x000fc400030f0eff */
[----:B------:R-:W-:Y:S02]  /*4eac0*/  IADD3 R12, P6, R13, R52, RZ ;  /* 0x000000340d0c7210 */ /* 0x000fe40007fde0ff */
[----:B------:R-:W-:Y:S02]  /*4ead0*/  ISETP.LT.AND P3, PT, R152, UR13, !P0 ;  /* 0x0000000d98007c0c */ /* 0x000fe4000c761270 */
[-C--:B------:R-:W-:Y:S02]  /*4eae0*/  LEA.HI.X.SX32 R15, R39, R54.reuse, 0x1, P2 ;  /* 0x00000036270f7211 */ /* 0x080fe400010f0eff */
[----:B------:R-:W-:Y:S02]  /*4eaf0*/  ISETP.LT.AND P2, PT, R174, UR14, !P0 ;  /* 0x0000000eae007c0c */ /* 0x000fe4000c741270 */
[----:B------:R-:W-:Y:S02]  /*4eb00*/  ISETP.LT.AND P0, PT, R0, UR4, !P0 ;  /* 0x0000000400007c0c */ /* 0x000fe4000c701270 */
[----:B------:R-:W-:-:S02]  /*4eb10*/  LEA.HI.X.SX32 R13, R13, R54, 0x1, P6 ;  /* 0x000000360d0d7211 */ /* 0x000fc400030f0eff */
[----:B------:R-:W-:Y:S02]  /*4eb20*/  IADD3 R52, P6, R17, R52, RZ ;  /* 0x0000003411347210 */ /* 0x000fe40007fde0ff */
[----:B------:R-:W-:Y:S02]  /*4eb30*/  PRMT R23, R6, 0x7772, RZ ;  /* 0x0000777206177816 */ /* 0x000fe400000000ff */
[----:B------:R-:W-:Y:S02]  /*4eb40*/  PRMT R21, R7, 0x7772, RZ ;  /* 0x0000777207157816 */ /* 0x000fe400000000ff */
[----:B------:R-:W-:Y:S02]  /*4eb50*/  LEA.HI.X.SX32 R53, R17, R54, 0x1, P6 ;  /* 0x0000003611357211 */ /* 0x000fe400030f0eff */
[----:B------:R-:W-:Y:S02]  /*4eb60*/  PRMT R19, R4, 0x7773, RZ ;  /* 0x0000777304137816 */ /* 0x000fe400000000ff */
[----:B------:R-:W-:Y:S01]  /*4eb70*/  PRMT R17, R5, 0x7773, RZ ;  /* 0x0000777305117816 */ /* 0x000fe200000000ff */
[----:B------:R0:W-:Y:S01]  /*4eb80*/  @P5 STG.E.U8 desc[UR18][R2.64], R23 ;  /* 0x0000001702005986 */ /* 0x0001e2000c101112 */
[----:B------:R-:W-:-:S03]  /*4eb90*/  PRMT R5, R6, 0x7773, RZ ;  /* 0x0000777306057816 */ /* 0x000fc600000000ff */
[----:B------:R0:W-:Y:S04]  /*4eba0*/  @P4 STG.E.U8 desc[UR18][R8.64], R21 ;  /* 0x0000001508004986 */ /* 0x0001e8000c101112 */
[----:B------:R0:W-:Y:S04]  /*4ebb0*/  @P3 STG.E.U8 desc[UR18][R10.64], R19 ;  /* 0x000000130a003986 */ /* 0x0001e8000c101112 */
[----:B------:R0:W-:Y:S01]  /*4ebc0*/  @P2 STG.E.U8 desc[UR18][R12.64], R17 ;  /* 0x000000110c002986 */ /* 0x0001e2000c101112 */
[----:B------:R-:W-:-:S03]  /*4ebd0*/  PRMT R7, R7, 0x7773, RZ ;  /* 0x0000777307077816 */ /* 0x000fc600000000ff */
[----:B------:R0:W-:Y:S01]  /*4ebe0*/  @P0 STG.E.U8 desc[UR18][R52.64], R5 ;  /* 0x0000000534000986 */ /* 0x0001e2000c101112 */
[----:B------:R-:W-:Y:S05]  /*4ebf0*/  @!P1 EXIT ;  /* 0x000000000000994d */ /* 0x000fea0003800000 */
[----:B------:R-:W-:Y:S01]  /*4ec00*/  STG.E.U8 desc[UR18][R14.64], R7 ;  /* 0x000000070e007986 */ /* 0x000fe2000c101112 */
[----:B------:R-:W-:Y:S05]  /*4ec10*/  EXIT ;  /* 0x000000000000794d */ /* 0x000fea0003800000 */
.L_x_3:
[----:B------:R-:W-:-:S00]  /*4ec20*/  BRA `(.L_x_3) ;  /* 0xfffffffc00fc7947 */ /* 0x000fc0000383ffff */
[----:B------:R-:W-:-:S00]  /*4ec30*/  NOP ;  /* 0x0000000000007918 */ /* 0x000fc00000000000 */
        /* <DEDUP_REMOVED lines=12> */
.L_x_4:


//--------------------- .nv.shared.matmul_kernel  --------------------------
	.section	.nv.shared.matmul_kernel,"aw",@nobits
	.sectionflags	@""
	.align	16
	.zero		1024


//--------------------- .nv.shared.reserved.0     --------------------------
	.section	.nv.shared.reserved.0,"aw",@nobits
	.weak		__nv_reservedSMEM_offset_0_alias
	.size		__nv_reservedSMEM_offset_0_alias, 0, 0
	.other		__nv_reservedSMEM_offset_0_alias,@"STO_CUDA_RESERVED_SHARED STV_DEFAULT"
__nv_reservedSMEM_offset_0_alias:
	.zero		0


//--------------------- .nv.constant0.matmul_kernel --------------------------
	.section	.nv.constant0.matmul_kernel,"a",@progbits
	.sectionflags	@""
	.align	4
.nv.constant0.matmul_kernel:
	.zero		608


//--------------------- SYMBOLS --------------------------

	.type		.nv.reservedSmem.offset0,@object
	.size		.nv.reservedSmem.offset0,0x4
